	.target	sm_100a

	.elftype	@"ET_EXEC"


//--------------------- .note.nv.tkinfo           --------------------------
	.section	.note.nv.tkinfo,"",@"SHT_NOTE"
	.sectionflags	@"SHF_NOTE_NV_TKINFO"
	.tkinfo
        /*0018*/ 	.word	0x00000002
        /*0030*/ 	.string	""
        /*0030*/ 	.string	"ptxas"
        /*0030*/ 	.string	"Cuda compilation tools, release 13.0, V13.0.88"
        /*0030*/ 	.string	"Build cuda_13.0.r13.0/compiler.36424714_0"
        /*0030*/ 	.string	"-arch sm_100a -m 64 "



//--------------------- .note.nv.cuinfo           --------------------------
	.section	.note.nv.cuinfo,"",@"SHT_NOTE"
	.sectionflags	@"SHF_NOTE_NV_CUINFO"
        /*0018*/ 	.short	0x0002
        /*001a*/ 	.short	0x0064
        /*001c*/ 	.short	0x0082
	.zero		2


//--------------------- .nv.info                  --------------------------
	.section	.nv.info,"",@"SHT_CUDA_INFO"
	.align	4


	//----- nvinfo : EIATTR_REGCOUNT
	.align		4
        /*0000*/ 	.byte	0x04, 0x2f
        /*0002*/ 	.short	(.L_34 - .L_33)
	.align		4
.L_33:
        /*0004*/ 	.word	index@(_ZN7cutlass13device_kernelINS_4fmha6kernel36Sm100FmhaFwdKernelTmaWarpspecializedIN4cute5tupleIJiiiNS5_IJNS5_IJiiEEEiEEEEEENS1_10collective38Sm100FmhaFwdMainloopTmaWarpspecializedINS_10bfloat16_tEffNS5_IJNS4_1CILi256EEENSC_ILi128EEESD_EEENS5_IJiNSC_ILi1EEES7_EEENS5_IJiSG_NS5_IJNS5_IJNSC_ILi0EEEiEEEiEEEEEESL_NS9_12ResidualMaskENS5_IJNSC_ILi2EEESG_SG_EEENSC_ILb0EEEEENS9_38Sm100FmhaFwdEpilogueTmaWarpspecializedINS_6half_tEfNS5_IJSE_SD_SE_EEESH_NS5_IJSG_S7_EEESP_EENS2_23PersistentTileSchedulerENS2_41Sm100FmhaCtxKernelWarpspecializedScheduleEEEEEvNT_6ParamsE)
        /*0008*/ 	.word	0x00000080


	//----- nvinfo : EIATTR_FRAME_SIZE
	.align		4
.L_34:
        /*000c*/ 	.byte	0x04, 0x11
        /*000e*/ 	.short	(.L_36 - .L_35)
	.align		4
.L_35:
        /*0010*/ 	.word	index@($__internal_3_$__cuda_sm3x_div_rn_noftz_f32_slowpath)
        /*0014*/ 	.word	0x000000c8


	//----- nvinfo : EIATTR_FRAME_SIZE
	.align		4
.L_36:
        /*0018*/ 	.byte	0x04, 0x11
        /*001a*/ 	.short	(.L_38 - .L_37)
	.align		4
.L_37:
        /*001c*/ 	.word	index@($__internal_2_$__cuda_sm10x_tcgen05_guardrail_trap_unallocated_columns_being_dealloced)
        /*0020*/ 	.word	0x000000c8


	//----- nvinfo : EIATTR_FRAME_SIZE
	.align		4
.L_38:
        /*0024*/ 	.byte	0x04, 0x11
        /*0026*/ 	.short	(.L_40 - .L_39)
	.align		4
.L_39:
        /*0028*/ 	.word	index@($__internal_1_$__cuda_sm10x_tcgen05_guardrail_trap_phase_invalid_during_alloc)
        /*002c*/ 	.word	0x000000c8


	//----- nvinfo : EIATTR_FRAME_SIZE
	.align		4
.L_40:
        /*0030*/ 	.byte	0x04, 0x11
        /*0032*/ 	.short	(.L_42 - .L_41)
	.align		4
.L_41:
        /*0034*/ 	.word	index@($__internal_0_$__cuda_sm10x_tcgen05_guardrail_trap_col_being_dealloced_not_returned_by_alloc)
        /*0038*/ 	.word	0x000000c8


	//----- nvinfo : EIATTR_FRAME_SIZE
	.align		4
.L_42:
        /*003c*/ 	.byte	0x04, 0x11
        /*003e*/ 	.short	(.L_44 - .L_43)
	.align		4
.L_43:
        /*0040*/ 	.word	index@(_ZN7cutlass13device_kernelINS_4fmha6kernel36Sm100FmhaFwdKernelTmaWarpspecializedIN4cute5tupleIJiiiNS5_IJNS5_IJiiEEEiEEEEEENS1_10collective38Sm100FmhaFwdMainloopTmaWarpspecializedINS_10bfloat16_tEffNS5_IJNS4_1CILi256EEENSC_ILi128EEESD_EEENS5_IJiNSC_ILi1EEES7_EEENS5_IJiSG_NS5_IJNS5_IJNSC_ILi0EEEiEEEiEEEEEESL_NS9_12ResidualMaskENS5_IJNSC_ILi2EEESG_SG_EEENSC_ILb0EEEEENS9_38Sm100FmhaFwdEpilogueTmaWarpspecializedINS_6half_tEfNS5_IJSE_SD_SE_EEESH_NS5_IJSG_S7_EEESP_EENS2_23PersistentTileSchedulerENS2_41Sm100FmhaCtxKernelWarpspecializedScheduleEEEEEvNT_6ParamsE)
        /*0044*/ 	.word	0x000000c8


	//----- nvinfo : EIATTR_MIN_STACK_SIZE
	.align		4
.L_44:
        /*0048*/ 	.byte	0x04, 0x12
        /*004a*/ 	.short	(.L_46 - .L_45)
	.align		4
.L_45:
        /*004c*/ 	.word	index@(_ZN7cutlass13device_kernelINS_4fmha6kernel36Sm100FmhaFwdKernelTmaWarpspecializedIN4cute5tupleIJiiiNS5_IJNS5_IJiiEEEiEEEEEENS1_10collective38Sm100FmhaFwdMainloopTmaWarpspecializedINS_10bfloat16_tEffNS5_IJNS4_1CILi256EEENSC_ILi128EEESD_EEENS5_IJiNSC_ILi1EEES7_EEENS5_IJiSG_NS5_IJNS5_IJNSC_ILi0EEEiEEEiEEEEEESL_NS9_12ResidualMaskENS5_IJNSC_ILi2EEESG_SG_EEENSC_ILb0EEEEENS9_38Sm100FmhaFwdEpilogueTmaWarpspecializedINS_6half_tEfNS5_IJSE_SD_SE_EEESH_NS5_IJSG_S7_EEESP_EENS2_23PersistentTileSchedulerENS2_41Sm100FmhaCtxKernelWarpspecializedScheduleEEEEEvNT_6ParamsE)
        /*0050*/ 	.word	0x000000c8
.L_46:


//--------------------- .nv.compat                --------------------------
	.section	.nv.compat,"",@"SHT_CUDA_COMPAT_INFO"
	.align	4
        /*0000*/ 	.byte	0x02, 0x09, 0x01, 0x00, 0x02, 0x02, 0x02, 0x00, 0x02, 0x05, 0x05, 0x00, 0x03, 0x07, 0x01, 0x01
        /*0010*/ 	.byte	0x02, 0x03, 0x01, 0x00, 0x02, 0x06, 0x01, 0x00, 0x04, 0x0b, 0x08, 0x00, 0x01, 0x00, 0x00, 0x00
        /*0020*/ 	.byte	0x00, 0x00, 0x00, 0x00


//--------------------- .nv.info._ZN7cutlass13device_kernelINS_4fmha6kernel36Sm100FmhaFwdKernelTmaWarpspecializedIN4cute5tupleIJiiiNS5_IJNS5_IJiiEEEiEEEEEENS1_10collective38Sm100FmhaFwdMainloopTmaWarpspecializedINS_10bfloat16_tEffNS5_IJNS4_1CILi256EEENSC_ILi128EEESD_EEENS5_IJiNSC_ILi1EEES7_EEENS5_IJiSG_NS5_IJNS5_IJNSC_ILi0EEEiEEEiEEEEEESL_NS9_12ResidualMaskENS5_IJNSC_ILi2EEESG_SG_EEENSC_ILb0EEEEENS9_38Sm100FmhaFwdEpilogueTmaWarpspecializedINS_6half_tEfNS5_IJSE_SD_SE_EEESH_NS5_IJSG_S7_EEESP_EENS2_23PersistentTileSchedulerENS2_41Sm100FmhaCtxKernelWarpspecializedScheduleEEEEEvNT_6ParamsE --------------------------
	.section	.nv.info._ZN7cutlass13device_kernelINS_4fmha6kernel36Sm100FmhaFwdKernelTmaWarpspecializedIN4cute5tupleIJiiiNS5_IJNS5_IJiiEEEiEEEEEENS1_10collective38Sm100FmhaFwdMainloopTmaWarpspecializedINS_10bfloat16_tEffNS5_IJNS4_1CILi256EEENSC_ILi128EEESD_EEENS5_IJiNSC_ILi1EEES7_EEENS5_IJiSG_NS5_IJNS5_IJNSC_ILi0EEEiEEEiEEEEEESL_NS9_12ResidualMaskENS5_IJNSC_ILi2EEESG_SG_EEENSC_ILb0EEEEENS9_38Sm100FmhaFwdEpilogueTmaWarpspecializedINS_6half_tEfNS5_IJSE_SD_SE_EEESH_NS5_IJSG_S7_EEESP_EENS2_23PersistentTileSchedulerENS2_41Sm100FmhaCtxKernelWarpspecializedScheduleEEEEEvNT_6ParamsE,"",@"SHT_CUDA_INFO"
	.sectionflags	@""
	.align	4


	//----- nvinfo : EIATTR_CUDA_API_VERSION
	.align		4
        /*0000*/ 	.byte	0x04, 0x37
        /*0002*/ 	.short	(.L_48 - .L_47)
.L_47:
        /*0004*/ 	.word	0x00000082


	//----- nvinfo : EIATTR_KPARAM_INFO
	.align		4
.L_48:
        /*0008*/ 	.byte	0x04, 0x17
        /*000a*/ 	.short	(.L_50 - .L_49)
.L_49:
        /*000c*/ 	.word	0x00000000
        /*0010*/ 	.short	0x0000
        /*0012*/ 	.short	0x0000
        /*0014*/ 	.byte	0x00, 0xf0, 0x01, 0x18


	//----- nvinfo : EIATTR_AT_ENTRY_FRAGMENTS
	.align		4
.L_50:
        /*0018*/ 	.byte	0x04, 0x4f
        /*001a*/ 	.short	(.L_52 - .L_51)


	//   ....[0]....
.L_51:
        /*001c*/ 	.word	0x00000006


	//----- nvinfo : EIATTR_RESERVED_SMEM_USED
	.align		4
.L_52:
        /*0020*/ 	.byte	0x01, 0x41
	.zero		2


	//----- nvinfo : EIATTR_SPARSE_MMA_MASK
	.align		4
        /*0024*/ 	.byte	0x03, 0x50
        /*0026*/ 	.short	0x0000


	//----- nvinfo : EIATTR_TCGEN05_1CTA_USED
	.align		4
        /*0028*/ 	.byte	0x01, 0x51
	.zero		2


	//----- nvinfo : EIATTR_MAXREG_COUNT
	.align		4
        /*002c*/ 	.byte	0x03, 0x1b
        /*002e*/ 	.short	0x0080


	//----- nvinfo : EIATTR_NUM_BARRIERS
	.align		4
        /*0030*/ 	.byte	0x02, 0x4c
        /*0032*/ 	.byte	0x01
	.zero		1


	//----- nvinfo : EIATTR_EXTERNS
	.align		4
        /*0034*/ 	.byte	0x04, 0x0f
        /*0036*/ 	.short	(.L_54 - .L_53)


	//   ....[0]....
	.align		4
.L_53:
        /*0038*/ 	.word	index@(vprintf)


	//   ....[1]....
	.align		4
        /*003c*/ 	.word	index@(__assertfail)


	//----- nvinfo : EIATTR_ANNOTATIONS
	.align		4
.L_54:
        /*0040*/ 	.byte	0x04, 0x55
        /*0042*/ 	.short	(.L_56 - .L_55)


	//   ....[0]....
.L_55:
        /*0044*/ 	.word	0x00000001
        /*0048*/ 	.byte	0xf0, 0xb2, 0x00, 0x00, 0x01, 0x00, 0x00, 0x00, 0x40, 0xb3, 0x00, 0x00, 0x01, 0x00, 0x00, 0x00
        /* <DEDUP_REMOVED lines=68> */
        /*0498*/ 	.byte	0xc0, 0x81, 0x02, 0x00, 0x01, 0x00, 0x00, 0x00, 0xd0, 0x87, 0x02, 0x00


	//----- nvinfo : EIATTR_MERCURY_ISA_VERSION
	.align		4
.L_56:
        /*04a4*/ 	.byte	0x03, 0x5f
        /*04a6*/ 	.short	0x0101


	//----- nvinfo : EIATTR_INT_WARP_WIDE_INSTR_OFFSETS
	.align		4
        /*04a8*/ 	.byte	0x04, 0x31
        /*04aa*/ 	.short	(.L_58 - .L_57)


	//   ....[0]....
.L_57:
        /*04ac*/ 	.word	0x0002a1a0


	//   ....[1]....
        /*04b0*/ 	.word	0x0002a1c0


	//   ....[2]....
        /*04b4*/ 	.word	0x0002a1f0


	//----- nvinfo : EIATTR_COOP_GROUP_MASK_REGIDS
	.align		4
.L_58:
        /*04b8*/ 	.byte	0x04, 0x29
        /*04ba*/ 	.short	(.L_60 - .L_59)


	//   ....[0]....
.L_59:
        /*04bc*/ 	.word	0xffffffff


	//   ....[1]....
        /*04c0*/ 	.word	0xffffffff


	//   ....[2]....
        /*04c4*/ 	.word	0xffffffff


	//   ....[3]....
        /*04c8*/ 	.word	0xffffffff


	//   ....[4]....
        /*04cc*/ 	.word	0xffffffff


	//   ....[5]....
        /*04d0*/ 	.word	0xffffffff


	//   ....[6]....
        /*04d4*/ 	.word	0xffffffff


	//   ....[7]....
        /*04d8*/ 	.word	0xffffffff


	//   ....[8]....
        /*04dc*/ 	.word	0xffffffff


	//   ....[9]....
        /*04e0*/ 	.word	0xffffffff


	//   ....[10]....
        /*04e4*/ 	.word	0xffffffff


	//   ....[11]....
        /*04e8*/ 	.word	0xffffffff


	//   ....[12]....
        /*04ec*/ 	.word	0xffffffff


	//   ....[13]....
        /*04f0*/ 	.word	0xffffffff


	//   ....[14]....
        /*04f4*/ 	.word	0xffffffff


	//   ....[15]....
        /*04f8*/ 	.word	0xffffffff


	//   ....[16]....
        /*04fc*/ 	.word	0xffffffff


	//   ....[17]....
        /*0500*/ 	.word	0xffffffff


	//   ....[18]....
        /*0504*/ 	.word	0xffffffff


	//----- nvinfo : EIATTR_COOP_GROUP_INSTR_OFFSETS
	.align		4
.L_60:
        /*0508*/ 	.byte	0x04, 0x28
        /*050a*/ 	.short	(.L_62 - .L_61)


	//   ....[0]....
.L_61:
        /*050c*/ 	.word	0x00000120


	//   ....[1]....
        /*0510*/ 	.word	0x000008e0


	//   ....[2]....
        /*0514*/ 	.word	0x00000b10


	//   ....[3]....
        /*0518*/ 	.word	0x00000c40


	//   ....[4]....
        /*051c*/ 	.word	0x00000d80


	//   ....[5]....
        /*0520*/ 	.word	0x00001040


	//   ....[6]....
        /*0524*/ 	.word	0x00001230


	//   ....[7]....
        /*0528*/ 	.word	0x00001340


	//   ....[8]....
        /*052c*/ 	.word	0x000014a0


	//   ....[9]....
        /*0530*/ 	.word	0x00001600


	//   ....[10]....
        /*0534*/ 	.word	0x000019f0


	//   ....[11]....
        /*0538*/ 	.word	0x00001c00


	//   ....[12]....
        /*053c*/ 	.word	0x00001c10


	//   ....[13]....
        /*0540*/ 	.word	0x0000e7f0


	//   ....[14]....
        /*0544*/ 	.word	0x00010660


	//   ....[15]....
        /*0548*/ 	.word	0x0001a0e0


	//   ....[16]....
        /*054c*/ 	.word	0x0001e690


	//   ....[17]....
        /*0550*/ 	.word	0x0002a090


	//   ....[18]....
        /*0554*/ 	.word	0x0002a2c0


	//----- nvinfo : EIATTR_REG_RECONFIG
	.align		4
.L_62:
        /*0558*/ 	.byte	0x01, 0x54
	.zero		2


	//----- nvinfo : EIATTR_VRC_CTA_INIT_COUNT
	.align		4
        /*055c*/ 	.byte	0x02, 0x4a
        /*055e*/ 	.byte	0x80
	.zero		1


	//----- nvinfo : EIATTR_SYSCALL_OFFSETS
	.align		4
        /*0560*/ 	.byte	0x04, 0x46
        /*0562*/ 	.short	(.L_64 - .L_63)


	//   ....[0]....
.L_63:
        /*0564*/ 	.word	0x000063e0


	//   ....[1]....
        /*0568*/ 	.word	0x000064a0


	//   ....[2]....
        /*056c*/ 	.word	0x00006510


	//   ....[3]....
        /*0570*/ 	.word	0x00006580


	//   ....[4]....
        /*0574*/ 	.word	0x000065f0


	//   ....[5]....
        /*0578*/ 	.word	0x00006690


	//   ....[6]....
        /*057c*/ 	.word	0x00006770


	//   ....[7]....
        /*0580*/ 	.word	0x00006810


	//   ....[8]....
        /*0584*/ 	.word	0x000068b0


	//   ....[9]....
        /*0588*/ 	.word	0x00006950


	//   ....[10]....
        /*058c*/ 	.word	0x000069c0


	//   ....[11]....
        /*0590*/ 	.word	0x00006a60


	//   ....[12]....
        /*0594*/ 	.word	0x00006b00


	//   ....[13]....
        /*0598*/ 	.word	0x00006b70


	//   ....[14]....
        /*059c*/ 	.word	0x00006c10


	//   ....[15]....
        /*05a0*/ 	.word	0x00006cb0


	//   ....[16]....
        /*05a4*/ 	.word	0x00006d50


	//   ....[17]....
        /*05a8*/ 	.word	0x00006df0


	//   ....[18]....
        /*05ac*/ 	.word	0x00006e60


	//   ....[19]....
        /*05b0*/ 	.word	0x00006f00


	//   ....[20]....
        /*05b4*/ 	.word	0x00006fa0


	//   ....[21]....
        /*05b8*/ 	.word	0x00007010


	//   ....[22]....
        /*05bc*/ 	.word	0x000070b0


	//   ....[23]....
        /*05c0*/ 	.word	0x00007150


	//   ....[24]....
        /*05c4*/ 	.word	0x000071f0


	//   ....[25]....
        /*05c8*/ 	.word	0x00007290


	//   ....[26]....
        /*05cc*/ 	.word	0x00007300


	//   ....[27]....
        /*05d0*/ 	.word	0x000073a0


	//   ....[28]....
        /*05d4*/ 	.word	0x00007440


	//   ....[29]....
        /*05d8*/ 	.word	0x000074b0


	//   ....[30]....
        /*05dc*/ 	.word	0x00007550


	//   ....[31]....
        /*05e0*/ 	.word	0x000075f0


	//   ....[32]....
        /*05e4*/ 	.word	0x00007690


	//   ....[33]....
        /*05e8*/ 	.word	0x00007730


	//   ....[34]....
        /*05ec*/ 	.word	0x000077d0


	//   ....[35]....
        /*05f0*/ 	.word	0x00007870


	//   ....[36]....
        /*05f4*/ 	.word	0x000078e0


	//   ....[37]....
        /*05f8*/ 	.word	0x00007980


	//   ....[38]....
        /*05fc*/ 	.word	0x00007a20


	//   ....[39]....
        /*0600*/ 	.word	0x00007a90


	//   ....[40]....
        /*0604*/ 	.word	0x00007b30


	//   ....[41]....
        /*0608*/ 	.word	0x00007bd0


	//   ....[42]....
        /*060c*/ 	.word	0x00007c70


	//   ....[43]....
        /*0610*/ 	.word	0x00007d10


	//   ....[44]....
        /*0614*/ 	.word	0x00007d80


	//   ....[45]....
        /*0618*/ 	.word	0x00007e20


	//   ....[46]....
        /*061c*/ 	.word	0x00007ec0


	//   ....[47]....
        /*0620*/ 	.word	0x00007f30


	//   ....[48]....
        /*0624*/ 	.word	0x00007fd0


	//   ....[49]....
        /*0628*/ 	.word	0x00008070


	//   ....[50]....
        /*062c*/ 	.word	0x00008110


	//   ....[51]....
        /*0630*/ 	.word	0x000081b0


	//   ....[52]....
        /*0634*/ 	.word	0x00008220


	//   ....[53]....
        /*0638*/ 	.word	0x000082b0


	//   ....[54]....
        /*063c*/ 	.word	0x00008350


	//   ....[55]....
        /*0640*/ 	.word	0x000083c0


	//   ....[56]....
        /*0644*/ 	.word	0x00008460


	//   ....[57]....
        /*0648*/ 	.word	0x00008500


	//   ....[58]....
        /*064c*/ 	.word	0x000085a0


	//   ....[59]....
        /*0650*/ 	.word	0x00008640


	//   ....[60]....
        /*0654*/ 	.word	0x0000e990


	//   ....[61]....
        /*0658*/ 	.word	0x0000ebc0


	//   ....[62]....
        /*065c*/ 	.word	0x0000edf0


	//   ....[63]....
        /*0660*/ 	.word	0x0000f020


	//   ....[64]....
        /*0664*/ 	.word	0x0000f250


	//   ....[65]....
        /*0668*/ 	.word	0x0000f480


	//   ....[66]....
        /*066c*/ 	.word	0x0000f6b0


	//   ....[67]....
        /*0670*/ 	.word	0x0000f8e0


	//   ....[68]....
        /*0674*/ 	.word	0x0000fae0


	//   ....[69]....
        /*0678*/ 	.word	0x0000fc40


	//   ....[70]....
        /*067c*/ 	.word	0x0000fda0


	//   ....[71]....
        /*0680*/ 	.word	0x0000ff00


	//   ....[72]....
        /*0684*/ 	.word	0x00010060


	//   ....[73]....
        /*0688*/ 	.word	0x000101c0


	//   ....[74]....
        /*068c*/ 	.word	0x00010320


	//   ....[75]....
        /*0690*/ 	.word	0x00010800


	//   ....[76]....
        /*0694*/ 	.word	0x00010a30


	//   ....[77]....
        /*0698*/ 	.word	0x00010c60


	//   ....[78]....
        /*069c*/ 	.word	0x00010e90


	//   ....[79]....
        /*06a0*/ 	.word	0x000110c0


	//   ....[80]....
        /*06a4*/ 	.word	0x000112f0


	//   ....[81]....
        /*06a8*/ 	.word	0x00011520


	//   ....[82]....
        /*06ac*/ 	.word	0x00011750


	//   ....[83]....
        /*06b0*/ 	.word	0x00011950


	//   ....[84]....
        /*06b4*/ 	.word	0x00011ab0


	//   ....[85]....
        /*06b8*/ 	.word	0x00011c10


	//   ....[86]....
        /*06bc*/ 	.word	0x00011d70


	//   ....[87]....
        /*06c0*/ 	.word	0x00011ed0


	//   ....[88]....
        /*06c4*/ 	.word	0x00012030


	//   ....[89]....
        /*06c8*/ 	.word	0x00012190


	//   ....[90]....
        /*06cc*/ 	.word	0x000129f0


	//   ....[91]....
        /*06d0*/ 	.word	0x00012d30


	//   ....[92]....
        /*06d4*/ 	.word	0x00013070


	//   ....[93]....
        /*06d8*/ 	.word	0x000133b0


	//   ....[94]....
        /*06dc*/ 	.word	0x000136f0


	//   ....[95]....
        /*06e0*/ 	.word	0x00013a30


	//   ....[96]....
        /*06e4*/ 	.word	0x00013d70


	//   ....[97]....
        /*06e8*/ 	.word	0x000140b0


	//   ....[98]....
        /*06ec*/ 	.word	0x000143f0


	//   ....[99]....
        /*06f0*/ 	.word	0x00014730


	//   ....[100]....
        /*06f4*/ 	.word	0x00014a70


	//   ....[101]....
        /*06f8*/ 	.word	0x00014db0


	//   ....[102]....
        /*06fc*/ 	.word	0x000150f0


	//   ....[103]....
        /*0700*/ 	.word	0x00015430


	//   ....[104]....
        /*0704*/ 	.word	0x00015770


	//   ....[105]....
        /*0708*/ 	.word	0x000165d0


	//   ....[106]....
        /*070c*/ 	.word	0x00016900


	//   ....[107]....
        /*0710*/ 	.word	0x00016c30


	//   ....[108]....
        /*0714*/ 	.word	0x00016f60


	//   ....[109]....
        /*0718*/ 	.word	0x00017290


	//   ....[110]....
        /*071c*/ 	.word	0x000175c0


	//   ....[111]....
        /*0720*/ 	.word	0x000178f0


	//   ....[112]....
        /*0724*/ 	.word	0x00017c20


	//   ....[113]....
        /*0728*/ 	.word	0x00017f60


	//   ....[114]....
        /*072c*/ 	.word	0x000182a0


	//   ....[115]....
        /*0730*/ 	.word	0x000185e0


	//   ....[116]....
        /*0734*/ 	.word	0x00018920


	//   ....[117]....
        /*0738*/ 	.word	0x00018c60


	//   ....[118]....
        /*073c*/ 	.word	0x00018fa0


	//   ....[119]....
        /*0740*/ 	.word	0x000192e0


	//   ....[120]....
        /*0744*/ 	.word	0x0001a320


	//   ....[121]....
        /*0748*/ 	.word	0x0001a490


	//   ....[122]....
        /*074c*/ 	.word	0x0001a600


	//   ....[123]....
        /*0750*/ 	.word	0x0001a770


	//   ....[124]....
        /*0754*/ 	.word	0x0001ad00


	//   ....[125]....
        /*0758*/ 	.word	0x0001d810


	//   ....[126]....
        /*075c*/ 	.word	0x0001db10


	//   ....[127]....
        /*0760*/ 	.word	0x0001e530


	//   ....[128]....
        /*0764*/ 	.word	0x0001e8d0


	//   ....[129]....
        /*0768*/ 	.word	0x0001ea40


	//   ....[130]....
        /*076c*/ 	.word	0x0001ebb0


	//   ....[131]....
        /*0770*/ 	.word	0x0001ed20


	//   ....[132]....
        /*0774*/ 	.word	0x00020ac0


	//   ....[133]....
        /*0778*/ 	.word	0x00023550


	//   ....[134]....
        /*077c*/ 	.word	0x00023870


	//   ....[135]....
        /*0780*/ 	.word	0x00024270


	//----- nvinfo : EIATTR_MBARRIER_INSTR_OFFSETS
	.align		4
.L_64:
        /*0784*/ 	.byte	0x04, 0x39
        /*0786*/ 	.short	(.L_66 - .L_65)


	//   ....[0]....
.L_65:
        /*0788*/ 	.word	0x000009c0
        /*078c*/ 	.word	0x000000ff
        /*0790*/ 	.word	0x00070000
        /*0794*/ 	.short	0x0100
        /*0796*/ 	.byte	0x04
	.zero		1


	//   ....[1]....
        /*0798*/ 	.word	0x000009d0
        /*079c*/ 	.word	0x000000ff
        /*07a0*/ 	.word	0x00070010
        /*07a4*/ 	.short	0x0100
        /*07a6*/ 	.byte	0x04
	.zero		1


	//   ....[2]....
        /*07a8*/ 	.word	0x000009e0
        /*07ac*/ 	.word	0x000000ff
        /*07b0*/ 	.word	0x00070008
        /*07b4*/ 	.short	0x0100
        /*07b6*/ 	.byte	0x04
	.zero		1


	//   ....[3]....
        /*07b8*/ 	.word	0x000009f0
        /*07bc*/ 	.word	0x000000ff
        /*07c0*/ 	.word	0x00070018
        /*07c4*/ 	.short	0x0100
        /*07c6*/ 	.byte	0x04
	.zero		1


	//   ....[4]....
        /*07c8*/ 	.word	0x00000bd0
        /*07cc*/ 	.word	0x000000ff
        /*07d0*/ 	.word	0x00070020
        /*07d4*/ 	.short	0x0100
        /*07d6*/ 	.byte	0x04
	.zero		1


	//   ....[5]....
        /*07d8*/ 	.word	0x00000be0
        /*07dc*/ 	.word	0x000000ff
        /*07e0*/ 	.word	0x00070038
        /*07e4*/ 	.short	0x0100
        /*07e6*/ 	.byte	0x04
	.zero		1


	//   ....[6]....
        /*07e8*/ 	.word	0x00000bf0
        /*07ec*/ 	.word	0x000000ff
        /*07f0*/ 	.word	0x00070028
        /*07f4*/ 	.short	0x0100
        /*07f6*/ 	.byte	0x04
	.zero		1


	//   ....[7]....
        /*07f8*/ 	.word	0x00000c00
        /*07fc*/ 	.word	0x000000ff
        /*0800*/ 	.word	0x00070040
        /*0804*/ 	.short	0x0100
        /*0806*/ 	.byte	0x04
	.zero		1


	//   ....[8]....
        /*0808*/ 	.word	0x00000c10
        /*080c*/ 	.word	0x000000ff
        /*0810*/ 	.word	0x00070030
        /*0814*/ 	.short	0x0100
        /*0816*/ 	.byte	0x04
	.zero		1


	//   ....[9]....
        /*0818*/ 	.word	0x00000c20
        /*081c*/ 	.word	0x000000ff
        /*0820*/ 	.word	0x00070048
        /*0824*/ 	.short	0x0100
        /*0826*/ 	.byte	0x04
	.zero		1


	//   ....[10]....
        /*0828*/ 	.word	0x00000d50
        /*082c*/ 	.word	0x000000ff
        /*0830*/ 	.word	0x00070050
        /*0834*/ 	.short	0x0100
        /*0836*/ 	.byte	0x04
	.zero		1


	//   ....[11]....
        /*0838*/ 	.word	0x00000d60
        /*083c*/ 	.word	0x000000ff
        /*0840*/ 	.word	0x00070058
        /*0844*/ 	.short	0x0100
        /*0846*/ 	.byte	0x04
	.zero		1


	//   ....[12]....
        /*0848*/ 	.word	0x00000f10
        /*084c*/ 	.word	0x000000ff
        /*0850*/ 	.word	0x00070060
        /*0854*/ 	.short	0x0100
        /*0856*/ 	.byte	0x04
	.zero		1


	//   ....[13]....
        /*0858*/ 	.word	0x00000f20
        /*085c*/ 	.word	0x000000ff
        /*0860*/ 	.word	0x00070068
        /*0864*/ 	.short	0x0100
        /*0866*/ 	.byte	0x04
	.zero		1


	//   ....[14]....
        /*0868*/ 	.word	0x00001100
        /*086c*/ 	.word	0x000000ff
        /*0870*/ 	.word	0x00070070
        /*0874*/ 	.short	0x0100
        /*0876*/ 	.byte	0x04
	.zero		1


	//   ....[15]....
        /*0878*/ 	.word	0x00001110
        /*087c*/ 	.word	0x000000ff
        /*0880*/ 	.word	0x00070078
        /*0884*/ 	.short	0x0100
        /*0886*/ 	.byte	0x04
	.zero		1


	//   ....[16]....
        /*0888*/ 	.word	0x00001310
        /*088c*/ 	.word	0x000000ff
        /*0890*/ 	.word	0x00070080
        /*0894*/ 	.short	0x0100
        /*0896*/ 	.byte	0x04
	.zero		1


	//   ....[17]....
        /*0898*/ 	.word	0x00001320
        /*089c*/ 	.word	0x000000ff
        /*08a0*/ 	.word	0x00070088
        /*08a4*/ 	.short	0x0100
        /*08a6*/ 	.byte	0x04
	.zero		1


	//   ....[18]....
        /*08a8*/ 	.word	0x00001450
        /*08ac*/ 	.word	0x000000ff
        /*08b0*/ 	.word	0x00070090
        /*08b4*/ 	.short	0x0100
        /*08b6*/ 	.byte	0x04
	.zero		1


	//   ....[19]....
        /*08b8*/ 	.word	0x00001460
        /*08bc*/ 	.word	0x000000ff
        /*08c0*/ 	.word	0x000700a0
        /*08c4*/ 	.short	0x0100
        /*08c6*/ 	.byte	0x04
	.zero		1


	//   ....[20]....
        /*08c8*/ 	.word	0x00001470
        /*08cc*/ 	.word	0x000000ff
        /*08d0*/ 	.word	0x00070098
        /*08d4*/ 	.short	0x0100
        /*08d6*/ 	.byte	0x04
	.zero		1


	//   ....[21]....
        /*08d8*/ 	.word	0x00001480
        /*08dc*/ 	.word	0x000000ff
        /*08e0*/ 	.word	0x000700a8
        /*08e4*/ 	.short	0x0100
        /*08e6*/ 	.byte	0x04
	.zero		1


	//   ....[22]....
        /*08e8*/ 	.word	0x000015b0
        /*08ec*/ 	.word	0x000000ff
        /*08f0*/ 	.word	0x000700b0
        /*08f4*/ 	.short	0x0100
        /*08f6*/ 	.byte	0x04
	.zero		1


	//   ....[23]....
        /*08f8*/ 	.word	0x000015c0
        /*08fc*/ 	.word	0x000000ff
        /*0900*/ 	.word	0x000700c0
        /*0904*/ 	.short	0x0100
        /*0906*/ 	.byte	0x04
	.zero		1


	//   ....[24]....
        /*0908*/ 	.word	0x000015d0
        /*090c*/ 	.word	0x000000ff
        /*0910*/ 	.word	0x000700b8
        /*0914*/ 	.short	0x0100
        /*0916*/ 	.byte	0x04
	.zero		1


	//   ....[25]....
        /*0918*/ 	.word	0x000015e0
        /*091c*/ 	.word	0x000000ff
        /*0920*/ 	.word	0x000700c8
        /*0924*/ 	.short	0x0100
        /*0926*/ 	.byte	0x04
	.zero		1


	//   ....[26]....
        /*0928*/ 	.word	0x000016e0
        /*092c*/ 	.word	0x000000ff
        /*0930*/ 	.word	0x000700d0
        /*0934*/ 	.short	0x0100
        /*0936*/ 	.byte	0x04
	.zero		1


	//   ....[27]....
        /*0938*/ 	.word	0x000016f0
        /*093c*/ 	.word	0x000000ff
        /*0940*/ 	.word	0x000700d8
        /*0944*/ 	.short	0x0100
        /*0946*/ 	.byte	0x04
	.zero		1


	//   ....[28]....
        /*0948*/ 	.word	0x00001ce0
        /*094c*/ 	.word	0x000000ff
        /*0950*/ 	.word	0x00070000
        /*0954*/ 	.short	0x010a
        /*0956*/ 	.byte	0x0c
	.zero		1


	//   ....[29]....
        /*0958*/ 	.word	0x00001d50
        /*095c*/ 	.word	0x000000ff
        /*0960*/ 	.word	0x00070020
        /*0964*/ 	.short	0x010a
        /*0966*/ 	.byte	0x0d
	.zero		1


	//   ....[30]....
        /*0968*/ 	.word	0x00001e30
        /*096c*/ 	.word	0x000000ff
        /*0970*/ 	.word	0x00070058
        /*0974*/ 	.short	0x010a
        /*0976*/ 	.byte	0x0c
	.zero		1


	//   ....[31]....
        /*0978*/ 	.word	0x00002660
        /*097c*/ 	.word	0x000000ff
        /*0980*/ 	.word	0x00070008
        /*0984*/ 	.short	0x010a
        /*0986*/ 	.byte	0x0c
	.zero		1


	//   ....[32]....
        /*0988*/ 	.word	0x000026f0
        /*098c*/ 	.word	0x000000ff
        /*0990*/ 	.word	0x00070068
        /*0994*/ 	.short	0x010a
        /*0996*/ 	.byte	0x0c
	.zero		1


	//   ....[33]....
        /*0998*/ 	.word	0x00002f50
        /*099c*/ 	.word	0x000000ff
        /*09a0*/ 	.word	0x00070020
        /*09a4*/ 	.short	0x010a
        /*09a6*/ 	.byte	0x04
	.zero		1


	//   ....[34]....
        /*09a8*/ 	.word	0x00002ff0
        /*09ac*/ 	.word	0x000000ff
        /*09b0*/ 	.word	0x000700a0
        /*09b4*/ 	.short	0x010a
        /*09b6*/ 	.byte	0x0c
	.zero		1


	//   ....[35]....
        /*09b8*/ 	.word	0x00003070
        /*09bc*/ 	.word	0x000000ff
        /*09c0*/ 	.word	0x00070058
        /*09c4*/ 	.short	0x010a
        /*09c6*/ 	.byte	0x0c
	.zero		1


	//   ....[36]....
        /*09c8*/ 	.word	0x000036f0
        /*09cc*/ 	.word	0x000000ff
        /*09d0*/ 	.word	0x00070020
        /*09d4*/ 	.short	0x010a
        /*09d6*/ 	.byte	0x04
	.zero		1


	//   ....[37]....
        /*09d8*/ 	.word	0x00004230
        /*09dc*/ 	.word	0x000000ff
        /*09e0*/ 	.word	0x000700a8
        /*09e4*/ 	.short	0x010a
        /*09e6*/ 	.byte	0x0c
	.zero		1


	//   ....[38]....
        /*09e8*/ 	.word	0x000042b0
        /*09ec*/ 	.word	0x000000ff
        /*09f0*/ 	.word	0x00070068
        /*09f4*/ 	.short	0x010a
        /*09f6*/ 	.byte	0x0c
	.zero		1


	//   ....[39]....
        /*09f8*/ 	.word	0x00005170
        /*09fc*/ 	.word	0x000000ff
        /*0a00*/ 	.word	0x00070020
        /*0a04*/ 	.short	0x010a
        /*0a06*/ 	.byte	0x04
	.zero		1


	//   ....[40]....
        /*0a08*/ 	.word	0x00005210
        /*0a0c*/ 	.word	0x000000ff
        /*0a10*/ 	.word	0x000700a0
        /*0a14*/ 	.short	0x010a
        /*0a16*/ 	.byte	0x0c
	.zero		1


	//   ....[41]....
        /*0a18*/ 	.word	0x00005290
        /*0a1c*/ 	.word	0x000000ff
        /*0a20*/ 	.word	0x00070058
        /*0a24*/ 	.short	0x010a
        /*0a26*/ 	.byte	0x0c
	.zero		1


	//   ....[42]....
        /*0a28*/ 	.word	0x00005860
        /*0a2c*/ 	.word	0x000000ff
        /*0a30*/ 	.word	0x000700a8
        /*0a34*/ 	.short	0x010a
        /*0a36*/ 	.byte	0x0c
	.zero		1


	//   ....[43]....
        /*0a38*/ 	.word	0x000058d0
        /*0a3c*/ 	.word	0x000000ff
        /*0a40*/ 	.word	0x00070068
        /*0a44*/ 	.short	0x010a
        /*0a46*/ 	.byte	0x0c
	.zero		1


	//   ....[44]....
        /*0a48*/ 	.word	0x000062e0
        /*0a4c*/ 	.word	0x00000011
        /*0a50*/ 	.word	0x000700c0
        /*0a54*/ 	.short	0x010a
        /*0a56*/ 	.byte	0xff
	.zero		1


	//   ....[45]....
        /*0a58*/ 	.word	0x0000b4d0
        /*0a5c*/ 	.word	0x000000ff
        /*0a60*/ 	.word	0x000700b0
        /*0a64*/ 	.short	0x0101
        /*0a66*/ 	.byte	0x04
	.zero		1


	//   ....[46]....
        /*0a68*/ 	.word	0x0000df30
        /*0a6c*/ 	.word	0x00000000
        /*0a70*/ 	.word	0x000700c8
        /*0a74*/ 	.short	0x010a
        /*0a76*/ 	.byte	0xff
	.zero		1


	//   ....[47]....
        /*0a78*/ 	.word	0x0000e340
        /*0a7c*/ 	.word	0x00000000
        /*0a80*/ 	.word	0x000700b8
        /*0a84*/ 	.short	0x0101
        /*0a86*/ 	.byte	0xff
	.zero		1


	//   ....[48]....
        /*0a88*/ 	.word	0x0000e3f0
        /*0a8c*/ 	.word	0x0000003b
        /*0a90*/ 	.word	0x00070070
        /*0a94*/ 	.short	0x010a
        /*0a96*/ 	.byte	0xff
	.zero		1


	//   ....[49]....
        /*0a98*/ 	.word	0x0000e480
        /*0a9c*/ 	.word	0x00000000
        /*0aa0*/ 	.word	0x00000000
        /*0aa4*/ 	.short	0x0101
        /*0aa6*/ 	.byte	0xff
	.zero		1


	//   ....[50]....
        /*0aa8*/ 	.word	0x0000e4e0
        /*0aac*/ 	.word	0x0000003b
        /*0ab0*/ 	.word	0x00070080
        /*0ab4*/ 	.short	0x010a
        /*0ab6*/ 	.byte	0xff
	.zero		1


	//   ....[51]....
        /*0ab8*/ 	.word	0x0000e640
        /*0abc*/ 	.word	0x0000003b
        /*0ac0*/ 	.word	0x00070070
        /*0ac4*/ 	.short	0x010a
        /*0ac6*/ 	.byte	0xff
	.zero		1


	//   ....[52]....
        /*0ac8*/ 	.word	0x0000e7d0
        /*0acc*/ 	.word	0x0000003b
        /*0ad0*/ 	.word	0x00070090
        /*0ad4*/ 	.short	0x010a
        /*0ad6*/ 	.byte	0xff
	.zero		1


	//   ....[53]....
        /*0ad8*/ 	.word	0x00010400
        /*0adc*/ 	.word	0x00000000
        /*0ae0*/ 	.word	0x00000000
        /*0ae4*/ 	.short	0x0101
        /*0ae6*/ 	.byte	0xff
	.zero		1


	//   ....[54]....
        /*0ae8*/ 	.word	0x00010480
        /*0aec*/ 	.word	0x00000000
        /*0af0*/ 	.word	0x00000000
        /*0af4*/ 	.short	0x0101
        /*0af6*/ 	.byte	0xff
	.zero		1


	//   ....[55]....
        /*0af8*/ 	.word	0x000104e0
        /*0afc*/ 	.word	0x0000003b
        /*0b00*/ 	.word	0x00070080
        /*0b04*/ 	.short	0x010a
        /*0b06*/ 	.byte	0xff
	.zero		1


	//   ....[56]....
        /*0b08*/ 	.word	0x00010640
        /*0b0c*/ 	.word	0x0000003b
        /*0b10*/ 	.word	0x00070098
        /*0b14*/ 	.short	0x010a
        /*0b16*/ 	.byte	0xff
	.zero		1


	//   ....[57]....
        /*0b18*/ 	.word	0x00012250
        /*0b1c*/ 	.word	0x00000000
        /*0b20*/ 	.word	0x00000000
        /*0b24*/ 	.short	0x0101
        /*0b26*/ 	.byte	0xff
	.zero		1


	//   ....[58]....
        /*0b28*/ 	.word	0x000122e0
        /*0b2c*/ 	.word	0x00000003
        /*0b30*/ 	.word	0x00000000
        /*0b34*/ 	.short	0x0101
        /*0b36*/ 	.byte	0xff
	.zero		1


	//   ....[59]....
        /*0b38*/ 	.word	0x00012370
        /*0b3c*/ 	.word	0x00000004
        /*0b40*/ 	.word	0x00000000
        /*0b44*/ 	.short	0x0101
        /*0b46*/ 	.byte	0xff
	.zero		1


	//   ....[60]....
        /*0b48*/ 	.word	0x000123c0
        /*0b4c*/ 	.word	0x0000003b
        /*0b50*/ 	.word	0x00070070
        /*0b54*/ 	.short	0x010a
        /*0b56*/ 	.byte	0xff
	.zero		1


	//   ....[61]....
        /*0b58*/ 	.word	0x00012460
        /*0b5c*/ 	.word	0x00000000
        /*0b60*/ 	.word	0x00000000
        /*0b64*/ 	.short	0x0101
        /*0b66*/ 	.byte	0xff
	.zero		1


	//   ....[62]....
        /*0b68*/ 	.word	0x000124c0
        /*0b6c*/ 	.word	0x0000003b
        /*0b70*/ 	.word	0x00070090
        /*0b74*/ 	.short	0x010a
        /*0b76*/ 	.byte	0xff
	.zero		1


	//   ....[63]....
        /*0b78*/ 	.word	0x00012540
        /*0b7c*/ 	.word	0x0000003b
        /*0b80*/ 	.word	0x000700c0
        /*0b84*/ 	.short	0x010a
        /*0b86*/ 	.byte	0xff
	.zero		1


	//   ....[64]....
        /*0b88*/ 	.word	0x00015fa0
        /*0b8c*/ 	.word	0x00000000
        /*0b90*/ 	.word	0x00000000
        /*0b94*/ 	.short	0x0101
        /*0b96*/ 	.byte	0xff
	.zero		1


	//   ....[65]....
        /*0b98*/ 	.word	0x00015fd0
        /*0b9c*/ 	.word	0x0000003b
        /*0ba0*/ 	.word	0x000700b0
        /*0ba4*/ 	.short	0x0101
        /*0ba6*/ 	.byte	0xff
	.zero		1


	//   ....[66]....
        /*0ba8*/ 	.word	0x00016050
        /*0bac*/ 	.word	0x0000003b
        /*0bb0*/ 	.word	0x00070080
        /*0bb4*/ 	.short	0x010a
        /*0bb6*/ 	.byte	0xff
	.zero		1


	//   ....[67]....
        /*0bb8*/ 	.word	0x000160e0
        /*0bbc*/ 	.word	0x0000001f
        /*0bc0*/ 	.word	0x00000000
        /*0bc4*/ 	.short	0x0101
        /*0bc6*/ 	.byte	0xff
	.zero		1


	//   ....[68]....
        /*0bc8*/ 	.word	0x00016130
        /*0bcc*/ 	.word	0x0000003b
        /*0bd0*/ 	.word	0x00070098
        /*0bd4*/ 	.short	0x010a
        /*0bd6*/ 	.byte	0xff
	.zero		1


	//   ....[69]....
        /*0bd8*/ 	.word	0x000161b0
        /*0bdc*/ 	.word	0x0000003b
        /*0be0*/ 	.word	0x000700c8
        /*0be4*/ 	.short	0x010a
        /*0be6*/ 	.byte	0xff
	.zero		1


	//   ....[70]....
        /*0be8*/ 	.word	0x00019b20
        /*0bec*/ 	.word	0x00000000
        /*0bf0*/ 	.word	0x00000000
        /*0bf4*/ 	.short	0x0101
        /*0bf6*/ 	.byte	0xff
	.zero		1


	//   ....[71]....
        /*0bf8*/ 	.word	0x00019b50
        /*0bfc*/ 	.word	0x0000003b
        /*0c00*/ 	.word	0x000700b8
        /*0c04*/ 	.short	0x0101
        /*0c06*/ 	.byte	0xff
	.zero		1


	//   ....[72]....
        /*0c08*/ 	.word	0x00019f80
        /*0c0c*/ 	.word	0x000000ff
        /*0c10*/ 	.word	0x00000000
        /*0c14*/ 	.short	0x010a
        /*0c16*/ 	.byte	0x04
	.zero		1


	//   ....[73]....
        /*0c18*/ 	.word	0x0001a200
        /*0c1c*/ 	.word	0x000000ff
        /*0c20*/ 	.word	0x00000000
        /*0c24*/ 	.short	0x010a
        /*0c26*/ 	.byte	0x04
	.zero		1


	//   ....[74]....
        /*0c28*/ 	.word	0x0001ae00
        /*0c2c*/ 	.word	0x000000ff
        /*0c30*/ 	.word	0x00000000
        /*0c34*/ 	.short	0x0101
        /*0c36*/ 	.byte	0x04
	.zero		1


	//   ....[75]....
        /*0c38*/ 	.word	0x0001ae80
        /*0c3c*/ 	.word	0x000000ff
        /*0c40*/ 	.word	0x00000000
        /*0c44*/ 	.short	0x010a
        /*0c46*/ 	.byte	0x30
	.zero		1


	//   ....[76]....
        /*0c48*/ 	.word	0x0001b120
        /*0c4c*/ 	.word	0x000000ff
        /*0c50*/ 	.word	0x00000000
        /*0c54*/ 	.short	0x0101
        /*0c56*/ 	.byte	0x31
	.zero		1


	//   ....[77]....
        /*0c58*/ 	.word	0x0001dc20
        /*0c5c*/ 	.word	0x000000ff
        /*0c60*/ 	.word	0x00000000
        /*0c64*/ 	.short	0x0101
        /*0c66*/ 	.byte	0x04
	.zero		1


	//   ....[78]....
        /*0c68*/ 	.word	0x0001dda0
        /*0c6c*/ 	.word	0x000000ff
        /*0c70*/ 	.word	0x00000000
        /*0c74*/ 	.short	0x010a
        /*0c76*/ 	.byte	0x04
	.zero		1


	//   ....[79]....
        /*0c78*/ 	.word	0x0001e410
        /*0c7c*/ 	.word	0x000000ff
        /*0c80*/ 	.word	0x00000000
        /*0c84*/ 	.short	0x010a
        /*0c86*/ 	.byte	0x04
	.zero		1


	//   ....[80]....
        /*0c88*/ 	.word	0x0001e7b0
        /*0c8c*/ 	.word	0x000000ff
        /*0c90*/ 	.word	0x00000000
        /*0c94*/ 	.short	0x010a
        /*0c96*/ 	.byte	0x04
	.zero		1


	//   ....[81]....
        /*0c98*/ 	.word	0x00020ba0
        /*0c9c*/ 	.word	0x000000ff
        /*0ca0*/ 	.word	0x00000000
        /*0ca4*/ 	.short	0x0101
        /*0ca6*/ 	.byte	0x04
	.zero		1


	//   ....[82]....
        /*0ca8*/ 	.word	0x00020bc0
        /*0cac*/ 	.word	0x000000ff
        /*0cb0*/ 	.word	0x00000000
        /*0cb4*/ 	.short	0x010a
        /*0cb6*/ 	.byte	0x30
	.zero		1


	//   ....[83]....
        /*0cb8*/ 	.word	0x00020d50
        /*0cbc*/ 	.word	0x000000ff
        /*0cc0*/ 	.word	0x00000000
        /*0cc4*/ 	.short	0x0101
        /*0cc6*/ 	.byte	0x31
	.zero		1


	//   ....[84]....
        /*0cc8*/ 	.word	0x00023980
        /*0ccc*/ 	.word	0x000000ff
        /*0cd0*/ 	.word	0x00000000
        /*0cd4*/ 	.short	0x0101
        /*0cd6*/ 	.byte	0x04
	.zero		1


	//   ....[85]....
        /*0cd8*/ 	.word	0x00023b30
        /*0cdc*/ 	.word	0x000000ff
        /*0ce0*/ 	.word	0x00000000
        /*0ce4*/ 	.short	0x010a
        /*0ce6*/ 	.byte	0x04
	.zero		1


	//   ....[86]....
        /*0ce8*/ 	.word	0x00024150
        /*0cec*/ 	.word	0x000000ff
        /*0cf0*/ 	.word	0x00000000
        /*0cf4*/ 	.short	0x010a
        /*0cf6*/ 	.byte	0x04
	.zero		1


	//   ....[87]....
        /*0cf8*/ 	.word	0x000243d0
        /*0cfc*/ 	.word	0x000000ff
        /*0d00*/ 	.word	0x00000000
        /*0d04*/ 	.short	0x0101
        /*0d06*/ 	.byte	0x04
	.zero		1


	//   ....[88]....
        /*0d08*/ 	.word	0x00024460
        /*0d0c*/ 	.word	0x000000ff
        /*0d10*/ 	.word	0x00000000
        /*0d14*/ 	.short	0x010a
        /*0d16*/ 	.byte	0x04
	.zero		1


	//   ....[89]....
        /*0d18*/ 	.word	0x00024520
        /*0d1c*/ 	.word	0x000000ff
        /*0d20*/ 	.word	0x00000000
        /*0d24*/ 	.short	0x0101
        /*0d26*/ 	.byte	0x04
	.zero		1


	//   ....[90]....
        /*0d28*/ 	.word	0x00024bc0
        /*0d2c*/ 	.word	0x000000ff
        /*0d30*/ 	.word	0x00070010
        /*0d34*/ 	.short	0x010a
        /*0d36*/ 	.byte	0x08
	.zero		1


	//   ....[91]....
        /*0d38*/ 	.word	0x00024ef0
        /*0d3c*/ 	.word	0x000000ff
        /*0d40*/ 	.word	0x00070038
        /*0d44*/ 	.short	0x010a
        /*0d46*/ 	.byte	0x29
	.zero		1


	//   ....[92]....
        /*0d48*/ 	.word	0x00025220
        /*0d4c*/ 	.word	0x000000ff
        /*0d50*/ 	.word	0x00070018
        /*0d54*/ 	.short	0x010a
        /*0d56*/ 	.byte	0x08
	.zero		1


	//   ....[93]....
        /*0d58*/ 	.word	0x00025580
        /*0d5c*/ 	.word	0x000000ff
        /*0d60*/ 	.word	0x00070038
        /*0d64*/ 	.short	0x010a
        /*0d66*/ 	.byte	0x29
	.zero		1


	//   ....[94]....
        /*0d68*/ 	.word	0x000259e0
        /*0d6c*/ 	.word	0x000000ff
        /*0d70*/ 	.word	0x00070038
        /*0d74*/ 	.short	0x010a
        /*0d76*/ 	.byte	0x29
	.zero		1


	//   ....[95]....
        /*0d78*/ 	.word	0x00025d60
        /*0d7c*/ 	.word	0x000000ff
        /*0d80*/ 	.word	0x00070038
        /*0d84*/ 	.short	0x010a
        /*0d86*/ 	.byte	0x29
	.zero		1


	//   ....[96]....
        /*0d88*/ 	.word	0x000260c0
        /*0d8c*/ 	.word	0x000000ff
        /*0d90*/ 	.word	0x00070038
        /*0d94*/ 	.short	0x010a
        /*0d96*/ 	.byte	0x29
	.zero		1


	//   ....[97]....
        /*0d98*/ 	.word	0x00026410
        /*0d9c*/ 	.word	0x000000ff
        /*0da0*/ 	.word	0x00070038
        /*0da4*/ 	.short	0x010a
        /*0da6*/ 	.byte	0x29
	.zero		1


	//   ....[98]....
        /*0da8*/ 	.word	0x000267e0
        /*0dac*/ 	.word	0x000000ff
        /*0db0*/ 	.word	0x00070038
        /*0db4*/ 	.short	0x010a
        /*0db6*/ 	.byte	0x29
	.zero		1


	//   ....[99]....
        /*0db8*/ 	.word	0x00026b20
        /*0dbc*/ 	.word	0x000000ff
        /*0dc0*/ 	.word	0x00070038
        /*0dc4*/ 	.short	0x010a
        /*0dc6*/ 	.byte	0x21
	.zero		1


	//   ....[100]....
        /*0dc8*/ 	.word	0x000273a0
        /*0dcc*/ 	.word	0x000000ff
        /*0dd0*/ 	.word	0x000700b0
        /*0dd4*/ 	.short	0x010a
        /*0dd6*/ 	.byte	0x05
	.zero		1


	//   ....[101]....
        /*0dd8*/ 	.word	0x00028c30
        /*0ddc*/ 	.word	0x000000ff
        /*0de0*/ 	.word	0x000700b8
        /*0de4*/ 	.short	0x010a
        /*0de6*/ 	.byte	0x05
	.zero		1


	//   ....[102]....
        /*0de8*/ 	.word	0x00029f10
        /*0dec*/ 	.word	0x000000ff
        /*0df0*/ 	.word	0x00000000
        /*0df4*/ 	.short	0x0101
        /*0df6*/ 	.byte	0x04
	.zero		1


	//   ....[103]....
        /*0df8*/ 	.word	0x00029f90
        /*0dfc*/ 	.word	0x000000ff
        /*0e00*/ 	.word	0x00000000
        /*0e04*/ 	.short	0x0101
        /*0e06*/ 	.byte	0x04
	.zero		1


	//   ....[104]....
        /*0e08*/ 	.word	0x0002a2f0
        /*0e0c*/ 	.word	0x00000002
        /*0e10*/ 	.word	0x00070000
        /*0e14*/ 	.short	0x010a
        /*0e16*/ 	.byte	0xff
	.zero		1


	//   ....[105]....
        /*0e18*/ 	.word	0x0002a350
        /*0e1c*/ 	.word	0x00000002
        /*0e20*/ 	.word	0x00070020
        /*0e24*/ 	.short	0x010a
        /*0e26*/ 	.byte	0xff
	.zero		1


	//   ....[106]....
        /*0e28*/ 	.word	0x0002a3b0
        /*0e2c*/ 	.word	0x00000005
        /*0e30*/ 	.word	0x00070058
        /*0e34*/ 	.short	0x010a
        /*0e36*/ 	.byte	0xff
	.zero		1


	//   ....[107]....
        /*0e38*/ 	.word	0x0002a410
        /*0e3c*/ 	.word	0x00000002
        /*0e40*/ 	.word	0x00070008
        /*0e44*/ 	.short	0x010a
        /*0e46*/ 	.byte	0xff
	.zero		1


	//   ....[108]....
        /*0e48*/ 	.word	0x0002a470
        /*0e4c*/ 	.word	0x00000000
        /*0e50*/ 	.word	0x00070068
        /*0e54*/ 	.short	0x010a
        /*0e56*/ 	.byte	0xff
	.zero		1


	//   ....[109]....
        /*0e58*/ 	.word	0x0002a4d0
        /*0e5c*/ 	.word	0x00000000
        /*0e60*/ 	.word	0x00070020
        /*0e64*/ 	.short	0x010a
        /*0e66*/ 	.byte	0xff
	.zero		1


	//   ....[110]....
        /*0e68*/ 	.word	0x0002a530
        /*0e6c*/ 	.word	0x00000000
        /*0e70*/ 	.word	0x000700a0
        /*0e74*/ 	.short	0x010a
        /*0e76*/ 	.byte	0xff
	.zero		1


	//   ....[111]....
        /*0e78*/ 	.word	0x0002a5a0
        /*0e7c*/ 	.word	0x00000004
        /*0e80*/ 	.word	0x00070058
        /*0e84*/ 	.short	0x010a
        /*0e86*/ 	.byte	0xff
	.zero		1


	//   ....[112]....
        /*0e88*/ 	.word	0x0002a600
        /*0e8c*/ 	.word	0x00000000
        /*0e90*/ 	.word	0x00070020
        /*0e94*/ 	.short	0x010a
        /*0e96*/ 	.byte	0xff
	.zero		1


	//   ....[113]....
        /*0e98*/ 	.word	0x0002a660
        /*0e9c*/ 	.word	0x00000000
        /*0ea0*/ 	.word	0x000700a8
        /*0ea4*/ 	.short	0x010a
        /*0ea6*/ 	.byte	0xff
	.zero		1


	//   ....[114]....
        /*0ea8*/ 	.word	0x0002a6c0
        /*0eac*/ 	.word	0x00000002
        /*0eb0*/ 	.word	0x00070068
        /*0eb4*/ 	.short	0x010a
        /*0eb6*/ 	.byte	0xff
	.zero		1


	//   ....[115]....
        /*0eb8*/ 	.word	0x0002a720
        /*0ebc*/ 	.word	0x00000000
        /*0ec0*/ 	.word	0x00070020
        /*0ec4*/ 	.short	0x010a
        /*0ec6*/ 	.byte	0xff
	.zero		1


	//   ....[116]....
        /*0ec8*/ 	.word	0x0002a780
        /*0ecc*/ 	.word	0x00000000
        /*0ed0*/ 	.word	0x000700a0
        /*0ed4*/ 	.short	0x010a
        /*0ed6*/ 	.byte	0xff
	.zero		1


	//   ....[117]....
        /*0ed8*/ 	.word	0x0002a7f0
        /*0edc*/ 	.word	0x00000004
        /*0ee0*/ 	.word	0x00070058
        /*0ee4*/ 	.short	0x010a
        /*0ee6*/ 	.byte	0xff
	.zero		1


	//   ....[118]....
        /*0ee8*/ 	.word	0x0002a850
        /*0eec*/ 	.word	0x00000002
        /*0ef0*/ 	.word	0x000700a8
        /*0ef4*/ 	.short	0x010a
        /*0ef6*/ 	.byte	0xff
	.zero		1


	//   ....[119]....
        /*0ef8*/ 	.word	0x0002a8b0
        /*0efc*/ 	.word	0x00000000
        /*0f00*/ 	.word	0x00070068
        /*0f04*/ 	.short	0x010a
        /*0f06*/ 	.byte	0xff
	.zero		1


	//   ....[120]....
        /*0f08*/ 	.word	0x0002a900
        /*0f0c*/ 	.word	0x00000011
        /*0f10*/ 	.word	0x000700c0
        /*0f14*/ 	.short	0x010a
        /*0f16*/ 	.byte	0xff
	.zero		1


	//   ....[121]....
        /*0f18*/ 	.word	0x0002a950
        /*0f1c*/ 	.word	0x00000000
        /*0f20*/ 	.word	0x000700c8
        /*0f24*/ 	.short	0x010a
        /*0f26*/ 	.byte	0xff
	.zero		1


	//   ....[122]....
        /*0f28*/ 	.word	0x0002a9a0
        /*0f2c*/ 	.word	0x0000003b
        /*0f30*/ 	.word	0x00070070
        /*0f34*/ 	.short	0x010a
        /*0f36*/ 	.byte	0xff
	.zero		1


	//   ....[123]....
        /*0f38*/ 	.word	0x0002a9f0
        /*0f3c*/ 	.word	0x0000003b
        /*0f40*/ 	.word	0x00070080
        /*0f44*/ 	.short	0x010a
        /*0f46*/ 	.byte	0xff
	.zero		1


	//   ....[124]....
        /*0f48*/ 	.word	0x0002aa40
        /*0f4c*/ 	.word	0x0000003b
        /*0f50*/ 	.word	0x00070070
        /*0f54*/ 	.short	0x010a
        /*0f56*/ 	.byte	0xff
	.zero		1


	//   ....[125]....
        /*0f58*/ 	.word	0x0002aa90
        /*0f5c*/ 	.word	0x0000003b
        /*0f60*/ 	.word	0x00070090
        /*0f64*/ 	.short	0x010a
        /*0f66*/ 	.byte	0xff
	.zero		1


	//   ....[126]....
        /*0f68*/ 	.word	0x0002aae0
        /*0f6c*/ 	.word	0x0000003b
        /*0f70*/ 	.word	0x00070080
        /*0f74*/ 	.short	0x010a
        /*0f76*/ 	.byte	0xff
	.zero		1


	//   ....[127]....
        /*0f78*/ 	.word	0x0002ab30
        /*0f7c*/ 	.word	0x0000003b
        /*0f80*/ 	.word	0x00070098
        /*0f84*/ 	.short	0x010a
        /*0f86*/ 	.byte	0xff
	.zero		1


	//   ....[128]....
        /*0f88*/ 	.word	0x0002ab80
        /*0f8c*/ 	.word	0x0000003b
        /*0f90*/ 	.word	0x00070070
        /*0f94*/ 	.short	0x010a
        /*0f96*/ 	.byte	0xff
	.zero		1


	//   ....[129]....
        /*0f98*/ 	.word	0x0002abd0
        /*0f9c*/ 	.word	0x0000003b
        /*0fa0*/ 	.word	0x00070090
        /*0fa4*/ 	.short	0x010a
        /*0fa6*/ 	.byte	0xff
	.zero		1


	//   ....[130]....
        /*0fa8*/ 	.word	0x0002ac20
        /*0fac*/ 	.word	0x0000003b
        /*0fb0*/ 	.word	0x000700c0
        /*0fb4*/ 	.short	0x010a
        /*0fb6*/ 	.byte	0xff
	.zero		1


	//   ....[131]....
        /*0fb8*/ 	.word	0x0002ac70
        /*0fbc*/ 	.word	0x0000003b
        /*0fc0*/ 	.word	0x00070080
        /*0fc4*/ 	.short	0x010a
        /*0fc6*/ 	.byte	0xff
	.zero		1


	//   ....[132]....
        /*0fc8*/ 	.word	0x0002acc0
        /*0fcc*/ 	.word	0x0000003b
        /*0fd0*/ 	.word	0x00070098
        /*0fd4*/ 	.short	0x010a
        /*0fd6*/ 	.byte	0xff
	.zero		1


	//   ....[133]....
        /*0fd8*/ 	.word	0x0002ad10
        /*0fdc*/ 	.word	0x0000003b
        /*0fe0*/ 	.word	0x000700c8
        /*0fe4*/ 	.short	0x010a
        /*0fe6*/ 	.byte	0xff
	.zero		1


	//   ....[134]....
        /*0fe8*/ 	.word	0x0002ad70
        /*0fec*/ 	.word	0x00000000
        /*0ff0*/ 	.word	0x00000000
        /*0ff4*/ 	.short	0x010a
        /*0ff6*/ 	.byte	0xff
	.zero		1


	//   ....[135]....
        /*0ff8*/ 	.word	0x0002add0
        /*0ffc*/ 	.word	0x00000000
        /*1000*/ 	.word	0x00000000
        /*1004*/ 	.short	0x010a
        /*1006*/ 	.byte	0xff
	.zero		1


	//   ....[136]....
        /*1008*/ 	.word	0x0002ae30
        /*100c*/ 	.word	0x00000004
        /*1010*/ 	.word	0x00000000
        /*1014*/ 	.short	0x010a
        /*1016*/ 	.byte	0xff
	.zero		1


	//   ....[137]....
        /*1018*/ 	.word	0x0002ae90
        /*101c*/ 	.word	0x00000004
        /*1020*/ 	.word	0x00000000
        /*1024*/ 	.short	0x010a
        /*1026*/ 	.byte	0xff
	.zero		1


	//   ....[138]....
        /*1028*/ 	.word	0x0002aef0
        /*102c*/ 	.word	0x00000003
        /*1030*/ 	.word	0x00000000
        /*1034*/ 	.short	0x010a
        /*1036*/ 	.byte	0xff
	.zero		1


	//   ....[139]....
        /*1038*/ 	.word	0x0002af50
        /*103c*/ 	.word	0x00000000
        /*1040*/ 	.word	0x00000000
        /*1044*/ 	.short	0x010a
        /*1046*/ 	.byte	0xff
	.zero		1


	//   ....[140]....
        /*1048*/ 	.word	0x0002afb0
        /*104c*/ 	.word	0x00000004
        /*1050*/ 	.word	0x00000000
        /*1054*/ 	.short	0x010a
        /*1056*/ 	.byte	0xff
	.zero		1


	//   ....[141]....
        /*1058*/ 	.word	0x0002b010
        /*105c*/ 	.word	0x00000004
        /*1060*/ 	.word	0x00000000
        /*1064*/ 	.short	0x010a
        /*1066*/ 	.byte	0xff
	.zero		1


	//   ....[142]....
        /*1068*/ 	.word	0x0002b070
        /*106c*/ 	.word	0x00000003
        /*1070*/ 	.word	0x00000000
        /*1074*/ 	.short	0x010a
        /*1076*/ 	.byte	0xff
	.zero		1


	//   ....[143]....
        /*1078*/ 	.word	0x0002b0d0
        /*107c*/ 	.word	0x00000000
        /*1080*/ 	.word	0x00000000
        /*1084*/ 	.short	0x010a
        /*1086*/ 	.byte	0xff
	.zero		1


	//   ....[144]....
        /*1088*/ 	.word	0x0002b130
        /*108c*/ 	.word	0x00000000
        /*1090*/ 	.word	0x00070010
        /*1094*/ 	.short	0x010a
        /*1096*/ 	.byte	0xff
	.zero		1


	//   ....[145]....
        /*1098*/ 	.word	0x0002b190
        /*109c*/ 	.word	0x00000000
        /*10a0*/ 	.word	0x00070038
        /*10a4*/ 	.short	0x010a
        /*10a6*/ 	.byte	0xff
	.zero		1


	//   ....[146]....
        /*10a8*/ 	.word	0x0002b1f0
        /*10ac*/ 	.word	0x00000000
        /*10b0*/ 	.word	0x00070018
        /*10b4*/ 	.short	0x010a
        /*10b6*/ 	.byte	0xff
	.zero		1


	//   ....[147]....
        /*10b8*/ 	.word	0x0002b250
        /*10bc*/ 	.word	0x00000000
        /*10c0*/ 	.word	0x00070038
        /*10c4*/ 	.short	0x010a
        /*10c6*/ 	.byte	0xff
	.zero		1


	//   ....[148]....
        /*10c8*/ 	.word	0x0002b2b0
        /*10cc*/ 	.word	0x00000000
        /*10d0*/ 	.word	0x00070038
        /*10d4*/ 	.short	0x010a
        /*10d6*/ 	.byte	0xff
	.zero		1


	//   ....[149]....
        /*10d8*/ 	.word	0x0002b310
        /*10dc*/ 	.word	0x00000000
        /*10e0*/ 	.word	0x00070038
        /*10e4*/ 	.short	0x010a
        /*10e6*/ 	.byte	0xff
	.zero		1


	//   ....[150]....
        /*10e8*/ 	.word	0x0002b370
        /*10ec*/ 	.word	0x00000000
        /*10f0*/ 	.word	0x00070038
        /*10f4*/ 	.short	0x010a
        /*10f6*/ 	.byte	0xff
	.zero		1


	//   ....[151]....
        /*10f8*/ 	.word	0x0002b3d0
        /*10fc*/ 	.word	0x00000000
        /*1100*/ 	.word	0x00070038
        /*1104*/ 	.short	0x010a
        /*1106*/ 	.byte	0xff
	.zero		1


	//   ....[152]....
        /*1108*/ 	.word	0x0002b430
        /*110c*/ 	.word	0x00000000
        /*1110*/ 	.word	0x00070038
        /*1114*/ 	.short	0x010a
        /*1116*/ 	.byte	0xff
	.zero		1


	//   ....[153]....
        /*1118*/ 	.word	0x0002b490
        /*111c*/ 	.word	0x00000000
        /*1120*/ 	.word	0x00070038
        /*1124*/ 	.short	0x010a
        /*1126*/ 	.byte	0xff
	.zero		1


	//   ....[154]....
        /*1128*/ 	.word	0x0002b4f0
        /*112c*/ 	.word	0x00000004
        /*1130*/ 	.word	0x000700b0
        /*1134*/ 	.short	0x010a
        /*1136*/ 	.byte	0xff
	.zero		1


	//   ....[155]....
        /*1138*/ 	.word	0x0002b550
        /*113c*/ 	.word	0x00000004
        /*1140*/ 	.word	0x000700b8
        /*1144*/ 	.short	0x010a
        /*1146*/ 	.byte	0xff
	.zero		1


	//----- nvinfo : EIATTR_NUM_MBARRIERS
	.align		4
.L_66:
        /*1148*/ 	.byte	0x03, 0x38
        /*114a*/ 	.short	0x001c


	//----- nvinfo : EIATTR_EXIT_INSTR_OFFSETS
	.align		4
        /*114c*/ 	.byte	0x04, 0x1c
        /*114e*/ 	.short	(.L_68 - .L_67)


	//   ....[0]....
.L_67:
        /*1150*/ 	.word	0x000017f0


	//   ....[1]....
        /*1154*/ 	.word	0x00005ed0


	//   ....[2]....
        /*1158*/ 	.word	0x00005f30


	//   ....[3]....
        /*115c*/ 	.word	0x00019c00


	//   ....[4]....
        /*1160*/ 	.word	0x00019c70


	//   ....[5]....
        /*1164*/ 	.word	0x000245e0


	//   ....[6]....
        /*1168*/ 	.word	0x00024670


	//   ....[7]....
        /*116c*/ 	.word	0x000246d0


	//   ....[8]....
        /*1170*/ 	.word	0x00026e70


	//   ....[9]....
        /*1174*/ 	.word	0x00026ed0


	//   ....[10]....
        /*1178*/ 	.word	0x0002a010


	//   ....[11]....
        /*117c*/ 	.word	0x0002a2d0


	//----- nvinfo : EIATTR_INDIRECT_BRANCH_TARGETS
	.align		4
.L_68:
        /*1180*/ 	.byte	0x04, 0x34
        /*1182*/ 	.short	(.L_70 - .L_69)


	//   ....[0]....
.L_69:
        /*1184*/ 	.word	.L_x_518@srel
        /*1188*/ 	.short	0x0
        /*118a*/ 	.short	0x0
        /*118c*/ 	.word	0x3
        /*1190*/ 	.word	.L_x_519@srel
        /*1194*/ 	.word	.L_x_520@srel
        /*1198*/ 	.word	.L_x_521@srel


	//----- nvinfo : EIATTR_MAX_THREADS
	.align		4
.L_70:
        /*119c*/ 	.byte	0x04, 0x05
        /*119e*/ 	.short	(.L_72 - .L_71)
.L_71:
        /*11a0*/ 	.word	0x00000200
        /*11a4*/ 	.word	0x00000001
        /*11a8*/ 	.word	0x00000001


	//----- nvinfo : EIATTR_CRS_STACK_SIZE
	.align		4
.L_72:
        /*11ac*/ 	.byte	0x04, 0x1e
        /*11ae*/ 	.short	(.L_74 - .L_73)
.L_73:
        /*11b0*/ 	.word	0x00000000


	//----- nvinfo : EIATTR_CBANK_PARAM_SIZE
	.align		4
.L_74:
        /*11b4*/ 	.byte	0x03, 0x19
        /*11b6*/ 	.short	0x0600


	//----- nvinfo : EIATTR_PARAM_CBANK
	.align		4
        /*11b8*/ 	.byte	0x04, 0x0a
        /*11ba*/ 	.short	(.L_76 - .L_75)
	.align		4
.L_75:
        /*11bc*/ 	.word	index@(.nv.constant0._ZN7cutlass13device_kernelINS_4fmha6kernel36Sm100FmhaFwdKernelTmaWarpspecializedIN4cute5tupleIJiiiNS5_IJNS5_IJiiEEEiEEEEEENS1_10collective38Sm100FmhaFwdMainloopTmaWarpspecializedINS_10bfloat16_tEffNS5_IJNS4_1CILi256EEENSC_ILi128EEESD_EEENS5_IJiNSC_ILi1EEES7_EEENS5_IJiSG_NS5_IJNS5_IJNSC_ILi0EEEiEEEiEEEEEESL_NS9_12ResidualMaskENS5_IJNSC_ILi2EEESG_SG_EEENSC_ILb0EEEEENS9_38Sm100FmhaFwdEpilogueTmaWarpspecializedINS_6half_tEfNS5_IJSE_SD_SE_EEESH_NS5_IJSG_S7_EEESP_EENS2_23PersistentTileSchedulerENS2_41Sm100FmhaCtxKernelWarpspecializedScheduleEEEEEvNT_6ParamsE)
        /*11c0*/ 	.short	0x0380
        /*11c2*/ 	.short	0x0600


	//----- nvinfo : EIATTR_SW_WAR
	.align		4
.L_76:
        /*11c4*/ 	.byte	0x04, 0x36
        /*11c6*/ 	.short	(.L_78 - .L_77)
.L_77:
        /*11c8*/ 	.word	0x00000008
.L_78:


//--------------------- .nv.callgraph             --------------------------
	.section	.nv.callgraph,"",@"SHT_CUDA_CALLGRAPH"
	.align	4
	.sectionentsize	8
	.align		4
        /*0000*/ 	.word	0x00000000
	.align		4
        /*0004*/ 	.word	0xffffffff
	.align		4
        /*0008*/ 	.word	index@(_ZN7cutlass13device_kernelINS_4fmha6kernel36Sm100FmhaFwdKernelTmaWarpspecializedIN4cute5tupleIJiiiNS5_IJNS5_IJiiEEEiEEEEEENS1_10collective38Sm100FmhaFwdMainloopTmaWarpspecializedINS_10bfloat16_tEffNS5_IJNS4_1CILi256EEENSC_ILi128EEESD_EEENS5_IJiNSC_ILi1EEES7_EEENS5_IJiSG_NS5_IJNS5_IJNSC_ILi0EEEiEEEiEEEEEESL_NS9_12ResidualMaskENS5_IJNSC_ILi2EEESG_SG_EEENSC_ILb0EEEEENS9_38Sm100FmhaFwdEpilogueTmaWarpspecializedINS_6half_tEfNS5_IJSE_SD_SE_EEESH_NS5_IJSG_S7_EEESP_EENS2_23PersistentTileSchedulerENS2_41Sm100FmhaCtxKernelWarpspecializedScheduleEEEEEvNT_6ParamsE)
	.align		4
        /*000c*/ 	.word	index@(__assertfail)
	.align		4
        /*0010*/ 	.word	index@(_ZN7cutlass13device_kernelINS_4fmha6kernel36Sm100FmhaFwdKernelTmaWarpspecializedIN4cute5tupleIJiiiNS5_IJNS5_IJiiEEEiEEEEEENS1_10collective38Sm100FmhaFwdMainloopTmaWarpspecializedINS_10bfloat16_tEffNS5_IJNS4_1CILi256EEENSC_ILi128EEESD_EEENS5_IJiNSC_ILi1EEES7_EEENS5_IJiSG_NS5_IJNS5_IJNSC_ILi0EEEiEEEiEEEEEESL_NS9_12ResidualMaskENS5_IJNSC_ILi2EEESG_SG_EEENSC_ILb0EEEEENS9_38Sm100FmhaFwdEpilogueTmaWarpspecializedINS_6half_tEfNS5_IJSE_SD_SE_EEESH_NS5_IJSG_S7_EEESP_EENS2_23PersistentTileSchedulerENS2_41Sm100FmhaCtxKernelWarpspecializedScheduleEEEEEvNT_6ParamsE)
	.align		4
        /*0014*/ 	.word	index@(vprintf)
	.align		4
        /*0018*/ 	.word	0x00000000
	.align		4
        /*001c*/ 	.word	0xfffffffe
	.align		4
        /*0020*/ 	.word	0x00000000
	.align		4
        /*0024*/ 	.word	0xfffffffd
	.align		4
        /*0028*/ 	.word	0x00000000
	.align		4
        /*002c*/ 	.word	0xfffffffc


//--------------------- .nv.constant4             --------------------------
	.section	.nv.constant4,"a",@progbits
	.align	8
	.align		8
.nv.constant4:
        /*0000*/ 	.dword	vprintf
	.align		8
        /*0008*/ 	.dword	__assertfail
	.align		8
        /*0010*/ 	.dword	__unnamed_1
	.align		8
        /*0018*/ 	.dword	__unnamed_2
	.align		8
        /*0020*/ 	.dword	__unnamed_3
	.align		8
        /*0028*/ 	.dword	__unnamed_4
	.align		8
        /*0030*/ 	.dword	__unnamed_5
	.align		8
        /*0038*/ 	.dword	__unnamed_6
	.align		8
        /*0040*/ 	.dword	__unnamed_7
	.align		8
        /*0048*/ 	.dword	_ZN39_INTERNAL_d6a8903a_4_k_cu_059fbce7_33414cuda3std3__45__cpo5beginE
	.align		8
        /*0050*/ 	.dword	_ZN39_INTERNAL_d6a8903a_4_k_cu_059fbce7_33414cuda3std3__45__cpo3endE
	.align		8
        /*0058*/ 	.dword	_ZN39_INTERNAL_d6a8903a_4_k_cu_059fbce7_33414cuda3std3__45__cpo6cbeginE
	.align		8
        /*0060*/ 	.dword	_ZN39_INTERNAL_d6a8903a_4_k_cu_059fbce7_33414cuda3std3__45__cpo4cendE
	.align		8
        /*0068*/ 	.dword	_ZN39_INTERNAL_d6a8903a_4_k_cu_059fbce7_33414cuda3std3__441_GLOBAL__N__d6a8903a_4_k_cu_059fbce7_33416ignoreE
	.align		8
        /*0070*/ 	.dword	_ZN39_INTERNAL_d6a8903a_4_k_cu_059fbce7_33414cuda3std3__419piecewise_constructE
	.align		8
        /*0078*/ 	.dword	_ZN39_INTERNAL_d6a8903a_4_k_cu_059fbce7_33414cuda3std3__48in_placeE
	.align		8
        /*0080*/ 	.dword	_ZN39_INTERNAL_d6a8903a_4_k_cu_059fbce7_33414cuda3std6ranges3__45__cpo4swapE
	.align		8
        /*0088*/ 	.dword	_ZN39_INTERNAL_d6a8903a_4_k_cu_059fbce7_33414cuda3std6ranges3__45__cpo9iter_moveE
	.align		8
        /*0090*/ 	.dword	_ZN39_INTERNAL_d6a8903a_4_k_cu_059fbce7_33414cute7productE
	.align		8
        /*0098*/ 	.dword	_ZN39_INTERNAL_d6a8903a_4_k_cu_059fbce7_33414cute1_E
	.align		8
        /*00a0*/ 	.dword	$str$22
	.align		8
        /*00a8*/ 	.dword	$str$23
	.align		8
        /*00b0*/ 	.dword	$str$26
	.align		8
        /*00b8*/ 	.dword	$str$27
	.align		8
        /*00c0*/ 	.dword	$str$28
	.align		8
        /*00c8*/ 	.dword	$str$29
	.align		8
        /*00d0*/ 	.dword	$str$30
	.align		8
        /*00d8*/ 	.dword	$str$31
	.align		8
        /*00e0*/ 	.dword	$str$32
	.align		8
        /*00e8*/ 	.dword	$str$33
	.align		8
        /*00f0*/ 	.dword	$str$34
	.align		8
        /*00f8*/ 	.dword	$str$35
	.align		8
        /*0100*/ 	.dword	$str$36
	.align		8
        /*0108*/ 	.dword	$str$37


//--------------------- .nv.constant2._ZN7cutlass13device_kernelINS_4fmha6kernel36Sm100FmhaFwdKernelTmaWarpspecializedIN4cute5tupleIJiiiNS5_IJNS5_IJiiEEEiEEEEEENS1_10collective38Sm100FmhaFwdMainloopTmaWarpspecializedINS_10bfloat16_tEffNS5_IJNS4_1CILi256EEENSC_ILi128EEESD_EEENS5_IJiNSC_ILi1EEES7_EEENS5_IJiSG_NS5_IJNS5_IJNSC_ILi0EEEiEEEiEEEEEESL_NS9_12ResidualMaskENS5_IJNSC_ILi2EEESG_SG_EEENSC_ILb0EEEEENS9_38Sm100FmhaFwdEpilogueTmaWarpspecializedINS_6half_tEfNS5_IJSE_SD_SE_EEESH_NS5_IJSG_S7_EEESP_EENS2_23PersistentTileSchedulerENS2_41Sm100FmhaCtxKernelWarpspecializedScheduleEEEEEvNT_6ParamsE --------------------------
	.section	.nv.constant2._ZN7cutlass13device_kernelINS_4fmha6kernel36Sm100FmhaFwdKernelTmaWarpspecializedIN4cute5tupleIJiiiNS5_IJNS5_IJiiEEEiEEEEEENS1_10collective38Sm100FmhaFwdMainloopTmaWarpspecializedINS_10bfloat16_tEffNS5_IJNS4_1CILi256EEENSC_ILi128EEESD_EEENS5_IJiNSC_ILi1EEES7_EEENS5_IJiSG_NS5_IJNS5_IJNSC_ILi0EEEiEEEiEEEEEESL_NS9_12ResidualMaskENS5_IJNSC_ILi2EEESG_SG_EEENSC_ILb0EEEEENS9_38Sm100FmhaFwdEpilogueTmaWarpspecializedINS_6half_tEfNS5_IJSE_SD_SE_EEESH_NS5_IJSG_S7_EEESP_EENS2_23PersistentTileSchedulerENS2_41Sm100FmhaCtxKernelWarpspecializedScheduleEEEEEvNT_6ParamsE,"a",@progbits
	.sectionflags	@""
	.align	4
.nv.constant2._ZN7cutlass13device_kernelINS_4fmha6kernel36Sm100FmhaFwdKernelTmaWarpspecializedIN4cute5tupleIJiiiNS5_IJNS5_IJiiEEEiEEEEEENS1_10collective38Sm100FmhaFwdMainloopTmaWarpspecializedINS_10bfloat16_tEffNS5_IJNS4_1CILi256EEENSC_ILi128EEESD_EEENS5_IJiNSC_ILi1EEES7_EEENS5_IJiSG_NS5_IJNS5_IJNSC_ILi0EEEiEEEiEEEEEESL_NS9_12ResidualMaskENS5_IJNSC_ILi2EEESG_SG_EEENSC_ILb0EEEEENS9_38Sm100FmhaFwdEpilogueTmaWarpspecializedINS_6half_tEfNS5_IJSE_SD_SE_EEESH_NS5_IJSG_S7_EEESP_EENS2_23PersistentTileSchedulerENS2_41Sm100FmhaCtxKernelWarpspecializedScheduleEEEEEvNT_6ParamsE:
        /*0000*/ 	.byte	0x80, 0x46, 0x02, 0x00, 0x80, 0x6e, 0x02, 0x00, 0x50, 0x46, 0x02, 0x00


//--------------------- .text._ZN7cutlass13device_kernelINS_4fmha6kernel36Sm100FmhaFwdKernelTmaWarpspecializedIN4cute5tupleIJiiiNS5_IJNS5_IJiiEEEiEEEEEENS1_10collective38Sm100FmhaFwdMainloopTmaWarpspecializedINS_10bfloat16_tEffNS5_IJNS4_1CILi256EEENSC_ILi128EEESD_EEENS5_IJiNSC_ILi1EEES7_EEENS5_IJiSG_NS5_IJNS5_IJNSC_ILi0EEEiEEEiEEEEEESL_NS9_12ResidualMaskENS5_IJNSC_ILi2EEESG_SG_EEENSC_ILb0EEEEENS9_38Sm100FmhaFwdEpilogueTmaWarpspecializedINS_6half_tEfNS5_IJSE_SD_SE_EEESH_NS5_IJSG_S7_EEESP_EENS2_23PersistentTileSchedulerENS2_41Sm100FmhaCtxKernelWarpspecializedScheduleEEEEEvNT_6ParamsE --------------------------
	.section	.text._ZN7cutlass13device_kernelINS_4fmha6kernel36Sm100FmhaFwdKernelTmaWarpspecializedIN4cute5tupleIJiiiNS5_IJNS5_IJiiEEEiEEEEEENS1_10collective38Sm100FmhaFwdMainloopTmaWarpspecializedINS_10bfloat16_tEffNS5_IJNS4_1CILi256EEENSC_ILi128EEESD_EEENS5_IJiNSC_ILi1EEES7_EEENS5_IJiSG_NS5_IJNS5_IJNSC_ILi0EEEiEEEiEEEEEESL_NS9_12ResidualMaskENS5_IJNSC_ILi2EEESG_SG_EEENSC_ILb0EEEEENS9_38Sm100FmhaFwdEpilogueTmaWarpspecializedINS_6half_tEfNS5_IJSE_SD_SE_EEESH_NS5_IJSG_S7_EEESP_EENS2_23PersistentTileSchedulerENS2_41Sm100FmhaCtxKernelWarpspecializedScheduleEEEEEvNT_6ParamsE,"ax",@progbits
	.align	128
.text._ZN7cutlass13device_kernelINS_4fmha6kernel36Sm100FmhaFwdKernelTmaWarpspecializedIN4cute5tupleIJiiiNS5_IJNS5_IJiiEEEiEEEEEENS1_10collective38Sm100FmhaFwdMainloopTmaWarpspecializedINS_10bfloat16_tEffNS5_IJNS4_1CILi256EEENSC_ILi128EEESD_EEENS5_IJiNSC_ILi1EEES7_EEENS5_IJiSG_NS5_IJNS5_IJNSC_ILi0EEEiEEEiEEEEEESL_NS9_12ResidualMaskENS5_IJNSC_ILi2EEESG_SG_EEENSC_ILb0EEEEENS9_38Sm100FmhaFwdEpilogueTmaWarpspecializedINS_6half_tEfNS5_IJSE_SD_SE_EEESH_NS5_IJSG_S7_EEESP_EENS2_23PersistentTileSchedulerENS2_41Sm100FmhaCtxKernelWarpspecializedScheduleEEEEEvNT_6ParamsE:
        .type           _ZN7cutlass13device_kernelINS_4fmha6kernel36Sm100FmhaFwdKernelTmaWarpspecializedIN4cute5tupleIJiiiNS5_IJNS5_IJiiEEEiEEEEEENS1_10collective38Sm100FmhaFwdMainloopTmaWarpspecializedINS_10bfloat16_tEffNS5_IJNS4_1CILi256EEENSC_ILi128EEESD_EEENS5_IJiNSC_ILi1EEES7_EEENS5_IJiSG_NS5_IJNS5_IJNSC_ILi0EEEiEEEiEEEEEESL_NS9_12ResidualMaskENS5_IJNSC_ILi2EEESG_SG_EEENSC_ILb0EEEEENS9_38Sm100FmhaFwdEpilogueTmaWarpspecializedINS_6half_tEfNS5_IJSE_SD_SE_EEESH_NS5_IJSG_S7_EEESP_EENS2_23PersistentTileSchedulerENS2_41Sm100FmhaCtxKernelWarpspecializedScheduleEEEEEvNT_6ParamsE,@function
        .size           _ZN7cutlass13device_kernelINS_4fmha6kernel36Sm100FmhaFwdKernelTmaWarpspecializedIN4cute5tupleIJiiiNS5_IJNS5_IJiiEEEiEEEEEENS1_10collective38Sm100FmhaFwdMainloopTmaWarpspecializedINS_10bfloat16_tEffNS5_IJNS4_1CILi256EEENSC_ILi128EEESD_EEENS5_IJiNSC_ILi1EEES7_EEENS5_IJiSG_NS5_IJNS5_IJNSC_ILi0EEEiEEEiEEEEEESL_NS9_12ResidualMaskENS5_IJNSC_ILi2EEESG_SG_EEENSC_ILb0EEEEENS9_38Sm100FmhaFwdEpilogueTmaWarpspecializedINS_6half_tEfNS5_IJSE_SD_SE_EEESH_NS5_IJSG_S7_EEESP_EENS2_23PersistentTileSchedulerENS2_41Sm100FmhaCtxKernelWarpspecializedScheduleEEEEEvNT_6ParamsE,(.L_x_522 - _ZN7cutlass13device_kernelINS_4fmha6kernel36Sm100FmhaFwdKernelTmaWarpspecializedIN4cute5tupleIJiiiNS5_IJNS5_IJiiEEEiEEEEEENS1_10collective38Sm100FmhaFwdMainloopTmaWarpspecializedINS_10bfloat16_tEffNS5_IJNS4_1CILi256EEENSC_ILi128EEESD_EEENS5_IJiNSC_ILi1EEES7_EEENS5_IJiSG_NS5_IJNS5_IJNSC_ILi0EEEiEEEiEEEEEESL_NS9_12ResidualMaskENS5_IJNSC_ILi2EEESG_SG_EEENSC_ILb0EEEEENS9_38Sm100FmhaFwdEpilogueTmaWarpspecializedINS_6half_tEfNS5_IJSE_SD_SE_EEESH_NS5_IJSG_S7_EEESP_EENS2_23PersistentTileSchedulerENS2_41Sm100FmhaCtxKernelWarpspecializedScheduleEEEEEvNT_6ParamsE)
        .other          _ZN7cutlass13device_kernelINS_4fmha6kernel36Sm100FmhaFwdKernelTmaWarpspecializedIN4cute5tupleIJiiiNS5_IJNS5_IJiiEEEiEEEEEENS1_10collective38Sm100FmhaFwdMainloopTmaWarpspecializedINS_10bfloat16_tEffNS5_IJNS4_1CILi256EEENSC_ILi128EEESD_EEENS5_IJiNSC_ILi1EEES7_EEENS5_IJiSG_NS5_IJNS5_IJNSC_ILi0EEEiEEEiEEEEEESL_NS9_12ResidualMaskENS5_IJNSC_ILi2EEESG_SG_EEENSC_ILb0EEEEENS9_38Sm100FmhaFwdEpilogueTmaWarpspecializedINS_6half_tEfNS5_IJSE_SD_SE_EEESH_NS5_IJSG_S7_EEESP_EENS2_23PersistentTileSchedulerENS2_41Sm100FmhaCtxKernelWarpspecializedScheduleEEEEEvNT_6ParamsE,@"STO_CUDA_ENTRY STV_DEFAULT"
_ZN7cutlass13device_kernelINS_4fmha6kernel36Sm100FmhaFwdKernelTmaWarpspecializedIN4cute5tupleIJiiiNS5_IJNS5_IJiiEEEiEEEEEENS1_10collective38Sm100FmhaFwdMainloopTmaWarpspecializedINS_10bfloat16_tEffNS5_IJNS4_1CILi256EEENSC_ILi128EEESD_EEENS5_IJiNSC_ILi1EEES7_EEENS5_IJiSG_NS5_IJNS5_IJNSC_ILi0EEEiEEEiEEEEEESL_NS9_12ResidualMaskENS5_IJNSC_ILi2EEESG_SG_EEENSC_ILb0EEEEENS9_38Sm100FmhaFwdEpilogueTmaWarpspecializedINS_6half_tEfNS5_IJSE_SD_SE_EEESH_NS5_IJSG_S7_EEESP_EENS2_23PersistentTileSchedulerENS2_41Sm100FmhaCtxKernelWarpspecializedScheduleEEEEEvNT_6ParamsE:
[----:B------:R-:W1:Y:S02]  /*0000*/  LDC R1, c[0x0][0x37c] ;  /* 0x0000df00ff017b82 */ /* 0x000e640000000800 */
[----:B-1----:R-:W-:-:S04]  /*0010*/  IADD3 R1, PT, PT, R1, -0xc8, RZ ;  /* 0xffffff3801017810 */ /* 0x002fc80007ffe0ff */
[----:B------:R-:W-:Y:S01]  /*0020*/  R2UR UR42, R1 ;  /* 0x00000000012a72ca */ /* 0x000fe200000e0000 */
[----:B------:R-:W1:Y:S01]  /*0030*/  S2R R0, SR_TID.X ;  /* 0x0000000000007919 */ /* 0x000e620000002100 */
[----:B------:R-:W2:Y:S01]  /*0040*/  LDCU UR4, c[0x0][0x2f8] ;  /* 0x00005f00ff0477ac */ /* 0x000ea20008000800 */
[----:B------:R-:W3:Y:S01]  /*0050*/  LDCU UR39, c[0x0][0x2fc] ;  /* 0x00005f80ff2777ac */ /* 0x000ee20008000800 */
[----:B------:R-:W-:Y:S02]  /*0060*/  UPLOP3.LUT UP3, UPT, UPT, UPT, UPT, 0x40, 0x4 ;  /* 0x000000000004789c */ /* 0x000fe40003f6e870 */
[----:B------:R-:W-:Y:S02]  /*0070*/  UPLOP3.LUT UP1, UPT, UPT, UPT, UPT, 0x80, 0x8 ;  /* 0x000000000008789c */ /* 0x000fe40003f2f070 */
[----:B------:R-:W-:Y:S02]  /*0080*/  UPLOP3.LUT UP0, UPT, UPT, UPT, UPT, 0x40, 0x4 ;  /* 0x000000000004789c */ /* 0x000fe40003f0e870 */
[----:B------:R-:W-:-:S02]  /*0090*/  UPLOP3.LUT UP6, UPT, UPT, UPT, UPT, 0x40, 0x4 ;  /* 0x000000000004789c */ /* 0x000fc40003fce870 */
[----:B------:R-:W-:Y:S02]  /*00a0*/  UPLOP3.LUT UP5, UPT, UPT, UPT, UPT, 0x40, 0x4 ;  /* 0x000000000004789c */ /* 0x000fe40003fae870 */
[----:B--2---:R-:W-:Y:S02]  /*00b0*/  UIADD3 UR42, UP2, UPT, UR42, UR4, URZ ;  /* 0x000000042a2a7290 */ /* 0x004fe4000ff5e0ff */
[----:B------:R-:W-:Y:S02]  /*00c0*/  UP2UR UR37, UPR, URZ, 0x8 ;  /* 0x00000008ff257883 */ /* 0x000fe40008000000 */
[----:B---3--:R-:W-:Y:S02]  /*00d0*/  UIADD3.X UR39, UPT, UPT, URZ, UR39, URZ, UP2, !UPT ;  /* 0x00000027ff277290 */ /* 0x008fe400097fe4ff */
[----:B------:R-:W-:Y:S02]  /*00e0*/  UPLOP3.LUT UP2, UPT, UPT, UPT, UPT, 0x80, 0x8 ;  /* 0x000000000008789c */ /* 0x000fe40003f4f070 */
[----:B------:R-:W-:-:S02]  /*00f0*/  UPLOP3.LUT UP4, UPT, UPT, UPT, UPT, 0x40, 0x4 ;  /* 0x000000000004789c */ /* 0x000fc40003f8e870 */
[----:B------:R-:W-:Y:S01]  /*0100*/  UP2UR UR40, UPR, URZ, 0x4 ;  /* 0x00000004ff287883 */ /* 0x000fe20008000000 */
[----:B-1----:R-:W-:-:S05]  /*0110*/  SHF.R.U32.HI R4, RZ, 0x5, R0 ;  /* 0x00000005ff047819 */ /* 0x002fca0000011600 */
[----:B------:R-:W1:Y:S02]  /*0120*/  SHFL.IDX PT, R2, R4, RZ, 0x1f ;  /* 0x00001fff04027589 */ /* 0x000e6400000e0000 */
[----:B-1----:R-:W-:-:S04]  /*0130*/  SHF.R.S32.HI R3, RZ, 0x1f, R2 ;  /* 0x0000001fff037819 */ /* 0x002fc80000011402 */
[----:B------:R-:W-:-:S04]  /*0140*/  LEA.HI R3, R3, R2, RZ, 0x2 ;  /* 0x0000000203037211 */ /* 0x000fc800078f10ff */
[----:B------:R-:W-:-:S04]  /*0150*/  SHF.R.S32.HI R3, RZ, 0x2, R3 ;  /* 0x00000002ff037819 */ /* 0x000fc80000011403 */
[----:B------:R-:W-:-:S13]  /*0160*/  ISETP.NE.AND P0, PT, R3, RZ, PT ;  /* 0x000000ff0300720c */ /* 0x000fda0003f05270 */
[----:B------:R-:W-:Y:S05]  /*0170*/  @!P0 BRA `(.L_x_0) ;  /* 0x0000000400248947 */ /* 0x000fea0003800000 */
[----:B------:R-:W-:-:S13]  /*0180*/  ISETP.NE.AND P0, PT, R3, 0x2, PT ;  /* 0x000000020300780c */ /* 0x000fda0003f05270 */
[----:B------:R-:W-:Y:S05]  /*0190*/  @!P0 BRA `(.L_x_1) ;  /* 0x0000000000f48947 */ /* 0x000fea0003800000 */
[----:B------:R-:W-:-:S13]  /*01a0*/  ISETP.NE.AND P0, PT, R3, 0x1, PT ;  /* 0x000000010300780c */ /* 0x000fda0003f05270 */
[----:B------:R-:W-:Y:S05]  /*01b0*/  @P0 BRA `(.L_x_2) ;  /* 0x00000000002c0947 */ /* 0x000fea0003800000 */
[----:B------:R-:W-:Y:S01]  /*01c0*/  HFMA2 R3, -RZ, RZ, 0, 5.9604644775390625e-08 ;  /* 0x00000001ff037431 */ /* 0x000fe200000001ff */
[----:B------:R-:W-:Y:S02]  /*01d0*/  UPLOP3.LUT UP3, UPT, UPT, UPT, UPT, 0x40, 0x4 ;  /* 0x000000000004789c */ /* 0x000fe40003f6e870 */
[----:B------:R-:W-:Y:S02]  /*01e0*/  UPLOP3.LUT UP2, UPT, UPT, UPT, UPT, 0x40, 0x4 ;  /* 0x000000000004789c */ /* 0x000fe40003f4e870 */
[----:B------:R-:W-:Y:S02]  /*01f0*/  UPLOP3.LUT UP1, UPT, UPT, UPT, UPT, 0x80, 0x8 ;  /* 0x000000000008789c */ /* 0x000fe40003f2f070 */
[----:B------:R-:W-:Y:S02]  /*0200*/  UPLOP3.LUT UP0, UPT, UPT, UPT, UPT, 0x40, 0x4 ;  /* 0x000000000004789c */ /* 0x000fe40003f0e870 */
[----:B------:R-:W-:Y:S02]  /*0210*/  UPLOP3.LUT UP6, UPT, UPT, UPT, UPT, 0x40, 0x4 ;  /* 0x000000000004789c */ /* 0x000fe40003fce870 */
[----:B------:R-:W-:-:S02]  /*0220*/  UPLOP3.LUT UP5, UPT, UPT, UPT, UPT, 0x40, 0x4 ;  /* 0x000000000004789c */ /* 0x000fc40003fae870 */
[----:B------:R-:W-:Y:S02]  /*0230*/  UPLOP3.LUT UP4, UPT, UPT, UPT, UPT, 0x80, 0x8 ;  /* 0x000000000008789c */ /* 0x000fe40003f8f070 */
[----:B------:R-:W-:Y:S02]  /*0240*/  UP2UR UR37, UPR, URZ, 0x8 ;  /* 0x00000008ff257883 */ /* 0x000fe40008000000 */
[----:B------:R-:W-:Y:S01]  /*0250*/  UP2UR UR40, UPR, URZ, 0x4 ;  /* 0x00000004ff287883 */ /* 0x000fe20008000000 */
[----:B------:R-:W-:Y:S11]  /*0260*/  BRA `(.L_x_0) ;  /* 0x0000000000e87947 */ /* 0x000ff60003800000 */
.L_x_2:
[----:B------:R-:W-:Y:S01]  /*0270*/  ISETP.NE.AND P0, PT, R2, 0xc, PT ;  /* 0x0000000c0200780c */ /* 0x000fe20003f05270 */
[----:B------:R-:W-:Y:S01]  /*0280*/  UPLOP3.LUT UP2, UPT, UPT, UPT, UPT, 0x40, 0x4 ;  /* 0x000000000004789c */ /* 0x000fe20003f4e870 */
[----:B------:R-:W-:Y:S01]  /*0290*/  HFMA2 R3, -RZ, RZ, 0, 1.78813934326171875e-07 ;  /* 0x00000003ff037431 */ /* 0x000fe200000001ff */
[----:B------:R-:W-:Y:S02]  /*02a0*/  UPLOP3.LUT UP1, UPT, UPT, UPT, UPT, 0x80, 0x8 ;  /* 0x000000000008789c */ /* 0x000fe40003f2f070 */
[----:B------:R-:W-:Y:S02]  /*02b0*/  UP2UR UR37, UPR, URZ, 0x4 ;  /* 0x00000004ff257883 */ /* 0x000fe40008000000 */
[----:B------:R-:W-:Y:S02]  /*02c0*/  UPLOP3.LUT UP2, UPT, UPT, UPT, UPT, 0x40, 0x4 ;  /* 0x000000000004789c */ /* 0x000fe40003f4e870 */
[----:B------:R-:W-:Y:S02]  /*02d0*/  UPLOP3.LUT UP0, UPT, UPT, UPT, UPT, 0x40, 0x4 ;  /* 0x000000000004789c */ /* 0x000fe40003f0e870 */
[----:B------:R-:W-:-:S02]  /*02e0*/  UPLOP3.LUT UP6, UPT, UPT, UPT, UPT, 0x40, 0x4 ;  /* 0x000000000004789c */ /* 0x000fc40003fce870 */
[----:B------:R-:W-:Y:S02]  /*02f0*/  UPLOP3.LUT UP5, UPT, UPT, UPT, UPT, 0x80, 0x8 ;  /* 0x000000000008789c */ /* 0x000fe40003faf070 */
[----:B------:R-:W-:Y:S02]  /*0300*/  UPLOP3.LUT UP4, UPT, UPT, UPT, UPT, 0x40, 0x4 ;  /* 0x000000000004789c */ /* 0x000fe40003f8e870 */
[----:B------:R-:W-:Y:S01]  /*0310*/  UP2UR UR40, UPR, URZ, 0x4 ;  /* 0x00000004ff287883 */ /* 0x000fe20008000000 */
[----:B------:R-:W-:Y:S11]  /*0320*/  @!P0 BRA `(.L_x_0) ;  /* 0x0000000000b88947 */ /* 0x000ff60003800000 */
[----:B------:R-:W-:-:S13]  /*0330*/  ISETP.NE.AND P0, PT, R2, 0xe, PT ;  /* 0x0000000e0200780c */ /* 0x000fda0003f05270 */
[----:B------:R-:W-:Y:S05]  /*0340*/  @!P0 BRA `(.L_x_3) ;  /* 0x00000000005c8947 */ /* 0x000fea0003800000 */
[----:B------:R-:W-:-:S13]  /*0350*/  ISETP.NE.AND P0, PT, R2, 0xd, PT ;  /* 0x0000000d0200780c */ /* 0x000fda0003f05270 */
[----:B------:R-:W-:Y:S05]  /*0360*/  @P0 BRA `(.L_x_4) ;  /* 0x00000000002c0947 */ /* 0x000fea0003800000 */
[----:B------:R-:W-:Y:S01]  /*0370*/  HFMA2 R3, -RZ, RZ, 0, 2.384185791015625e-07 ;  /* 0x00000004ff037431 */ /* 0x000fe200000001ff */
        /* <DEDUP_REMOVED lines=10> */
.L_x_4:
[----:B------:R-:W-:Y:S01]  /*0420*/  HFMA2 R3, -RZ, RZ, 0, 3.5762786865234375e-07 ;  /* 0x00000006ff037431 */ /* 0x000fe200000001ff */
[----:B------:R-:W-:Y:S02]  /*0430*/  UPLOP3.LUT UP3, UPT, UPT, UPT, UPT, 0x40, 0x4 ;  /* 0x000000000004789c */ /* 0x000fe40003f6e870 */
[----:B------:R-:W-:Y:S02]  /*0440*/  UPLOP3.LUT UP2, UPT, UPT, UPT, UPT, 0x40, 0x4 ;  /* 0x000000000004789c */ /* 0x000fe40003f4e870 */
[----:B------:R-:W-:Y:S02]  /*0450*/  UPLOP3.LUT UP0, UPT, UPT, UPT, UPT, 0x40, 0x4 ;  /* 0x000000000004789c */ /* 0x000fe40003f0e870 */
[----:B------:R-:W-:Y:S02]  /*0460*/  UPLOP3.LUT UP6, UPT, UPT, UPT, UPT, 0x40, 0x4 ;  /* 0x000000000004789c */ /* 0x000fe40003fce870 */
[----:B------:R-:W-:Y:S02]  /*0470*/  UPLOP3.LUT UP5, UPT, UPT, UPT, UPT, 0x40, 0x4 ;  /* 0x000000000004789c */ /* 0x000fe40003fae870 */
[----:B------:R-:W-:-:S02]  /*0480*/  UPLOP3.LUT UP4, UPT, UPT, UPT, UPT, 0x40, 0x4 ;  /* 0x000000000004789c */ /* 0x000fc40003f8e870 */
[----:B------:R-:W-:Y:S02]  /*0490*/  UP2UR UR37, UPR, URZ, 0x8 ;  /* 0x00000008ff257883 */ /* 0x000fe40008000000 */
[----:B------:R-:W-:Y:S01]  /*04a0*/  UP2UR UR40, UPR, URZ, 0x4 ;  /* 0x00000004ff287883 */ /* 0x000fe20008000000 */
[----:B------:R-:W-:Y:S11]  /*04b0*/  BRA `(.L_x_0) ;  /* 0x0000000000547947 */ /* 0x000ff60003800000 */
.L_x_3:
[----:B------:R-:W-:Y:S01]  /*04c0*/  HFMA2 R3, -RZ, RZ, 0, 2.98023223876953125e-07 ;  /* 0x00000005ff037431 */ /* 0x000fe200000001ff */
        /* <DEDUP_REMOVED lines=10> */
.L_x_1:
[----:B------:R-:W-:Y:S01]  /*0570*/  HFMA2 R3, -RZ, RZ, 0, 1.1920928955078125e-07 ;  /* 0x00000002ff037431 */ /* 0x000fe200000001ff */
        /* <DEDUP_REMOVED lines=8> */
[----:B------:R-:W-:-:S12]  /*0600*/  UP2UR UR40, UPR, URZ, 0x4 ;  /* 0x00000004ff287883 */ /* 0x000fd80008000000 */
.L_x_0:
[----:B------:R-:W-:Y:S01]  /*0610*/  ELECT P0, URZ, PT ;  /* 0x0000000000ff782f */ /* 0x000fe20003800000 */
[----:B------:R-:W-:Y:S03]  /*0620*/  BSSY.RECONVERGENT B0, `(.L_x_5) ;  /* 0x000000f000007945 */ /* 0x000fe60003800200 */
[----:B------:R-:W-:Y:S02]  /*0630*/  PLOP3.LUT P2, PT, P0, PT, UP0, 0x5d, 0xd5 ;  /* 0x0000000000d5781c */ /* 0x000fe4000074eb0d */
[----:B------:R-:W-:-:S11]  /*0640*/  PLOP3.LUT P1, PT, P0, PT, UP6, 0x5d, 0xd5 ;  /* 0x0000000000d5781c */ /* 0x000fd6000072eb6d */
[----:B------:R-:W-:Y:S05]  /*0650*/  @P2 BRA `(.L_x_6) ;  /* 0x00000000002c2947 */ /* 0x000fea0003800000 */
[----:B------:R-:W1:Y:S02]  /*0660*/  LDCU.64 UR4, c[0x0][0x348] ;  /* 0x00006900ff0477ac */ /* 0x000e640008000a00 */
[----:B-1----:R-:W-:-:S04]  /*0670*/  UIADD3 UR8, UP0, UPT, UR4, 0x80, URZ ;  /* 0x0000008004087890 */ /* 0x002fc8000ff1e0ff */
[----:B------:R-:W-:Y:S02]  /*0680*/  UIADD3.X UR9, UPT, UPT, URZ, UR5, URZ, UP0, !UPT ;  /* 0x00000005ff097290 */ /* 0x000fe400087fe4ff */
[----:B------:R-:W-:-:S04]  /*0690*/  UIADD3 UR6, UP0, UPT, UR4, 0x180, URZ ;  /* 0x0000018004067890 */ /* 0x000fc8000ff1e0ff */
[----:B------:R-:W-:Y:S02]  /*06a0*/  UIADD3.X UR7, UPT, UPT, URZ, UR5, URZ, UP0, !UPT ;  /* 0x00000005ff077290 */ /* 0x000fe400087fe4ff */
[----:B------:R-:W-:Y:S01]  /*06b0*/  UIADD3 UR4, UP0, UPT, UR4, 0x280, URZ ;  /* 0x0000028004047890 */ /* 0x000fe2000ff1e0ff */
[----:B------:R1:W-:Y:S03]  /*06c0*/  UTMACCTL.PF [UR8] ;  /* 0x00000000080079b9 */ /* 0x0003e60008040000 */
[----:B------:R-:W-:-:S03]  /*06d0*/  UIADD3.X UR5, UPT, UPT, URZ, UR5, URZ, UP0, !UPT ;  /* 0x00000005ff057290 */ /* 0x000fc600087fe4ff */
[----:B------:R1:W-:Y:S06]  /*06e0*/  UTMACCTL.PF [UR6] ;  /* 0x00000000060079b9 */ /* 0x0003ec0008040000 */
[----:B------:R1:W-:Y:S02]  /*06f0*/  UTMACCTL.PF [UR4] ;  /* 0x00000000040079b9 */ /* 0x0003e40008040000 */
[----:B-1----:R-:W-:Y:S01]  /*0700*/  NOP ;  /* 0x0000000000007918 */ /* 0x002fe20000000000 */
.L_x_6:
[----:B------:R-:W-:Y:S05]  /*0710*/  BSYNC.RECONVERGENT B0 ;  /* 0x0000000000007941 */ /* 0x000fea0003800200 */
.L_x_5:
[----:B------:R-:W-:Y:S04]  /*0720*/  BSSY.RECONVERGENT B0, `(.L_x_7) ;  /* 0x000001b000007945 */ /* 0x000fe80003800200 */
[----:B------:R-:W-:Y:S05]  /*0730*/  @P1 BRA `(.L_x_8) ;  /* 0x0000000000241947 */ /* 0x000fea0003800000 */
[----:B------:R-:W1:Y:S01]  /*0740*/  LDCU.64 UR4, c[0x0][0x348] ;  /* 0x00006900ff0477ac */ /* 0x000e620008000a00 */
[----:B------:R-:W-:Y:S02]  /*0750*/  PLOP3.LUT P6, PT, PT, PT, PT, 0x80, 0x8 ;  /* 0x000000000008781c */ /* 0x000fe40003fcf070 */
[----:B------:R-:W-:Y:S02]  /*0760*/  PLOP3.LUT P5, PT, PT, PT, PT, 0x8, 0x80 ;  /* 0x000000000080781c */ /* 0x000fe40003fae170 */
[----:B------:R-:W-:Y:S02]  /*0770*/  PLOP3.LUT P4, PT, PT, PT, PT, 0x80, 0x8 ;  /* 0x000000000008781c */ /* 0x000fe40003f8f070 */
[----:B------:R-:W-:Y:S01]  /*0780*/  PLOP3.LUT P3, PT, PT, PT, PT, 0x80, 0x8 ;  /* 0x000000000008781c */ /* 0x000fe20003f6f070 */
[----:B-1----:R-:W-:-:S04]  /*0790*/  UIADD3 UR4, UP0, UPT, UR4, 0x400, URZ ;  /* 0x0000040004047890 */ /* 0x002fc8000ff1e0ff */
[----:B------:R-:W-:-:S09]  /*07a0*/  UIADD3.X UR5, UPT, UPT, URZ, UR5, URZ, UP0, !UPT ;  /* 0x00000005ff057290 */ /* 0x000fd200087fe4ff */
[----:B------:R1:W-:Y:S02]  /*07b0*/  UTMACCTL.PF [UR4] ;  /* 0x00000000040079b9 */ /* 0x0003e40008040000 */
[----:B-1----:R-:W-:Y:S05]  /*07c0*/  BRA `(.L_x_9) ;  /* 0x0000000000407947 */ /* 0x002fea0003800000 */
.L_x_8:
[----:B------:R-:W-:-:S13]  /*07d0*/  ISETP.NE.AND P1, PT, R3, 0x3, PT ;  /* 0x000000030300780c */ /* 0x000fda0003f25270 */
[----:B------:R-:W-:Y:S05]  /*07e0*/  @!P1 BRA `(.L_x_10) ;  /* 0x0000000000289947 */ /* 0x000fea0003800000 */
[----:B------:R-:W-:Y:S02]  /*07f0*/  ISETP.NE.AND P1, PT, R3, 0x4, PT ;  /* 0x000000040300780c */ /* 0x000fe40003f25270 */
[----:B------:R-:W-:Y:S02]  /*0800*/  PLOP3.LUT P4, PT, PT, PT, PT, 0x80, 0x8 ;  /* 0x000000000008781c */ /* 0x000fe40003f8f070 */
[----:B------:R-:W-:Y:S02]  /*0810*/  PLOP3.LUT P5, PT, PT, PT, PT, 0x8, 0x80 ;  /* 0x000000000080781c */ /* 0x000fe40003fae170 */
[----:B------:R-:W-:Y:S02]  /*0820*/  PLOP3.LUT P6, PT, PT, PT, PT, 0x80, 0x8 ;  /* 0x000000000008781c */ /* 0x000fe40003fcf070 */
[----:B------:R-:W-:-:S05]  /*0830*/  PLOP3.LUT P3, PT, PT, PT, PT, 0x80, 0x8 ;  /* 0x000000000008781c */ /* 0x000fca0003f6f070 */
[----:B------:R-:W-:Y:S08]  /*0840*/  @P1 BRA `(.L_x_9) ;  /* 0x0000000000201947 */ /* 0x000ff00003800000 */
[----:B------:R-:W-:Y:S02]  /*0850*/  PLOP3.LUT P5, PT, PT, PT, PT, 0x8, 0x80 ;  /* 0x000000000080781c */ /* 0x000fe40003fae170 */
[----:B------:R-:W-:Y:S02]  /*0860*/  PLOP3.LUT P6, PT, PT, PT, PT, 0x8, 0x80 ;  /* 0x000000000080781c */ /* 0x000fe40003fce170 */
[----:B------:R-:W-:Y:S01]  /*0870*/  PLOP3.LUT P3, PT, PT, PT, PT, 0x8, 0x80 ;  /* 0x000000000080781c */ /* 0x000fe20003f6e170 */
[----:B------:R-:W-:-:S12]  /*0880*/  BRA `(.L_x_9) ;  /* 0x0000000000107947 */ /* 0x000fd80003800000 */
.L_x_10:
[----:B------:R-:W-:Y:S02]  /*0890*/  PLOP3.LUT P6, PT, PT, PT, PT, 0x8, 0x80 ;  /* 0x000000000080781c */ /* 0x000fe40003fce170 */
[----:B------:R-:W-:Y:S02]  /*08a0*/  PLOP3.LUT P5, PT, PT, PT, PT, 0x80, 0x8 ;  /* 0x000000000008781c */ /* 0x000fe40003faf070 */
[----:B------:R-:W-:Y:S02]  /*08b0*/  PLOP3.LUT P4, PT, PT, PT, PT, 0x8, 0x80 ;  /* 0x000000000080781c */ /* 0x000fe40003f8e170 */
[----:B------:R-:W-:-:S13]  /*08c0*/  PLOP3.LUT P3, PT, PT, PT, PT, 0x80, 0x8 ;  /* 0x000000000008781c */ /* 0x000fda0003f6f070 */
.L_x_9:
[----:B------:R-:W-:Y:S05]  /*08d0*/  BSYNC.RECONVERGENT B0 ;  /* 0x0000000000007941 */ /* 0x000fea0003800200 */
.L_x_7:
[----:B------:R-:W1:Y:S01]  /*08e0*/  SHFL.IDX PT, R2, R4, RZ, 0x1f ;  /* 0x00001fff04027589 */ /* 0x000e6200000e0000 */
[----:B------:R-:W-:Y:S02]  /*08f0*/  ISETP.NE.AND P1, PT, R3, 0x3, PT ;  /* 0x000000030300780c */ /* 0x000fe40003f25270 */
[----:B------:R-:W-:Y:S02]  /*0900*/  PLOP3.LUT P0, PT, P0, PT, UP1, 0xae, 0xea ;  /* 0x0000000000ea781c */ /* 0x000fe4000070f51e */
[----:B-1----:R-:W-:-:S13]  /*0910*/  ISETP.NE.AND P2, PT, R2, RZ, PT ;  /* 0x000000ff0200720c */ /* 0x002fda0003f45270 */
[----:B------:R-:W-:Y:S05]  /*0920*/  @P2 BRA `(.L_x_11) ;  /* 0x0000000000382947 */ /* 0x000fea0003800000 */
[----:B------:R-:W1:Y:S01]  /*0930*/  S2UR UR4, SR_CgaCtaId ;  /* 0x00000000000479c3 */ /* 0x000e620000008800 */
[----:B------:R-:W-:Y:S01]  /*0940*/  UMOV UR5, 0x400 ;  /* 0x0000040000057882 */ /* 0x000fe20000000000 */
[----:B------:R-:W-:Y:S01]  /*0950*/  UMOV UR6, 0x1 ;  /* 0x0000000100067882 */ /* 0x000fe20000000000 */
[----:B------:R-:W-:Y:S01]  /*0960*/  ELECT P2, URZ, PT ;  /* 0x0000000000ff782f */ /* 0x000fe20003840000 */
[----:B------:R-:W-:-:S04]  /*0970*/  UIADD3 UR6, UPT, UPT, -UR6, 0x100000, URZ ;  /* 0x0010000006067890 */ /* 0x000fc8000fffe1ff */
[----:B------:R-:W-:Y:S02]  /*0980*/  USHF.L.U32 UR7, UR6, 0xb, URZ ;  /* 0x0000000b06077899 */ /* 0x000fe400080006ff */
[----:B------:R-:W-:Y:S02]  /*0990*/  USHF.L.U32 UR6, UR6, 0x1, URZ ;  /* 0x0000000106067899 */ /* 0x000fe400080006ff */
[----:B-1----:R-:W-:Y:S01]  /*09a0*/  ULEA UR4, UR4, UR5, 0x18 ;  /* 0x0000000504047291 */ /* 0x002fe2000f8ec0ff */
[----:B------:R-:W1:Y:S11]  /*09b0*/  FENCE.VIEW.ASYNC.S ;  /* 0x00000000000073c6 */ /* 0x000e760000000000 */
[----:B-1----:R1:W2:Y:S01]  /*09c0*/  SYNCS.EXCH.64 URZ, [UR4+0x70000], UR6 ;  /* 0x0700000604ff75b2 */ /* 0x0022a20008000100 */
[----:B------:R1:W3:Y:S01]  /*09d0*/  SYNCS.EXCH.64 URZ, [UR4+0x70010], UR6 ;  /* 0x0700100604ff75b2 */ /* 0x0002e20008000100 */
[----:B------:R1:W4:Y:S01]  /*09e0*/  SYNCS.EXCH.64 URZ, [UR4+0x70008], UR6 ;  /* 0x0700080604ff75b2 */ /* 0x0003220008000100 */
[----:B------:R1:W1:Y:S01]  /*09f0*/  SYNCS.EXCH.64 URZ, [UR4+0x70018], UR6 ;  /* 0x0700180604ff75b2 */ /* 0x0002620008000100 */
[----:B------:R-:W-:Y:S01]  /*0a00*/  NOP ;  /* 0x0000000000007918 */ /* 0x000fe20000000000 */
.L_x_11:
[----:B------:R-:W-:Y:S01]  /*0a10*/  NOP ;  /* 0x0000000000007918 */ /* 0x000fe20000000000 */
[----:B------:R-:W-:Y:S05]  /*0a20*/  @!P1 BRA `(.L_x_12) ;  /* 0x0000000000289947 */ /* 0x000fea0003800000 */
[----:B------:R-:W-:Y:S01]  /*0a30*/  ISETP.NE.AND P1, PT, R3, 0x4, PT ;  /* 0x000000040300780c */ /* 0x000fe20003f25270 */
[----:B------:R-:W-:Y:S02]  /*0a40*/  UPLOP3.LUT UP3, UPT, UPT, UPT, UPT, 0x80, 0x8 ;  /* 0x000000000008789c */ /* 0x000fe40003f6f070 */
[----:B------:R-:W-:Y:S02]  /*0a50*/  UPLOP3.LUT UP2, UPT, UPT, UPT, UPT, 0x40, 0x4 ;  /* 0x000000000004789c */ /* 0x000fe40003f4e870 */
[----:B------:R-:W-:Y:S02]  /*0a60*/  UPLOP3.LUT UP1, UPT, UPT, UPT, UPT, 0x80, 0x8 ;  /* 0x000000000008789c */ /* 0x000fe40003f2f070 */
[----:B------:R-:W-:-:S06]  /*0a70*/  UPLOP3.LUT UP0, UPT, UPT, UPT, UPT, 0x80, 0x8 ;  /* 0x000000000008789c */ /* 0x000fcc0003f0f070 */
[----:B------:R-:W-:Y:S05]  /*0a80*/  @P1 BRA `(.L_x_13) ;  /* 0x0000000000201947 */ /* 0x000fea0003800000 */
[----:B------:R-:W-:Y:S02]  /*0a90*/  UPLOP3.LUT UP2, UPT, UPT, UPT, UPT, 0x40, 0x4 ;  /* 0x000000000004789c */ /* 0x000fe40003f4e870 */
[----:B------:R-:W-:Y:S02]  /*0aa0*/  UPLOP3.LUT UP3, UPT, UPT, UPT, UPT, 0x40, 0x4 ;  /* 0x000000000004789c */ /* 0x000fe40003f6e870 */
[----:B------:R-:W-:Y:S01]  /*0ab0*/  UPLOP3.LUT UP0, UPT, UPT, UPT, UPT, 0x40, 0x4 ;  /* 0x000000000004789c */ /* 0x000fe20003f0e870 */
[----:B------:R-:W-:Y:S05]  /*0ac0*/  BRA `(.L_x_13) ;  /* 0x0000000000107947 */ /* 0x000fea0003800000 */
.L_x_12:
[----:B------:R-:W-:Y:S02]  /*0ad0*/  UPLOP3.LUT UP3, UPT, UPT, UPT, UPT, 0x40, 0x4 ;  /* 0x000000000004789c */ /* 0x000fe40003f6e870 */
[----:B------:R-:W-:Y:S02]  /*0ae0*/  UPLOP3.LUT UP2, UPT, UPT, UPT, UPT, 0x80, 0x8 ;  /* 0x000000000008789c */ /* 0x000fe40003f4f070 */
[----:B------:R-:W-:Y:S02]  /*0af0*/  UPLOP3.LUT UP1, UPT, UPT, UPT, UPT, 0x40, 0x4 ;  /* 0x000000000004789c */ /* 0x000fe40003f2e870 */
[----:B------:R-:W-:Y:S02]  /*0b00*/  UPLOP3.LUT UP0, UPT, UPT, UPT, UPT, 0x80, 0x8 ;  /* 0x000000000008789c */ /* 0x000fe40003f0f070 */
.L_x_13:
[----:B------:R-:W5:Y:S02]  /*0b10*/  SHFL.IDX PT, R2, R4, RZ, 0x1f ;  /* 0x00001fff04027589 */ /* 0x000f6400000e0000 */
[----:B-----5:R-:W-:-:S13]  /*0b20*/  ISETP.NE.AND P1, PT, R2, RZ, PT ;  /* 0x000000ff0200720c */ /* 0x020fda0003f25270 */
[----:B------:R-:W-:Y:S05]  /*0b30*/  @P1 BRA `(.L_x_14) ;  /* 0x0000000000401947 */ /* 0x000fea0003800000 */
[----:B-1----:R-:W1:Y:S01]  /*0b40*/  S2UR UR4, SR_CgaCtaId ;  /* 0x00000000000479c3 */ /* 0x002e620000008800 */
        /* <DEDUP_REMOVED lines=8> */
[----:B-1----:R1:W1:Y:S01]  /*0bd0*/  SYNCS.EXCH.64 URZ, [UR4+0x70020], UR6 ;  /* 0x0700200604ff75b2 */ /* 0x0022620008000100 */
[----:B------:R1:W1:Y:S01]  /*0be0*/  SYNCS.EXCH.64 URZ, [UR4+0x70038], UR6 ;  /* 0x0700380604ff75b2 */ /* 0x0002620008000100 */
[----:B------:R1:W1:Y:S01]  /*0bf0*/  SYNCS.EXCH.64 URZ, [UR4+0x70028], UR6 ;  /* 0x0700280604ff75b2 */ /* 0x0002620008000100 */
[----:B------:R1:W1:Y:S01]  /*0c00*/  SYNCS.EXCH.64 URZ, [UR4+0x70040], UR6 ;  /* 0x0700400604ff75b2 */ /* 0x0002620008000100 */
[----:B------:R1:W1:Y:S01]  /*0c10*/  SYNCS.EXCH.64 URZ, [UR4+0x70030], UR6 ;  /* 0x0700300604ff75b2 */ /* 0x0002620008000100 */
[----:B------:R1:W1:Y:S01]  /*0c20*/  SYNCS.EXCH.64 URZ, [UR4+0x70048], UR6 ;  /* 0x0700480604ff75b2 */ /* 0x0002620008000100 */
[----:B------:R-:W-:Y:S01]  /*0c30*/  NOP ;  /* 0x0000000000007918 */ /* 0x000fe20000000000 */
.L_x_14:
[----:B------:R-:W5:Y:S01]  /*0c40*/  SHFL.IDX PT, R2, R4, RZ, 0x1f ;  /* 0x00001fff04027589 */ /* 0x000f6200000e0000 */
[----:B------:R-:W-:Y:S01]  /*0c50*/  NOP ;  /* 0x0000000000007918 */ /* 0x000fe20000000000 */
[----:B-----5:R-:W-:-:S13]  /*0c60*/  ISETP.NE.AND P1, PT, R2, RZ, PT ;  /* 0x000000ff0200720c */ /* 0x020fda0003f25270 */
[----:B------:R-:W-:Y:S05]  /*0c70*/  @P1 BRA `(.L_x_15) ;  /* 0x0000000000401947 */ /* 0x000fea0003800000 */
[----:B-1----:R-:W1:Y:S01]  /*0c80*/  S2UR UR4, SR_CgaCtaId ;  /* 0x00000000000479c3 */ /* 0x002e620000008800 */
[----:B------:R-:W-:Y:S01]  /*0c90*/  UMOV UR5, 0x400 ;  /* 0x0000040000057882 */ /* 0x000fe20000000000 */
[----:B------:R-:W-:Y:S01]  /*0ca0*/  UMOV UR6, 0x1 ;  /* 0x0000000100067882 */ /* 0x000fe20000000000 */
[----:B------:R-:W-:Y:S01]  /*0cb0*/  UMOV UR8, 0x80 ;  /* 0x0000008000087882 */ /* 0x000fe20000000000 */
[----:B------:R-:W-:-:S04]  /*0cc0*/  UIADD3 UR6, UPT, UPT, -UR6, 0x100000, URZ ;  /* 0x0010000006067890 */ /* 0x000fc8000fffe1ff */
[----:B------:R-:W-:Y:S02]  /*0cd0*/  USHF.L.U32 UR7, UR6, 0xb, URZ ;  /* 0x0000000b06077899 */ /* 0x000fe400080006ff */
[----:B------:R-:W-:Y:S02]  /*0ce0*/  USHF.L.U32 UR6, UR6, 0x1, URZ ;  /* 0x0000000106067899 */ /* 0x000fe400080006ff */
[----:B------:R-:W-:-:S04]  /*0cf0*/  UIADD3 UR8, UPT, UPT, -UR8, 0x100000, URZ ;  /* 0x0010000008087890 */ /* 0x000fc8000fffe1ff */
[----:B------:R-:W-:Y:S02]  /*0d00*/  USHF.L.U32 UR9, UR8, 0xb, URZ ;  /* 0x0000000b08097899 */ /* 0x000fe400080006ff */
[----:B------:R-:W-:Y:S01]  /*0d10*/  USHF.L.U32 UR8, UR8, 0x1, URZ ;  /* 0x0000000108087899 */ /* 0x000fe200080006ff */
[----:B------:R-:W-:Y:S01]  /*0d20*/  ELECT P1, URZ, PT ;  /* 0x0000000000ff782f */ /* 0x000fe20003820000 */
[----:B-1----:R-:W-:Y:S01]  /*0d30*/  ULEA UR4, UR4, UR5, 0x18 ;  /* 0x0000000504047291 */ /* 0x002fe2000f8ec0ff */
[----:B------:R-:W1:Y:S11]  /*0d40*/  FENCE.VIEW.ASYNC.S ;  /* 0x00000000000073c6 */ /* 0x000e760000000000 */
[----:B-1----:R1:W1:Y:S01]  /*0d50*/  SYNCS.EXCH.64 URZ, [UR4+0x70050], UR6 ;  /* 0x0700500604ff75b2 */ /* 0x0022620008000100 */
[----:B------:R1:W1:Y:S01]  /*0d60*/  SYNCS.EXCH.64 URZ, [UR4+0x70058], UR8 ;  /* 0x0700580804ff75b2 */ /* 0x0002620008000100 */
[----:B------:R-:W-:Y:S01]  /*0d70*/  NOP ;  /* 0x0000000000007918 */ /* 0x000fe20000000000 */
.L_x_15:
[----:B------:R-:W5:Y:S01]  /*0d80*/  SHFL.IDX PT, R2, R4, RZ, 0x1f ;  /* 0x00001fff04027589 */ /* 0x000f6200000e0000 */
[----:B-1----:R-:W-:Y:S01]  /*0d90*/  UP2UR UR4, UPR, URZ, 0x1 ;  /* 0x00000001ff047883 */ /* 0x002fe20008000000 */
[----:B------:R-:W-:Y:S01]  /*0da0*/  ISETP.NE.AND P2, PT, R3, 0x2, PT ;  /* 0x000000020300780c */ /* 0x000fe20003f45270 */
[----:B------:R-:W-:Y:S01]  /*0db0*/  UISETP.NE.AND UP0, UPT, UR40, URZ, UPT ;  /* 0x000000ff2800728c */ /* 0x000fe2000bf05270 */
[----:B------:R-:W-:-:S03]  /*0dc0*/  NOP ;  /* 0x0000000000007918 */ /* 0x000fc60000000000 */
[----:B------:R-:W-:Y:S02]  /*0dd0*/  USEL UR5, URZ, 0x2, !UP0 ;  /* 0x00000002ff057887 */ /* 0x000fe4000c000000 */
[----:B------:R-:W-:Y:S02]  /*0de0*/  UISETP.NE.AND UP0, UPT, UR4, URZ, UPT ;  /* 0x000000ff0400728c */ /* 0x000fe4000bf05270 */
[----:B------:R-:W-:Y:S02]  /*0df0*/  USEL UR4, URZ, 0x2, !UP4 ;  /* 0x00000002ff047887 */ /* 0x000fe4000e000000 */
[----:B------:R-:W-:Y:S02]  /*0e00*/  USEL UR13, UR5, 0x1, !UP5 ;  /* 0x00000001050d7887 */ /* 0x000fe4000e800000 */
[----:B------:R-:W-:Y:S01]  /*0e10*/  USEL UR12, UR4, 0x1, !UP5 ;  /* 0x00000001040c7887 */ /* 0x000fe2000e800000 */
[----:B-----5:R-:W-:-:S13]  /*0e20*/  ISETP.NE.AND P1, PT, R2, RZ, PT ;  /* 0x000000ff0200720c */ /* 0x020fda0003f25270 */
[----:B------:R-:W-:Y:S05]  /*0e30*/  @P1 BRA `(.L_x_16) ;  /* 0x0000000000401947 */ /* 0x000fea0003800000 */
[----:B------:R-:W1:Y:S01]  /*0e40*/  S2UR UR4, SR_CgaCtaId ;  /* 0x00000000000479c3 */ /* 0x000e620000008800 */
        /* <DEDUP_REMOVED lines=15> */
.L_x_16:
[----:B------:R-:W-:Y:S01]  /*0f40*/  NOP ;  /* 0x0000000000007918 */ /* 0x000fe20000000000 */
[----:B------:R-:W-:Y:S05]  /*0f50*/  @!P2 BRA `(.L_x_17) ;  /* 0x000000000024a947 */ /* 0x000fea0003800000 */
[----:B------:R-:W-:Y:S01]  /*0f60*/  ISETP.NE.AND P1, PT, R3, RZ, PT ;  /* 0x000000ff0300720c */ /* 0x000fe20003f25270 */
[----:B-1----:R-:W-:Y:S02]  /*0f70*/  UP2UR UR4, UPR, URZ, 0x1 ;  /* 0x00000001ff047883 */ /* 0x002fe40008000000 */
[----:B------:R-:W-:Y:S01]  /*0f80*/  UPLOP3.LUT UP0, UPT, UPT, UPT, UPT, 0x80, 0x8 ;  /* 0x000000000008789c */ /* 0x000fe20003f0f070 */
[----:B------:R-:W-:-:S03]  /*0f90*/  UMOV UR10, URZ ;  /* 0x000000ff000a7c82 */ /* 0x000fc60008000000 */
[----:B------:R-:W-:Y:S02]  /*0fa0*/  UP2UR UR44, UPR, URZ, 0x1 ;  /* 0x00000001ff2c7883 */ /* 0x000fe40008000000 */
[----:B------:R-:W-:-:S04]  /*0fb0*/  UISETP.NE.AND UP0, UPT, UR4, URZ, UPT ;  /* 0x000000ff0400728c */ /* 0x000fc8000bf05270 */
[----:B------:R-:W-:Y:S07]  /*0fc0*/  @P1 BRA `(.L_x_18) ;  /* 0x00000000001c1947 */ /* 0x000fee0003800000 */
[----:B------:R-:W-:Y:S01]  /*0fd0*/  UMOV UR10, 0x1 ;  /* 0x00000001000a7882 */ /* 0x000fe20000000000 */
[----:B------:R-:W-:Y:S05]  /*0fe0*/  BRA `(.L_x_18) ;  /* 0x0000000000147947 */ /* 0x000fea0003800000 */
.L_x_17:
[----:B-1----:R-:W-:Y:S02]  /*0ff0*/  UP2UR UR4, UPR, URZ, 0x1 ;  /* 0x00000001ff047883 */ /* 0x002fe40008000000 */
[----:B------:R-:W-:Y:S01]  /*1000*/  UPLOP3.LUT UP0, UPT, UPT, UPT, UPT, 0x40, 0x4 ;  /* 0x000000000004789c */ /* 0x000fe20003f0e870 */
[----:B------:R-:W-:-:S03]  /*1010*/  UMOV UR10, 0x2 ;  /* 0x00000002000a7882 */ /* 0x000fc60000000000 */
[----:B------:R-:W-:Y:S02]  /*1020*/  UP2UR UR44, UPR, URZ, 0x1 ;  /* 0x00000001ff2c7883 */ /* 0x000fe40008000000 */
[----:B------:R-:W-:Y:S02]  /*1030*/  UISETP.NE.AND UP0, UPT, UR4, URZ, UPT ;  /* 0x000000ff0400728c */ /* 0x000fe4000bf05270 */
.L_x_18:
[----:B------:R-:W1:Y:S02]  /*1040*/  SHFL.IDX PT, R2, R4, RZ, 0x1f ;  /* 0x00001fff04027589 */ /* 0x000e6400000e0000 */
        /* <DEDUP_REMOVED lines=13> */
[----:B------:R-:W-:Y:S01]  /*1120*/  NOP ;  /* 0x0000000000007918 */ /* 0x000fe20000000000 */
.L_x_19:
[----:B------:R-:W-:Y:S01]  /*1130*/  NOP ;  /* 0x0000000000007918 */ /* 0x000fe20000000000 */
[----:B------:R-:W-:Y:S05]  /*1140*/  @!P2 BRA `(.L_x_20) ;  /* 0x000000000024a947 */ /* 0x000fea0003800000 */
[----:B------:R-:W-:Y:S01]  /*1150*/  ISETP.NE.AND P1, PT, R3, 0x1, PT ;  /* 0x000000010300780c */ /* 0x000fe20003f25270 */
        /* <DEDUP_REMOVED lines=8> */
.L_x_20:
[----:B-1----:R-:W-:Y:S02]  /*11e0*/  UP2UR UR4, UPR, URZ, 0x1 ;  /* 0x00000001ff047883 */ /* 0x002fe40008000000 */
[----:B------:R-:W-:Y:S01]  /*11f0*/  UPLOP3.LUT UP0, UPT, UPT, UPT, UPT, 0x40, 0x4 ;  /* 0x000000000004789c */ /* 0x000fe20003f0e870 */
[----:B------:R-:W-:-:S03]  /*1200*/  UMOV UR5, 0x2 ;  /* 0x0000000200057882 */ /* 0x000fc60000000000 */
[----:B------:R-:W-:Y:S02]  /*1210*/  UP2UR UR43, UPR, URZ, 0x1 ;  /* 0x00000001ff2b7883 */ /* 0x000fe40008000000 */
[----:B------:R-:W-:Y:S02]  /*1220*/  UISETP.NE.AND UP0, UPT, UR4, URZ, UPT ;  /* 0x000000ff0400728c */ /* 0x000fe4000bf05270 */
.L_x_21:
[----:B------:R-:W1:Y:S01]  /*1230*/  SHFL.IDX PT, R2, R4, RZ, 0x1f ;  /* 0x00001fff04027589 */ /* 0x000e6200000e0000 */
[----:B------:R-:W-:Y:S02]  /*1240*/  USEL UR11, URZ, 0x1, !UP4 ;  /* 0x00000001ff0b7887 */ /* 0x000fe4000e000000 */
[----:B------:R-:W-:Y:S01]  /*1250*/  USEL UR14, URZ, 0x1, UP4 ;  /* 0x00000001ff0e7887 */ /* 0x000fe2000a000000 */
[----:B-1----:R-:W-:-:S13]  /*1260*/  ISETP.NE.AND P1, PT, R2, RZ, PT ;  /* 0x000000ff0200720c */ /* 0x002fda0003f25270 */
[----:B------:R-:W-:Y:S05]  /*1270*/  @P1 BRA `(.L_x_22) ;  /* 0x0000000000301947 */ /* 0x000fea0003800000 */
[----:B------:R-:W1:Y:S01]  /*1280*/  S2UR UR4, SR_CgaCtaId ;  /* 0x00000000000479c3 */ /* 0x000e620000008800 */
[----:B------:R-:W-:Y:S01]  /*1290*/  UMOV UR6, 0x400 ;  /* 0x0000040000067882 */ /* 0x000fe20000000000 */
[----:B------:R-:W-:Y:S01]  /*12a0*/  UMOV UR7, 0x80 ;  /* 0x0000008000077882 */ /* 0x000fe20000000000 */
[----:B------:R-:W-:Y:S01]  /*12b0*/  ELECT P1, URZ, PT ;  /* 0x0000000000ff782f */ /* 0x000fe20003820000 */
[----:B-1----:R-:W-:Y:S02]  /*12c0*/  ULEA UR4, UR4, UR6, 0x18 ;  /* 0x0000000604047291 */ /* 0x002fe4000f8ec0ff */
[----:B------:R-:W-:-:S04]  /*12d0*/  UIADD3 UR6, UPT, UPT, -UR7, 0x100000, URZ ;  /* 0x0010000007067890 */ /* 0x000fc8000fffe1ff */
[----:B------:R-:W-:Y:S02]  /*12e0*/  USHF.L.U32 UR7, UR6, 0xb, URZ ;  /* 0x0000000b06077899 */ /* 0x000fe400080006ff */
[----:B------:R-:W-:Y:S01]  /*12f0*/  USHF.L.U32 UR6, UR6, 0x1, URZ ;  /* 0x0000000106067899 */ /* 0x000fe200080006ff */
[----:B------:R-:W1:Y:S11]  /*1300*/  FENCE.VIEW.ASYNC.S ;  /* 0x00000000000073c6 */ /* 0x000e760000000000 */
[----:B-1----:R1:W1:Y:S01]  /*1310*/  SYNCS.EXCH.64 URZ, [UR4+0x70080], UR6 ;  /* 0x0700800604ff75b2 */ /* 0x0022620008000100 */
[----:B------:R1:W1:Y:S01]  /*1320*/  SYNCS.EXCH.64 URZ, [UR4+0x70088], UR6 ;  /* 0x0700880604ff75b2 */ /* 0x0002620008000100 */
[----:B------:R-:W-:Y:S01]  /*1330*/  NOP ;  /* 0x0000000000007918 */ /* 0x000fe20000000000 */
.L_x_22:
        /* <DEDUP_REMOVED lines=10> */
[----:B------:R-:W-:Y:S01]  /*13e0*/  USHF.L.U32 UR8, UR8, 0x1, URZ ;  /* 0x0000000108087899 */ /* 0x000fe200080006ff */
[----:B------:R-:W-:Y:S01]  /*13f0*/  ELECT P1, URZ, PT ;  /* 0x0000000000ff782f */ /* 0x000fe20003820000 */
[----:B-1----:R-:W-:Y:S02]  /*1400*/  ULEA UR4, UR4, UR6, 0x18 ;  /* 0x0000000604047291 */ /* 0x002fe4000f8ec0ff */
[----:B------:R-:W-:-:S04]  /*1410*/  UIADD3 UR6, UPT, UPT, -UR7, 0x100000, URZ ;  /* 0x0010000007067890 */ /* 0x000fc8000fffe1ff */
[----:B------:R-:W-:Y:S02]  /*1420*/  USHF.L.U32 UR7, UR6, 0xb, URZ ;  /* 0x0000000b06077899 */ /* 0x000fe400080006ff */
[----:B------:R-:W-:Y:S01]  /*1430*/  USHF.L.U32 UR6, UR6, 0x1, URZ ;  /* 0x0000000106067899 */ /* 0x000fe200080006ff */
[----:B------:R-:W1:Y:S03]  /*1440*/  FENCE.VIEW.ASYNC.S ;  /* 0x00000000000073c6 */ /* 0x000e660000000000 */
[----:B-1----:R1:W1:Y:S08]  /*1450*/  SYNCS.EXCH.64 URZ, [UR4+0x70090], UR8 ;  /* 0x0700900804ff75b2 */ /* 0x0022700008000100 */
[----:B------:R1:W1:Y:S01]  /*1460*/  SYNCS.EXCH.64 URZ, [UR4+0x700a0], UR6 ;  /* 0x0700a00604ff75b2 */ /* 0x0002620008000100 */
[----:B------:R1:W1:Y:S01]  /*1470*/  SYNCS.EXCH.64 URZ, [UR4+0x70098], UR8 ;  /* 0x0700980804ff75b2 */ /* 0x0002620008000100 */
[----:B------:R1:W1:Y:S01]  /*1480*/  SYNCS.EXCH.64 URZ, [UR4+0x700a8], UR6 ;  /* 0x0700a80604ff75b2 */ /* 0x0002620008000100 */
[----:B------:R-:W-:Y:S01]  /*1490*/  NOP ;  /* 0x0000000000007918 */ /* 0x000fe20000000000 */
.L_x_23:
        /* <DEDUP_REMOVED lines=8> */
[----:B------:R-:W-:Y:S01]  /*1520*/  ELECT P1, URZ, PT ;  /* 0x0000000000ff782f */ /* 0x000fe20003820000 */
[----:B------:R-:W-:-:S04]  /*1530*/  UIADD3 UR8, UPT, UPT, -UR8, 0x100000, URZ ;  /* 0x0010000008087890 */ /* 0x000fc8000fffe1ff */
[----:B------:R-:W-:Y:S02]  /*1540*/  USHF.L.U32 UR9, UR8, 0xb, URZ ;  /* 0x0000000b08097899 */ /* 0x000fe400080006ff */
[----:B------:R-:W-:Y:S02]  /*1550*/  USHF.L.U32 UR8, UR8, 0x1, URZ ;  /* 0x0000000108087899 */ /* 0x000fe400080006ff */
[----:B-1----:R-:W-:Y:S02]  /*1560*/  ULEA UR4, UR4, UR6, 0x18 ;  /* 0x0000000604047291 */ /* 0x002fe4000f8ec0ff */
[----:B------:R-:W-:-:S04]  /*1570*/  UIADD3 UR6, UPT, UPT, -UR7, 0x100000, URZ ;  /* 0x0010000007067890 */ /* 0x000fc8000fffe1ff */
[----:B------:R-:W-:Y:S02]  /*1580*/  USHF.L.U32 UR7, UR6, 0xb, URZ ;  /* 0x0000000b06077899 */ /* 0x000fe400080006ff */
[----:B------:R-:W-:Y:S01]  /*1590*/  USHF.L.U32 UR6, UR6, 0x1, URZ ;  /* 0x0000000106067899 */ /* 0x000fe200080006ff */
[----:B------:R-:W1:Y:S11]  /*15a0*/  FENCE.VIEW.ASYNC.S ;  /* 0x00000000000073c6 */ /* 0x000e760000000000 */
[----:B-1----:R1:W1:Y:S01]  /*15b0*/  SYNCS.EXCH.64 URZ, [UR4+0x700b0], UR6 ;  /* 0x0700b00604ff75b2 */ /* 0x0022620008000100 */
[----:B------:R1:W1:Y:S01]  /*15c0*/  SYNCS.EXCH.64 URZ, [UR4+0x700c0], UR8 ;  /* 0x0700c00804ff75b2 */ /* 0x0002620008000100 */
[----:B------:R1:W1:Y:S01]  /*15d0*/  SYNCS.EXCH.64 URZ, [UR4+0x700b8], UR6 ;  /* 0x0700b80604ff75b2 */ /* 0x0002620008000100 */
[----:B------:R1:W1:Y:S01]  /*15e0*/  SYNCS.EXCH.64 URZ, [UR4+0x700c8], UR8 ;  /* 0x0700c80804ff75b2 */ /* 0x0002620008000100 */
[----:B------:R-:W-:Y:S01]  /*15f0*/  NOP ;  /* 0x0000000000007918 */ /* 0x000fe20000000000 */
.L_x_24:
[----:B------:R-:W5:Y:S01]  /*1600*/  SHFL.IDX PT, R4, R4, RZ, 0x1f ;  /* 0x00001fff04047589 */ /* 0x000f6200000e0000 */
[----:B-1----:R-:W1:Y:S01]  /*1610*/  S2UR UR8, SR_CTAID.X ;  /* 0x00000000000879c3 */ /* 0x002e620000002500 */
[----:B------:R-:W-:Y:S01]  /*1620*/  NOP ;  /* 0x0000000000007918 */ /* 0x000fe20000000000 */
[----:B-----5:R-:W-:-:S13]  /*1630*/  ISETP.NE.AND P1, PT, R4, RZ, PT ;  /* 0x000000ff0400720c */ /* 0x020fda0003f25270 */
[----:B-1----:R-:W-:Y:S05]  /*1640*/  @P1 BRA `(.L_x_25) ;  /* 0x0000000000301947 */ /* 0x002fea0003800000 */
        /* <DEDUP_REMOVED lines=12> */
.L_x_25:
[----:B------:R-:W-:Y:S01]  /*1710*/  ISETP.GT.AND P1, PT, R3, 0x3, PT ;  /* 0x000000030300780c */ /* 0x000fe20003f24270 */
[----:B------:R-:W-:Y:S01]  /*1720*/  NOP ;  /* 0x0000000000007918 */ /* 0x000fe20000000000 */
[----:B------:R-:W-:Y:S01]  /*1730*/  IMAD.U32 R18, RZ, RZ, UR14 ;  /* 0x0000000eff127e24 */ /* 0x000fe2000f8e00ff */
[----:B------:R-:W-:Y:S01]  /*1740*/  MOV R2, UR8 ;  /* 0x0000000800027c02 */ /* 0x000fe20008000f00 */
[----:B-1234-:R-:W-:Y:S09]  /*1750*/  BAR.SYNC.DEFER_BLOCKING 0x0 ;  /* 0x0000000000007b1d */ /* 0x01eff20000010000 */
[----:B------:R-:W-:Y:S05]  /*1760*/  @P1 BRA `(.L_x_26) ;  /* 0x0000022c00a01947 */ /* 0x000fea0003800000 */
[----:B------:R-:W-:-:S13]  /*1770*/  ISETP.GE.U32.AND P0, PT, R3, 0x2, PT ;  /* 0x000000020300780c */ /* 0x000fda0003f06070 */
[----:B------:R-:W-:Y:S05]  /*1780*/  @!P0 BRA `(.L_x_27) ;  /* 0x0000018400208947 */ /* 0x000fea0003800000 */
[----:B------:R-:W-:Y:S05]  /*1790*/  @!P2 BRA `(.L_x_28) ;  /* 0x0000004400d0a947 */ /* 0x000fea0003800000 */
[----:B------:R-:W-:-:S08]  /*17a0*/  NOP ;  /* 0x0000000000007918 */ /* 0x000fd00000000000 */
[----:B------:R-:W1:-:S00]  /*17b0*/  USETMAXREG.DEALLOC.CTAPOOL 0x20 ;  /* 0x00000020000079c8 */ /* 0x000e4000080e0500 */
[----:B-1----:R-:W1:Y:S01]  /*17c0*/  LDC R0, c[0x0][0x900] ;  /* 0x00024000ff007b82 */ /* 0x002e620000000800 */
[----:B------:R-:W-:-:S13]  /*17d0*/  R2UR UR4, R2 ;  /* 0x00000000020472ca */ /* 0x000fda00000e0000 */
[----:B-1----:R-:W-:-:S13]  /*17e0*/  ISETP.LE.AND P0, PT, R0, UR4, PT ;  /* 0x0000000400007c0c */ /* 0x002fda000bf03270 */
[----:B------:R-:W-:Y:S05]  /*17f0*/  @P0 EXIT ;  /* 0x000000000000094d */ /* 0x000fea0003800000 */
[----:B------:R-:W-:Y:S01]  /*1800*/  ULOP3.LUT UR5, UR13, 0x1, URZ, 0xc0, !UPT ;  /* 0x000000010d057892 */ /* 0x000fe2000f8ec0ff */
[----:B------:R-:W-:Y:S01]  /*1810*/  HFMA2 R10, -RZ, RZ, 0, 5.9604644775390625e-08 ;  /* 0x00000001ff0a7431 */ /* 0x000fe200000001ff */
[----:B------:R-:W-:Y:S01]  /*1820*/  ULOP3.LUT UR4, UR12, 0x1, URZ, 0xc0, !UPT ;  /* 0x000000010c047892 */ /* 0x000fe2000f8ec0ff */
[----:B------:R-:W-:Y:S02]  /*1830*/  HFMA2 R7, -RZ, RZ, 0, 0 ;  /* 0x00000000ff077431 */ /* 0x000fe400000001ff */
[----:B------:R-:W-:Y:S01]  /*1840*/  IMAD.U32 R15, RZ, RZ, UR8 ;  /* 0x00000008ff0f7e24 */ /* 0x000fe2000f8e00ff */
[----:B------:R-:W-:Y:S01]  /*1850*/  PRMT R11, RZ, 0x7610, R11 ;  /* 0x00007610ff0b7816 */ /* 0x000fe2000000000b */
[----:B------:R-:W-:Y:S01]  /*1860*/  IMAD.U32 R14, RZ, RZ, UR5 ;  /* 0x00000005ff0e7e24 */ /* 0x000fe2000f8e00ff */
[----:B------:R-:W-:Y:S01]  /*1870*/  MOV R8, RZ ;  /* 0x000000ff00087202 */ /* 0x000fe20000000f00 */
[----:B------:R-:W-:Y:S01]  /*1880*/  IMAD.MOV.U32 R12, RZ, RZ, 0x1 ;  /* 0x00000001ff0c7424 */ /* 0x000fe200078e00ff */
[----:B------:R-:W-:Y:S01]  /*1890*/  MOV R13, UR4 ;  /* 0x00000004000d7c02 */ /* 0x000fe20008000f00 */
[----:B------:R-:W-:Y:S01]  /*18a0*/  IMAD.MOV.U32 R9, RZ, RZ, 0x1 ;  /* 0x00000001ff097424 */ /* 0x000fe200078e00ff */
[----:B------:R-:W-:Y:S01]  /*18b0*/  UMOV UR76, URZ ;  /* 0x000000ff004c7c82 */ /* 0x000fe20008000000 */
[----:B------:R-:W-:-:S05]  /*18c0*/  UMOV UR63, URZ ;  /* 0x000000ff003f7c82 */ /* 0x000fca0008000000 */
.L_x_89:
[----:B-1----:R-:W1:Y:S01]  /*18d0*/  LDCU.64 UR6, c[0x0][0x908] ;  /* 0x00012100ff0677ac */ /* 0x002e620008000a00 */
[----:B------:R-:W-:Y:S01]  /*18e0*/  R2UR UR9, R15 ;  /* 0x000000000f0972ca */ /* 0x000fe200000e0000 */
[----:B------:R-:W2:-:S12]  /*18f0*/  LDCU UR8, c[0x0][0x904] ;  /* 0x00012080ff0877ac */ /* 0x000e980008000800 */
[----:B-1----:R-:W-:Y:S02]  /*1900*/  UIMAD.WIDE.U32 UR4, UR9, UR6, URZ ;  /* 0x00000006090472a5 */ /* 0x002fe4000f8e00ff */
[----:B--2---:R-:W-:-:S05]  /*1910*/  UISETP.NE.AND UP0, UPT, UR8, 0x1, UPT ;  /* 0x000000010800788c */ /* 0x004fca000bf05270 */
[----:B------:R-:W-:Y:S02]  /*1920*/  UMOV UR4, UR5 ;  /* 0x0000000500047c82 */ /* 0x000fe40008000000 */
[----:B------:R-:W-:Y:S02]  /*1930*/  USHF.R.U32.HI UR4, URZ, UR7, UR4 ;  /* 0x00000007ff047299 */ /* 0x000fe40008011604 */
[----:B------:R-:W1:Y:S02]  /*1940*/  LDCU UR5, c[0x0][0x380] ;  /* 0x00007000ff0577ac */ /* 0x000e640008000800 */
[----:B------:R-:W-:-:S04]  /*1950*/  USEL UR4, UR9, UR4, !UP0 ;  /* 0x0000000409047287 */ /* 0x000fc8000c000000 */
[----:B------:R-:W-:-:S04]  /*1960*/  UIADD3 UR4, UPT, UPT, -UR4, URZ, URZ ;  /* 0x000000ff04047290 */ /* 0x000fc8000fffe1ff */
[----:B------:R-:W-:-:S04]  /*1970*/  UIMAD UR4, UR8, UR4, UR9 ;  /* 0x00000004080472a4 */ /* 0x000fc8000f8e0209 */
[----:B------:R-:W-:-:S04]  /*1980*/  USHF.L.U32 UR4, UR4, 0x8, URZ ;  /* 0x0000000804047899 */ /* 0x000fc800080006ff */
[----:B-1----:R-:W-:-:S09]  /*1990*/  UISETP.GE.AND UP0, UPT, UR4, UR5, UPT ;  /* 0x000000050400728c */ /* 0x002fd2000bf06270 */
[----:B------:R-:W-:Y:S05]  /*19a0*/  BRA.U UP0, `(.L_x_29) ;  /* 0x00000045002c7547 */ /* 0x000fea000b800000 */
[----:B------:R-:W-:-:S13]  /*19b0*/  LOP3.LUT P0, RZ, R11, 0xff, RZ, 0xc0, !PT ;  /* 0x000000ff0bff7812 */ /* 0x000fda000780c0ff */
[----:B------:R-:W-:Y:S05]  /*19c0*/  @P0 BRA `(.L_x_30) ;  /* 0x0000000000940947 */ /* 0x000fea0003800000 */
[----:B------:R-:W1:Y:S01]  /*19d0*/  S2UR UR6, SR_CgaCtaId ;  /* 0x00000000000679c3 */ /* 0x000e620000008800 */
[----:B------:R-:W-:Y:S01]  /*19e0*/  UMOV UR4, 0x40 ;  /* 0x0000004000047882 */ /* 0x000fe20000000000 */
[----:B------:R-:W-:Y:S01]  /*19f0*/  NOP ;  /* 0x0000000000007918 */ /* 0x000fe20000000000 */
[----:B-1----:R-:W-:-:S03]  /*1a00*/  ULEA UR5, UR6, UR4, 0x18 ;  /* 0x0000000406057291 */ /* 0x002fc6000f8ec0ff */
[----:B------:R-:W-:Y:S02]  /*1a10*/  UMOV UR4, 0x400 ;  /* 0x0000040000047882 */ /* 0x000fe40000000000 */
[----:B------:R-:W-:-:S04]  /*1a20*/  ULEA UR6, UR6, UR4, 0x18 ;  /* 0x0000000406067291 */ /* 0x000fc8000f8ec0ff */
[----:B------:R-:W1:Y:S02]  /*1a30*/  LDS.U8 R0, [UR5+0x1c] ;  /* 0x00001c05ff007984 */ /* 0x000e640008000000 */
[----:B-1----:R-:W-:-:S13]  /*1a40*/  ISETP.NE.AND P0, PT, R0, RZ, PT ;  /* 0x000000ff0000720c */ /* 0x002fda0003f05270 */
[----:B------:R-:W-:Y:S05]  /*1a50*/  @P0 BRA `(.L_x_31) ;  /* 0x0000000000580947 */ /* 0x000fea0003800000 */
[----:B------:R-:W-:-:S13]  /*1a60*/  ELECT P0, URZ, PT ;  /* 0x0000000000ff782f */ /* 0x000fda0003800000 */
[----:B------:R-:W-:Y:S05]  /*1a70*/  @!P0 BRA `(.L_x_32) ;  /* 0x0000000000608947 */ /* 0x000fea0003800000 */
[----:B------:R-:W-:Y:S01]  /*1a80*/  UMOV UR4, 0x10 ;  /* 0x0000001000047882 */ /* 0x000fe20000000000 */
[----:B------:R-:W-:Y:S01]  /*1a90*/  HFMA2 R0, -RZ, RZ, 0, 5.9604644775390625e-08 ;  /* 0x00000001ff007431 */ /* 0x000fe200000001ff */
[----:B------:R-:W-:-:S03]  /*1aa0*/  MOV R2, 0xffff ;  /* 0x0000ffff00027802 */ /* 0x000fc60000000f00 */
[----:B------:R-:W-:Y:S04]  /*1ab0*/  DEPBAR.LE SB1, 0x36 ;  /* 0x00009d800000791a */ /* 0x000fe80000000000 */
[----:B------:R-:W1:Y:S02]  /*1ac0*/  UTCATOMSWS.FIND_AND_SET.ALIGN UP0, UR4, UR4 ;  /* 0x00000004000475e3 */ /* 0x000e640008000800 */
[----:B-1----:R-:W-:Y:S01]  /*1ad0*/  MOV R3, UR4 ;  /* 0x0000000400037c02 */ /* 0x002fe20008000f00 */
[----:B------:R-:W-:Y:S06]  /*1ae0*/  BRA.U UP0, `(.L_x_33) ;  /* 0x0000000100187547 */ /* 0x000fec000b800000 */
.L_x_34:
[----:B------:R-:W-:Y:S05]  /*1af0*/  NANOSLEEP 0x64 ;  /* 0x000000640000795d */ /* 0x000fea0003800000 */
[----:B------:R-:W-:-:S05]  /*1b00*/  UMOV UR4, 0x10 ;  /* 0x0000001000047882 */ /* 0x000fca0000000000 */
[----:B------:R-:W-:Y:S04]  /*1b10*/  DEPBAR.LE SB1, 0x36 ;  /* 0x00009d800000791a */ /* 0x000fe80000000000 */
[----:B------:R-:W1:Y:S02]  /*1b20*/  UTCATOMSWS.FIND_AND_SET.ALIGN UP0, UR4, UR4 ;  /* 0x00000004000475e3 */ /* 0x000e640008000800 */
[----:B-1----:R-:W-:Y:S01]  /*1b30*/  MOV R3, UR4 ;  /* 0x0000000400037c02 */ /* 0x002fe20008000f00 */
[----:B------:R-:W-:Y:S05]  /*1b40*/  BRA.U !UP0, `(.L_x_34) ;  /* 0xfffffffd08e87547 */ /* 0x000fea000b83ffff */
.L_x_33:
[-C--:B------:R-:W-:Y:S02]  /*1b50*/  SHF.L.U32 R2, R2, R3.reuse, RZ ;  /* 0x0000000302027219 */ /* 0x080fe400000006ff */
[----:B------:R-:W-:Y:S01]  /*1b60*/  SHF.L.U32 R0, R0, R3, RZ ;  /* 0x0000000300007219 */ /* 0x000fe200000006ff */
[----:B------:R-:W-:Y:S02]  /*1b70*/  IMAD.SHL.U32 R3, R3, 0x20, RZ ;  /* 0x0000002003037824 */ /* 0x000fe400078e00ff */
[----:B------:R1:W-:Y:S04]  /*1b80*/  ATOMS.OR RZ, [UR5+0x14], R2 ;  /* 0x00001402ffff798c */ /* 0x0003e8000b000005 */
[----:B------:R1:W-:Y:S04]  /*1b90*/  ATOMS.OR RZ, [UR5+0x18], R0 ;  /* 0x00001800ffff798c */ /* 0x0003e8000b000005 */
[----:B------:R1:W-:Y:S01]  /*1ba0*/  STS [UR6+0x700e0], R3 ;  /* 0x0700e003ff007988 */ /* 0x0003e20008000806 */
[----:B------:R-:W-:Y:S05]  /*1bb0*/  BRA `(.L_x_32) ;  /* 0x0000000000107947 */ /* 0x000fea0003800000 */
.L_x_31:
[----:B------:R-:W-:Y:S02]  /*1bc0*/  MOV R0, 0xffffffff ;  /* 0xffffffff00007802 */ /* 0x000fe40000000f00 */
[----:B------:R-:W-:-:S03]  /*1bd0*/  MOV R2, 0x1c00 ;  /* 0x00001c0000027802 */ /* 0x000fc60000000f00 */
[----:B------:R1:W-:Y:S04]  /*1be0*/  STS [UR6+0x700e0], R0 ;  /* 0x0700e000ff007988 */ /* 0x0003e80008000806 */
[----:B-1----:R-:W-:Y:S05]  /*1bf0*/  CALL.REL.NOINC `($__internal_1_$__cuda_sm10x_tcgen05_guardrail_trap_phase_invalid_during_alloc) ;  /* 0x0000029800747944 */ /* 0x002fea0003c00000 */
.L_x_32:
[----:B------:R-:W-:Y:S05]  /*1c00*/  WARPSYNC.ALL ;  /* 0x0000000000007948 */ /* 0x000fea0003800000 */
[----:B------:R-:W-:Y:S01]  /*1c10*/  NOP ;  /* 0x0000000000007918 */ /* 0x000fe20000000000 */
.L_x_30:
[----:B------:R-:W2:Y:S01]  /*1c20*/  LDCU UR4, c[0x0][0x384] ;  /* 0x00007080ff0477ac */ /* 0x000ea20008000800 */
[----:B------:R-:W-:Y:S01]  /*1c30*/  HFMA2 R11, -RZ, RZ, 0, 5.9604644775390625e-08 ;  /* 0x00000001ff0b7431 */ /* 0x000fe200000001ff */
[----:B--2---:R-:W-:-:S09]  /*1c40*/  UISETP.NE.AND UP0, UPT, UR4, URZ, UPT ;  /* 0x000000ff0400728c */ /* 0x004fd2000bf05270 */
[----:B------:R-:W-:Y:S05]  /*1c50*/  BRA.U !UP0, `(.L_x_29) ;  /* 0x0000004108807547 */ /* 0x000fea000b800000 */
[----:B------:R-:W-:Y:S04]  /*1c60*/  BSSY.RECONVERGENT B0, `(.L_x_35) ;  /* 0x0000003000007945 */ /* 0x000fe80003800200 */
[----:B------:R-:W-:Y:S05]  /*1c70*/  @!P4 BRA `(.L_x_36) ;  /* 0x000000000004c947 */ /* 0x000fea0003800000 */
[----:B------:R-:W-:Y:S05]  /*1c80*/  BPT.TRAP 0x1 ;  /* 0x000000040000795c */ /* 0x000fea0000300000 */
.L_x_36:
[----:B------:R-:W-:Y:S05]  /*1c90*/  BSYNC.RECONVERGENT B0 ;  /* 0x0000000000007941 */ /* 0x000fea0003800200 */
.L_x_35:
[----:B------:R-:W2:Y:S01]  /*1ca0*/  S2UR UR12, SR_CgaCtaId ;  /* 0x00000000000c79c3 */ /* 0x000ea20000008800 */
[----:B------:R-:W-:Y:S01]  /*1cb0*/  UMOV UR4, 0x400 ;  /* 0x0000040000047882 */ /* 0x000fe20000000000 */
[----:B-1----:R-:W-:Y:S01]  /*1cc0*/  SHF.L.U32 R0, R7, 0x1f, RZ ;  /* 0x0000001f07007819 */ /* 0x002fe200000006ff */
[----:B--2---:R-:W-:-:S09]  /*1cd0*/  ULEA UR12, UR12, UR4, 0x18 ;  /* 0x000000040c0c7291 */ /* 0x004fd2000f8ec0ff */
[----:B------:R-:W1:Y:S02]  /*1ce0*/  SYNCS.PHASECHK.TRANS64.TRYWAIT P0, [UR12+0x70000], R0 ;  /* 0x07000000ff0075a7 */ /* 0x000e64000800110c */
[----:B-1----:R-:W-:Y:S05]  /*1cf0*/  @!P0 BRA `(.L_x_37) ;  /* 0x0000028400788947 */ /* 0x002fea0003800000 */
.L_x_417:
[----:B------:R-:W-:Y:S05]  /*1d00*/  BRA.U !UP1, `(.L_x_38) ;  /* 0x0000000109047547 */ /* 0x000fea000b800000 */
[----:B------:R-:W-:Y:S05]  /*1d10*/  BPT.TRAP 0x1 ;  /* 0x000000040000795c */ /* 0x000fea0000300000 */
.L_x_38:
[----:B------:R-:W-:Y:S01]  /*1d20*/  ULEA UR13, UR63, UR12, 0x3 ;  /* 0x0000000c3f0d7291 */ /* 0x000fe2000f8e18ff */
[----:B------:R-:W-:Y:S02]  /*1d30*/  SHF.L.U32 R3, R8, 0x1f, RZ ;  /* 0x0000001f08037819 */ /* 0x000fe400000006ff */
[----:B------:R-:W-:-:S06]  /*1d40*/  R2UR UR4, R14 ;  /* 0x000000000e0472ca */ /* 0x000fcc00000e0000 */
[----:B------:R-:W2:Y:S07]  /*1d50*/  SYNCS.PHASECHK.TRANS64.TRYWAIT P0, [UR13+0x70020], R3 ;  /* 0x07002003ff0075a7 */ /* 0x000eae000800110d */
[----:B------:R-:W-:Y:S01]  /*1d60*/  UISETP.NE.AND UP4, UPT, UR4, URZ, UPT ;  /* 0x000000ff0400728c */ /* 0x000fe2000bf85270 */
[----:B--2---:R-:W-:Y:S10]  /*1d70*/  @!P0 BRA `(.L_x_39) ;  /* 0x0000028400708947 */ /* 0x004ff40003800000 */
.L_x_419:
[----:B------:R-:W-:-:S04]  /*1d80*/  UIADD3 UR4, UPT, UPT, UR63, 0x1, URZ ;  /* 0x000000013f047890 */ /* 0x000fc8000fffe0ff */
[----:B------:R-:W-:-:S04]  /*1d90*/  UISETP.NE.AND UP0, UPT, UR4, 0x3, UPT ;  /* 0x000000030400788c */ /* 0x000fc8000bf05270 */
[----:B------:R-:W-:Y:S02]  /*1da0*/  USEL UR5, URZ, 0x1, UP0 ;  /* 0x00000001ff057887 */ /* 0x000fe40008000000 */
[----:B------:R-:W-:-:S04]  /*1db0*/  USEL UR62, UR4, URZ, UP0 ;  /* 0x000000ff043e7287 */ /* 0x000fc80008000000 */
[----:B------:R-:W-:Y:S01]  /*1dc0*/  LOP3.LUT R8, R8, UR5, RZ, 0x3c, !PT ;  /* 0x0000000508087c12 */ /* 0x000fe2000f8e3cff */
[----:B------:R-:W-:Y:S07]  /*1dd0*/  BRA.U UP4, `(.L_x_40) ;  /* 0x0000000104047547 */ /* 0x000fee000b800000 */
[----:B------:R-:W-:Y:S05]  /*1de0*/  BPT.TRAP 0x1 ;  /* 0x000000040000795c */ /* 0x000fea0000300000 */
.L_x_40:
[----:B------:R-:W-:Y:S01]  /*1df0*/  SHF.L.U32 R6, R9, 0x1f, RZ ;  /* 0x0000001f09067819 */ /* 0x000fe200000006ff */
[----:B------:R-:W-:Y:S01]  /*1e00*/  USHF.R.U32.HI UR4, URZ, 0x4, UR12 ;  /* 0x00000004ff047899 */ /* 0x000fe2000801160c */
[----:B------:R-:W-:Y:S01]  /*1e10*/  IMAD.MOV.U32 R4, RZ, RZ, RZ ;  /* 0x000000ffff047224 */ /* 0x000fe200078e00ff */
[----:B-1----:R-:W-:Y:S01]  /*1e20*/  CS2R R2, SRZ ;  /* 0x0000000000027805 */ /* 0x002fe2000001ff00 */
[----:B------:R-:W1:Y:S01]  /*1e30*/  SYNCS.PHASECHK.TRANS64.TRYWAIT P0, [UR12+0x70058], R6 ;  /* 0x07005806ff0075a7 */ /* 0x000e62000800110c */
[----:B------:R-:W-:-:S04]  /*1e40*/  ULOP3.LUT UR4, UR4, 0x3fff, URZ, 0xc0, !UPT ;  /* 0x00003fff04047892 */ /* 0x000fc8000f8ec0ff */
[----:B------:R-:W-:Y:S01]  /*1e50*/  ULOP3.LUT UR4, UR4, 0x10000, URZ, 0xfc, !UPT ;  /* 0x0001000004047892 */ /* 0x000fe2000f8efcff */
[----:B-1----:R-:W-:Y:S11]  /*1e60*/  @!P0 BRA `(.L_x_41) ;  /* 0x00000284004c8947 */ /* 0x002ff60003800000 */
.L_x_421:
[----:B------:R-:W-:Y:S01]  /*1e70*/  UIADD3 UR5, UPT, UPT, UR12, 0x20000, URZ ;  /* 0x000200000c057890 */ /* 0x000fe2000fffe0ff */
[----:B------:R-:W-:Y:S02]  /*1e80*/  R2UR UR16, R4 ;  /* 0x00000000041072ca */ /* 0x000fe400000e0000 */
[----:B-1----:R-:W-:Y:S02]  /*1e90*/  CS2R R4, SRZ ;  /* 0x0000000000047805 */ /* 0x002fe4000001ff00 */
[----:B------:R-:W-:Y:S01]  /*1ea0*/  R2UR UR17, R3 ;  /* 0x00000000031172ca */ /* 0x000fe200000e0000 */
[----:B------:R-:W-:Y:S01]  /*1eb0*/  USHF.R.U32.HI UR5, URZ, 0x4, UR5 ;  /* 0x00000004ff057899 */ /* 0x000fe20008011605 */
[----:B------:R-:W-:Y:S01]  /*1ec0*/  R2UR UR27, R2 ;  /* 0x00000000021b72ca */ /* 0x000fe200000e0000 */
[----:B------:R-:W-:Y:S01]  /*1ed0*/  UIADD3 UR14, UPT, UPT, UR4, 0x2, URZ ;  /* 0x00000002040e7890 */ /* 0x000fe2000fffe0ff */
[----:B------:R-:W-:Y:S01]  /*1ee0*/  CS2R R2, SRZ ;  /* 0x0000000000027805 */ /* 0x000fe2000001ff00 */
[----:B------:R-:W-:Y:S01]  /*1ef0*/  ULOP3.LUT UR70, UR5, 0x3fff, URZ, 0xc0, !UPT ;  /* 0x00003fff05467892 */ /* 0x000fe2000f8ec0ff */
[----:B------:R-:W-:Y:S01]  /*1f00*/  R2UR UR26, R5 ;  /* 0x00000000051a72ca */ /* 0x000fe200000e0000 */
[----:B------:R-:W-:Y:S01]  /*1f10*/  UMOV UR20, 0x0 ;  /* 0x0000000000147882 */ /* 0x000fe20000000000 */
[----:B------:R-:W-:Y:S01]  /*1f20*/  R2UR UR19, R4 ;  /* 0x00000000041372ca */ /* 0x000fe200000e0000 */
[----:B------:R-:W-:Y:S01]  /*1f30*/  ULOP3.LUT UR6, UR70, 0x10000, URZ, 0xfc, !UPT ;  /* 0x0001000046067892 */ /* 0x000fe2000f8efcff */
[C---:B------:R-:W-:Y:S01]  /*1f40*/  R2UR UR64, R3.reuse ;  /* 0x00000000034072ca */ /* 0x040fe200000e0000 */
[----:B------:R-:W-:Y:S01]  /*1f50*/  UMOV UR21, 0x8200490 ;  /* 0x0820049000157882 */ /* 0x000fe20000000000 */
[----:B------:R-:W-:Y:S01]  /*1f60*/  UMOV UR5, 0x40004040 ;  /* 0x4000404000057882 */ /* 0x000fe20000000000 */
[----:B------:R-:W-:Y:S01]  /*1f70*/  ULEA UR6, UR63, UR6, 0xc ;  /* 0x000000063f067291 */ /* 0x000fe2000f8e60ff */
[C---:B------:R-:W-:Y:S01]  /*1f80*/  R2UR UR49, R2.reuse ;  /* 0x00000000023172ca */ /* 0x040fe200000e0000 */
[----:B------:R-:W-:Y:S01]  /*1f90*/  UMOV UR7, 0x40004040 ;  /* 0x4000404000077882 */ /* 0x000fe20000000000 */
[----:B------:R-:W-:Y:S01]  /*1fa0*/  UMOV UR22, 0x0 ;  /* 0x0000000000167882 */ /* 0x000fe20000000000 */
[----:B------:R-:W-:Y:S01]  /*1fb0*/  UIADD3 UR32, UPT, UPT, UR6, 0x2, URZ ;  /* 0x0000000206207890 */ /* 0x000fe2000fffe0ff */
[C---:B------:R-:W-:Y:S01]  /*1fc0*/  R2UR UR73, R3.reuse ;  /* 0x00000000034972ca */ /* 0x040fe200000e0000 */
[----:B------:R-:W-:Y:S01]  /*1fd0*/  UMOV UR23, 0x8200490 ;  /* 0x0820049000177882 */ /* 0x000fe20000000000 */
[----:B------:R-:W-:Y:S01]  /*1fe0*/  UIADD3 UR10, UPT, UPT, UR4, 0x4, URZ ;  /* 0x00000004040a7890 */ /* 0x000fe2000fffe0ff */
[C---:B------:R-:W-:Y:S01]  /*1ff0*/  R2UR UR72, R2.reuse ;  /* 0x00000000024872ca */ /* 0x040fe200000e0000 */
[----:B------:R-:W-:Y:S01]  /*2000*/  UMOV UR15, 0x40004040 ;  /* 0x40004040000f7882 */ /* 0x000fe20000000000 */
[----:B------:R-:W-:Y:S01]  /*2010*/  UIADD3 UR30, UPT, UPT, UR6, 0x4, URZ ;  /* 0x00000004061e7890 */ /* 0x000fe2000fffe0ff */
[----:B------:R1:W-:Y:S01]  /*2020*/  UTCHMMA gdesc[UR4], gdesc[UR6], tmem[UR16], tmem[UR20], idesc[UR21], !UPT ;  /* 0x00ff1406040075ea */ /* 0x0003e2000f800010 */
[----:B------:R-:W-:Y:S01]  /*2030*/  UMOV UR33, 0x40004040 ;  /* 0x4000404000217882 */ /* 0x000fe20000000000 */
[----:B------:R-:W-:Y:S01]  /*2040*/  UIADD3 UR8, UPT, UPT, UR4, 0x6, URZ ;  /* 0x0000000604087890 */ /* 0x000fe2000fffe0ff */
[----:B------:R2:W-:Y:S01]  /*2050*/  UTCHMMA gdesc[UR14], gdesc[UR32], tmem[UR17], tmem[UR22], idesc[UR23], UPT ;  /* 0x00ff16200e0075ea */ /* 0x0005e2000b800011 */
[----:B------:R-:W-:Y:S01]  /*2060*/  UIADD3 UR24, UPT, UPT, UR6, 0x6, URZ ;  /* 0x0000000606187890 */ /* 0x000fe2000fffe0ff */
[C---:B------:R-:W-:Y:S01]  /*2070*/  R2UR UR71, R3.reuse ;  /* 0x00000000034772ca */ /* 0x040fe200000e0000 */
[----:B------:R-:W-:Y:S01]  /*2080*/  UIADD3 UR28, UPT, UPT, UR4, 0x400, URZ ;  /* 0x00000400041c7890 */ /* 0x000fe2000fffe0ff */
[C---:B------:R-:W-:Y:S01]  /*2090*/  R2UR UR69, R2.reuse ;  /* 0x00000000024572ca */ /* 0x040fe200000e0000 */
[----:B------:R-:W-:Y:S01]  /*20a0*/  UIADD3 UR40, UPT, UPT, UR4, 0x402, URZ ;  /* 0x0000040204287890 */ /* 0x000fe2000fffe0ff */
[C---:B------:R-:W-:Y:S01]  /*20b0*/  R2UR UR68, R3.reuse ;  /* 0x00000000034472ca */ /* 0x040fe200000e0000 */
[----:B------:R-:W-:Y:S01]  /*20c0*/  UMOV UR54, 0x0 ;  /* 0x0000000000367882 */ /* 0x000fe20000000000 */
[----:B------:R-:W-:Y:S01]  /*20d0*/  UMOV UR55, 0x8200490 ;  /* 0x0820049000377882 */ /* 0x000fe20000000000 */
[----:B------:R-:W-:Y:S01]  /*20e0*/  UIADD3 UR52, UPT, UPT, UR4, 0x404, URZ ;  /* 0x0000040404347890 */ /* 0x000fe2000fffe0ff */
[----:B------:R-:W-:Y:S01]  /*20f0*/  MOV.SPILL R6, UR76 ;  /* 0x0000004c00067c02 */ /* 0x000fe20009000f00 */
[----:B------:R-:W-:Y:S01]  /*2100*/  UMOV UR11, 0x40004040 ;  /* 0x40004040000b7882 */ /* 0x000fe20000000000 */
[----:B------:R-:W-:Y:S01]  /*2110*/  UMOV UR31, 0x40004040 ;  /* 0x40004040001f7882 */ /* 0x000fe20000000000 */
[----:B------:R-:W-:Y:S01]  /*2120*/  UIADD3 UR18, UPT, UPT, UR6, 0x404, URZ ;  /* 0x0000040406127890 */ /* 0x000fe2000fffe0ff */
[C---:B------:R-:W-:Y:S01]  /*2130*/  R2UR UR67, R2.reuse ;  /* 0x00000000024372ca */ /* 0x040fe200000e0000 */
[----:B------:R-:W-:Y:S01]  /*2140*/  UMOV UR56, 0x0 ;  /* 0x0000000000387882 */ /* 0x000fe20000000000 */
[----:B------:R-:W-:Y:S01]  /*2150*/  UMOV UR57, 0x8200490 ;  /* 0x0820049000397882 */ /* 0x000fe20000000000 */
[----:B------:R-:W-:Y:S01]  /*2160*/  UIADD3 UR60, UPT, UPT, UR4, 0x406, URZ ;  /* 0x00000406043c7890 */ /* 0x000fe2000fffe0ff */
[----:B------:R3:W-:Y:S01]  /*2170*/  UTCHMMA gdesc[UR10], gdesc[UR30], tmem[UR27], tmem[UR54], idesc[UR55], UPT ;  /* 0x00ff361e0a0075ea */ /* 0x0007e2000b80001b */
[----:B------:R-:W-:Y:S01]  /*2180*/  UMOV UR9, 0x40004040 ;  /* 0x4000404000097882 */ /* 0x000fe20000000000 */
[----:B------:R-:W-:Y:S01]  /*2190*/  UMOV UR25, 0x40004040 ;  /* 0x4000404000197882 */ /* 0x000fe20000000000 */
[----:B------:R-:W-:Y:S01]  /*21a0*/  UIADD3 UR58, UPT, UPT, UR4, 0x800, URZ ;  /* 0x00000800043a7890 */ /* 0x000fe2000fffe0ff */
[----:B------:R-:W-:Y:S01]  /*21b0*/  R2UR UR66, R3 ;  /* 0x00000000034272ca */ /* 0x000fe200000e0000 */
[----:B-1----:R-:W-:Y:S01]  /*21c0*/  UIADD3 UR20, UPT, UPT, UR6, 0x402, URZ ;  /* 0x0000040206147890 */ /* 0x002fe2000fffe0ff */
[----:B------:R1:W-:Y:S01]  /*21d0*/  UTCHMMA gdesc[UR8], gdesc[UR24], tmem[UR26], tmem[UR56], idesc[UR57], UPT ;  /* 0x00ff3818080075ea */ /* 0x0003e2000b80001a */
[----:B--2---:R-:W-:Y:S01]  /*21e0*/  UIADD3 UR22, UPT, UPT, UR6, 0x400, URZ ;  /* 0x0000040006167890 */ /* 0x004fe2000fffe0ff */
[C---:B------:R-:W-:Y:S01]  /*21f0*/  R2UR UR65, R2.reuse ;  /* 0x00000000024172ca */ /* 0x040fe200000e0000 */
[----:B------:R-:W-:Y:S01]  /*2200*/  UIADD3 UR16, UPT, UPT, UR6, 0x406, URZ ;  /* 0x0000040606107890 */ /* 0x000fe2000fffe0ff */
[----:B------:R-:W-:Y:S01]  /*2210*/  R2UR UR63, R2 ;  /* 0x00000000023f72ca */ /* 0x000fe200000e0000 */
[----:B------:R-:W-:Y:S01]  /*2220*/  UIADD3 UR14, UPT, UPT, UR6, 0x800, URZ ;  /* 0x00000800060e7890 */ /* 0x000fe2000fffe0ff */
[----:B------:R-:W-:Y:S01]  /*2230*/  UMOV UR76, 0x0 ;  /* 0x00000000004c7882 */ /* 0x000fe20000000000 */
[----:B------:R-:W-:Y:S01]  /*2240*/  UMOV UR77, 0x8200490 ;  /* 0x08200490004d7882 */ /* 0x000fe20000000000 */
[----:B------:R-:W-:Y:S01]  /*2250*/  UIADD3 UR50, UPT, UPT, UR4, 0x802, URZ ;  /* 0x0000080204327890 */ /* 0x000fe2000fffe0ff */
[----:B------:R-:W-:Y:S01]  /*2260*/  UMOV UR29, 0x40004040 ;  /* 0x40004040001d7882 */ /* 0x000fe20000000000 */
[----:B------:R-:W-:Y:S01]  /*2270*/  UMOV UR23, 0x40004040 ;  /* 0x4000404000177882 */ /* 0x000fe20000000000 */
[----:B------:R-:W-:Y:S01]  /*2280*/  UIADD3 UR46, UPT, UPT, UR4, 0x804, URZ ;  /* 0x00000804042e7890 */ /* 0x000fe2000fffe0ff */
[----:B------:R2:W-:Y:S01]  /*2290*/  UTCHMMA gdesc[UR28], gdesc[UR22], tmem[UR19], tmem[UR76], idesc[UR77], UPT ;  /* 0x00ff4c161c0075ea */ /* 0x0005e2000b800013 */
[----:B------:R-:W-:-:S02]  /*22a0*/  UIADD3 UR44, UPT, UPT, UR4, 0x806, URZ ;  /* 0x00000806042c7890 */ /* 0x000fc4000fffe0ff */
[----:B------:R-:W-:Y:S02]  /*22b0*/  UIADD3 UR42, UPT, UPT, UR4, 0xc00, URZ ;  /* 0x00000c00042a7890 */ /* 0x000fe4000fffe0ff */
[----:B---3--:R-:W-:Y:S01]  /*22c0*/  UIADD3 UR10, UPT, UPT, UR6, 0x802, URZ ;  /* 0x00000802060a7890 */ /* 0x008fe2000fffe0ff */
[----:B------:R-:W-:Y:S01]  /*22d0*/  UMOV UR41, 0x40004040 ;  /* 0x4000404000297882 */ /* 0x000fe20000000000 */
[----:B------:R-:W-:Y:S01]  /*22e0*/  UMOV UR21, 0x40004040 ;  /* 0x4000404000157882 */ /* 0x000fe20000000000 */
[----:B------:R-:W-:Y:S02]  /*22f0*/  UIADD3 UR48, UPT, UPT, UR6, 0xc00, URZ ;  /* 0x00000c0006307890 */ /* 0x000fe4000fffe0ff */
[----:B-1----:R-:W-:Y:S02]  /*2300*/  UIADD3 UR8, UPT, UPT, UR6, 0x804, URZ ;  /* 0x0000080406087890 */ /* 0x002fe4000fffe0ff */
[----:B------:R-:W-:Y:S02]  /*2310*/  UIADD3 UR26, UPT, UPT, UR6, 0x806, URZ ;  /* 0x00000806061a7890 */ /* 0x000fe4000fffe0ff */
[----:B------:R-:W-:Y:S01]  /*2320*/  UIADD3 UR38, UPT, UPT, UR4, 0xc02, URZ ;  /* 0x00000c0204267890 */ /* 0x000fe2000fffe0ff */
[----:B------:R-:W-:Y:S01]  /*2330*/  UMOV UR53, 0x40004040 ;  /* 0x4000404000357882 */ /* 0x000fe20000000000 */
[----:B------:R-:W-:-:S02]  /*2340*/  UIADD3 UR56, UPT, UPT, UR6, 0xc02, URZ ;  /* 0x00000c0206387890 */ /* 0x000fc4000fffe0ff */
[----:B------:R-:W-:Y:S01]  /*2350*/  UIADD3 UR36, UPT, UPT, UR4, 0xc04, URZ ;  /* 0x00000c0404247890 */ /* 0x000fe2000fffe0ff */
[----:B------:R-:W-:Y:S01]  /*2360*/  UMOV UR61, 0x40004040 ;  /* 0x40004040003d7882 */ /* 0x000fe20000000000 */
[----:B------:R-:W-:Y:S01]  /*2370*/  UIADD3 UR54, UPT, UPT, UR6, 0xc04, URZ ;  /* 0x00000c0406367890 */ /* 0x000fe2000fffe0ff */
[----:B--2---:R-:W-:Y:S01]  /*2380*/  UMOV UR28, 0x0 ;  /* 0x00000000001c7882 */ /* 0x004fe20000000000 */
[----:B------:R-:W-:Y:S01]  /*2390*/  UMOV UR29, 0x8200490 ;  /* 0x08200490001d7882 */ /* 0x000fe20000000000 */
[----:B------:R-:W-:Y:S01]  /*23a0*/  UMOV UR19, 0x40004040 ;  /* 0x4000404000137882 */ /* 0x000fe20000000000 */
[----:B------:R1:W-:Y:S01]  /*23b0*/  UTCHMMA gdesc[UR40], gdesc[UR20], tmem[UR64], tmem[UR28], idesc[UR29], UPT ;  /* 0x00ff1c14280075ea */ /* 0x0003e2000b800040 */
[----:B------:R-:W-:Y:S01]  /*23c0*/  UMOV UR17, 0x40004040 ;  /* 0x4000404000117882 */ /* 0x000fe20000000000 */
[----:B------:R-:W-:Y:S01]  /*23d0*/  UIADD3 UR34, UPT, UPT, UR4, 0xc06, URZ ;  /* 0x00000c0604227890 */ /* 0x000fe2000fffe0ff */
[----:B------:R2:W-:Y:S01]  /*23e0*/  UTCHMMA gdesc[UR52], gdesc[UR18], tmem[UR49], tmem[UR28], idesc[UR29], UPT ;  /* 0x00ff1c12340075ea */ /* 0x0005e2000b800031 */
[----:B------:R-:W-:Y:S01]  /*23f0*/  UMOV UR59, 0x40004040 ;  /* 0x40004040003b7882 */ /* 0x000fe20000000000 */
[----:B------:R-:W-:Y:S01]  /*2400*/  UMOV UR51, 0x40004040 ;  /* 0x4000404000337882 */ /* 0x000fe20000000000 */
[----:B------:R3:W-:Y:S01]  /*2410*/  UTCHMMA gdesc[UR60], gdesc[UR16], tmem[UR73], tmem[UR28], idesc[UR29], UPT ;  /* 0x00ff1c103c0075ea */ /* 0x0007e2000b800049 */
[----:B------:R-:W-:Y:S01]  /*2420*/  UMOV UR47, 0x40004040 ;  /* 0x40004040002f7882 */ /* 0x000fe20000000000 */
[----:B------:R4:W-:Y:S01]  /*2430*/  UTCHMMA gdesc[UR58], gdesc[UR14], tmem[UR72], tmem[UR28], idesc[UR29], UPT ;  /* 0x00ff1c0e3a0075ea */ /* 0x0009e2000b800048 */
[----:B------:R-:W-:Y:S01]  /*2440*/  UMOV UR45, 0x40004040 ;  /* 0x40004040002d7882 */ /* 0x000fe20000000000 */
        /* <DEDUP_REMOVED lines=9> */
[----:B------:R-:W-:Y:S01]  /*24e0*/  R2UR.FILL UR76, R6 ;  /* 0x00000000064c72ca */ /* 0x000fe200004e0000 */
[----:B-1----:R-:W-:Y:S01]  /*24f0*/  UIADD3 UR40, UPT, UPT, UR6, 0xc06, URZ ;  /* 0x00000c0606287890 */ /* 0x002fe2000fffe0ff */
[----:B--2---:R-:W-:Y:S01]  /*2500*/  UMOV UR52, 0x0 ;  /* 0x0000000000347882 */ /* 0x004fe20000000000 */
[----:B------:R-:W-:Y:S01]  /*2510*/  UMOV UR53, 0x8200490 ;  /* 0x0820049000357882 */ /* 0x000fe20000000000 */
[----:B------:R-:W-:Y:S01]  /*2520*/  UMOV UR49, 0x40004040 ;  /* 0x4000404000317882 */ /* 0x000fe20000000000 */
[----:B------:R1:W-:Y:S01]  /*2530*/  UTCHMMA gdesc[UR50], gdesc[UR10], tmem[UR71], tmem[UR52], idesc[UR53], UPT ;  /* 0x00ff340a320075ea */ /* 0x0003e2000b800047 */
[----:B---3--:R-:W-:Y:S01]  /*2540*/  UMOV UR73, 0x8200490 ;  /* 0x0820049000497882 */ /* 0x008fe20000000000 */
[----:B----4-:R-:W-:Y:S01]  /*2550*/  UMOV UR72, 0x0 ;  /* 0x0000000000487882 */ /* 0x010fe20000000000 */
[----:B------:R1:W-:Y:S01]  /*2560*/  UTCHMMA gdesc[UR46], gdesc[UR8], tmem[UR69], tmem[UR28], idesc[UR29], UPT ;  /* 0x00ff1c082e0075ea */ /* 0x0003e2000b800045 */
[----:B------:R-:W-:Y:S01]  /*2570*/  UMOV UR60, 0x0 ;  /* 0x00000000003c7882 */ /* 0x000fe20000000000 */
[----:B------:R-:W-:Y:S01]  /*2580*/  UMOV UR61, 0x8200490 ;  /* 0x08200490003d7882 */ /* 0x000fe20000000000 */
[----:B------:R1:W-:Y:S01]  /*2590*/  UTCHMMA gdesc[UR44], gdesc[UR26], tmem[UR68], tmem[UR72], idesc[UR73], UPT ;  /* 0x00ff481a2c0075ea */ /* 0x0003e2000b800044 */
[----:B------:R1:W-:Y:S01]  /*25a0*/  UTCHMMA gdesc[UR42], gdesc[UR48], tmem[UR67], tmem[UR60], idesc[UR61], UPT ;  /* 0x00ff3c302a0075ea */ /* 0x0003e2000b800043 */
[----:B------:R1:W-:Y:S01]  /*25b0*/  UTCHMMA gdesc[UR38], gdesc[UR56], tmem[UR66], tmem[UR52], idesc[UR53], UPT ;  /* 0x00ff3438260075ea */ /* 0x0003e2000b800042 */
[----:B------:R1:W-:Y:S01]  /*25c0*/  UTCHMMA gdesc[UR36], gdesc[UR54], tmem[UR65], tmem[UR28], idesc[UR29], UPT ;  /* 0x00ff1c36240075ea */ /* 0x0003e2000b800041 */
[----:B------:R1:W-:Y:S01]  /*25d0*/  UTCHMMA gdesc[UR34], gdesc[UR40], tmem[UR63], tmem[UR74], idesc[UR75], UPT ;  /* 0x00ff4a28220075ea */ /* 0x0003e2000b80003f */
[----:B------:R-:W-:Y:S05]  /*25e0*/  BRA.U UP4, `(.L_x_42) ;  /* 0x0000000104047547 */ /* 0x000fea000b800000 */
[----:B-1----:R-:W-:Y:S05]  /*25f0*/  BPT.TRAP 0x1 ;  /* 0x000000040000795c */ /* 0x002fea0000300000 */
.L_x_42:
[----:B------:R-:W-:Y:S01]  /*2600*/  UIADD3 UR5, UPT, UPT, UR12, 0x70050, URZ ;  /* 0x000700500c057890 */ /* 0x000fe2000fffe0ff */
[----:B------:R-:W-:Y:S08]  /*2610*/  BSSY.RECONVERGENT B0, `(.L_x_43) ;  /* 0x0000004000007945 */ /* 0x000ff00003800200 */
[----:B------:R2:W-:Y:S01]  /*2620*/  UTCBAR [UR5], URZ ;  /* 0x000000ff050073e9 */ /* 0x0005e200080000ff */
[----:B------:R-:W-:Y:S05]  /*2630*/  @!P4 BRA `(.L_x_44) ;  /* 0x000000000004c947 */ /* 0x000fea0003800000 */
[----:B-12---:R-:W-:Y:S05]  /*2640*/  BPT.TRAP 0x1 ;  /* 0x000000040000795c */ /* 0x006fea0000300000 */
.L_x_44:
[----:B-12---:R-:W-:Y:S05]  /*2650*/  BSYNC.RECONVERGENT B0 ;  /* 0x0000000000007941 */ /* 0x006fea0003800200 */
.L_x_43:
[----:B------:R-:W1:Y:S01]  /*2660*/  SYNCS.PHASECHK.TRANS64.TRYWAIT P0, [UR12+0x70008], R0 ;  /* 0x07000800ff0075a7 */ /* 0x000e62000800110c */
[----:B------:R-:W-:-:S13]  /*2670*/  R2UR UR5, R13 ;  /* 0x000000000d0572ca */ /* 0x000fda00000e0000 */
[----:B------:R-:W-:Y:S01]  /*2680*/  UISETP.NE.AND UP3, UPT, UR5, URZ, UPT ;  /* 0x000000ff0500728c */ /* 0x000fe2000bf65270 */
[----:B-1----:R-:W-:Y:S10]  /*2690*/  @!P0 BRA `(.L_x_45) ;  /* 0x0000027c00588947 */ /* 0x002ff40003800000 */
.L_x_423:
[----:B------:R-:W-:Y:S05]  /*26a0*/  BRA.U UP3, `(.L_x_46) ;  /* 0x0000000103047547 */ /* 0x000fea000b800000 */
[----:B------:R-:W-:Y:S05]  /*26b0*/  BPT.TRAP 0x1 ;  /* 0x000000040000795c */ /* 0x000fea0000300000 */
.L_x_46:
[----:B-1----:R-:W-:Y:S01]  /*26c0*/  SHF.L.U32 R2, R10, 0x1f, RZ ;  /* 0x0000001f0a027819 */ /* 0x002fe200000006ff */
[----:B------:R-:W-:Y:S02]  /*26d0*/  HFMA2 R3, -RZ, RZ, 0, 7.62939453125e-06 ;  /* 0x00000080ff037431 */ /* 0x000fe400000001ff */
[----:B------:R-:W-:Y:S01]  /*26e0*/  IMAD.MOV.U32 R4, RZ, RZ, 0x80 ;  /* 0x00000080ff047424 */ /* 0x000fe200078e00ff */
[----:B------:R-:W1:Y:S02]  /*26f0*/  SYNCS.PHASECHK.TRANS64.TRYWAIT P0, [UR12+0x70068], R2 ;  /* 0x07006802ff0075a7 */ /* 0x000e64000800110c */
[----:B-1----:R-:W-:Y:S05]  /*2700*/  @!P0 BRA `(.L_x_47) ;  /* 0x0000027c00548947 */ /* 0x002fea0003800000 */
.L_x_425:
[----:B-1----:R-:W-:Y:S01]  /*2710*/  IMAD.MOV.U32 R2, RZ, RZ, 0x80 ;  /* 0x00000080ff027424 */ /* 0x002fe200078e00ff */
[----:B------:R-:W-:Y:S01]  /*2720*/  R2UR UR9, R3 ;  /* 0x00000000030972ca */ /* 0x000fe200000e0000 */
[----:B------:R-:W-:Y:S01]  /*2730*/  IMAD.MOV.U32 R0, RZ, RZ, 0x80 ;  /* 0x00000080ff007424 */ /* 0x000fe200078e00ff */
[----:B------:R-:W-:Y:S01]  /*2740*/  R2UR UR5, R4 ;  /* 0x00000000040572ca */ /* 0x000fe200000e0000 */
[----:B------:R-:W-:Y:S01]  /*2750*/  IMAD.MOV.U32 R3, RZ, RZ, 0x80 ;  /* 0x00000080ff037424 */ /* 0x000fe200078e00ff */
[----:B------:R-:W-:Y:S01]  /*2760*/  R2UR UR17, R2 ;  /* 0x00000000021172ca */ /* 0x000fe200000e0000 */
[----:B------:R-:W-:Y:S01]  /*2770*/  UIADD3 UR28, UPT, UPT, UR4, 0x1000, URZ ;  /* 0x00001000041c7890 */ /* 0x000fe2000fffe0ff */
[----:B------:R-:W-:Y:S01]  /*2780*/  R2UR UR11, R0 ;  /* 0x00000000000b72ca */ /* 0x000fe200000e0000 */
[----:B------:R-:W-:Y:S01]  /*2790*/  UMOV UR38, UR6 ;  /* 0x0000000600267c82 */ /* 0x000fe20008000000 */
[C---:B------:R-:W-:Y:S01]  /*27a0*/  R2UR UR15, R3.reuse ;  /* 0x00000000030f72ca */ /* 0x040fe200000e0000 */
[----:B------:R-:W-:Y:S01]  /*27b0*/  UIADD3 UR34, UPT, UPT, UR4, 0x1002, URZ ;  /* 0x0000100204227890 */ /* 0x000fe2000fffe0ff */
[----:B------:R-:W-:Y:S01]  /*27c0*/  R2UR UR19, R2 ;  /* 0x00000000021372ca */ /* 0x000fe200000e0000 */
[----:B------:R-:W-:Y:S01]  /*27d0*/  UIADD3 UR6, UPT, UPT, UR4, 0x1004, URZ ;  /* 0x0000100404067890 */ /* 0x000fe2000fffe0ff */
[----:B------:R-:W-:Y:S01]  /*27e0*/  IMAD.MOV.U32 R5, RZ, RZ, 0x80 ;  /* 0x00000080ff057424 */ /* 0x000fe200078e00ff */
[----:B------:R-:W-:Y:S01]  /*27f0*/  UMOV UR50, UR30 ;  /* 0x0000001e00327c82 */ /* 0x000fe20008000000 */
[----:B------:R-:W-:Y:S01]  /*2800*/  UIADD3 UR30, UPT, UPT, UR4, 0x1006, URZ ;  /* 0x00001006041e7890 */ /* 0x000fe2000fffe0ff */
[----:B------:R-:W-:Y:S01]  /*2810*/  IMAD.MOV.U32 R4, RZ, RZ, 0x80 ;  /* 0x00000080ff047424 */ /* 0x000fe200078e00ff */
[----:B------:R-:W-:Y:S01]  /*2820*/  UMOV UR58, UR24 ;  /* 0x00000018003a7c82 */ /* 0x000fe20008000000 */
[----:B------:R-:W-:Y:S01]  /*2830*/  UIADD3 UR24, UPT, UPT, UR4, 0x1400, URZ ;  /* 0x0000140004187890 */ /* 0x000fe2000fffe0ff */
[----:B------:R-:W-:Y:S01]  /*2840*/  R2UR UR77, R0 ;  /* 0x00000000004d72ca */ /* 0x000fe200000e0000 */
[----:B------:R-:W-:Y:S01]  /*2850*/  UIADD3 UR36, UPT, UPT, UR4, 0x1402, URZ ;  /* 0x0000140204247890 */ /* 0x000fe2000fffe0ff */
[----:B------:R-:W-:Y:S01]  /*2860*/  R2UR UR75, R4 ;  /* 0x00000000044b72ca */ /* 0x000fe200000e0000 */
[----:B------:R-:W-:Y:S01]  /*2870*/  UMOV UR42, 0x0 ;  /* 0x00000000002a7882 */ /* 0x000fe20000000000 */
[----:B------:R-:W-:Y:S01]  /*2880*/  UMOV UR43, 0x8200490 ;  /* 0x08200490002b7882 */ /* 0x000fe20000000000 */
[----:B------:R-:W-:Y:S01]  /*2890*/  UMOV UR39, 0x40004040 ;  /* 0x4000404000277882 */ /* 0x000fe20000000000 */
[----:B------:R-:W-:Y:S01]  /*28a0*/  UMOV UR29, 0x40004040 ;  /* 0x40004040001d7882 */ /* 0x000fe20000000000 */
[----:B------:R-:W-:Y:S01]  /*28b0*/  UMOV UR46, 0x0 ;  /* 0x00000000002e7882 */ /* 0x000fe20000000000 */
[----:B------:R-:W-:Y:S01]  /*28c0*/  UMOV UR47, 0x8200490 ;  /* 0x08200490002f7882 */ /* 0x000fe20000000000 */
[----:B------:R-:W-:Y:S01]  /*28d0*/  UMOV UR44, UR32 ;  /* 0x00000020002c7c82 */ /* 0x000fe20008000000 */
[----:B------:R-:W-:Y:S01]  /*28e0*/  UMOV UR45, 0x40004040 ;  /* 0x40004040002d7882 */ /* 0x000fe20000000000 */
[----:B------:R-:W-:Y:S01]  /*28f0*/  UMOV UR35, 0x40004040 ;  /* 0x4000404000237882 */ /* 0x000fe20000000000 */
[----:B------:R-:W-:Y:S01]  /*2900*/  UMOV UR51, 0x40004040 ;  /* 0x4000404000337882 */ /* 0x000fe20000000000 */
[----:B------:R1:W-:Y:S01]  /*2910*/  UTCHMMA gdesc[UR28], gdesc[UR38], tmem[UR5], tmem[UR42], idesc[UR43], !UPT ;  /* 0x00ff2a261c0075ea */ /* 0x0003e2000f800005 */
[----:B------:R-:W-:Y:S01]  /*2920*/  UMOV UR7, 0x40004040 ;  /* 0x4000404000077882 */ /* 0x000fe20000000000 */
[----:B------:R-:W-:Y:S01]  /*2930*/  UMOV UR59, 0x40004040 ;  /* 0x40004040003b7882 */ /* 0x000fe20000000000 */
[----:B------:R2:W-:Y:S01]  /*2940*/  UTCHMMA gdesc[UR34], gdesc[UR44], tmem[UR9], tmem[UR46], idesc[UR47], UPT ;  /* 0x00ff2e2c220075ea */ /* 0x0005e2000b800009 */
[----:B------:R-:W-:Y:S01]  /*2950*/  UMOV UR31, 0x40004040 ;  /* 0x40004040001f7882 */ /* 0x000fe20000000000 */
[----:B------:R3:W-:Y:S01]  /*2960*/  UTCHMMA gdesc[UR6], gdesc[UR50], tmem[UR17], tmem[UR42], idesc[UR43], UPT ;  /* 0x00ff2a32060075ea */ /* 0x0007e2000b800011 */
[----:B------:R-:W-:Y:S01]  /*2970*/  UMOV UR64, UR22 ;  /* 0x0000001600407c82 */ /* 0x000fe20008000000 */
[----:B------:R-:W-:Y:S01]  /*2980*/  UMOV UR65, 0x40004040 ;  /* 0x4000404000417882 */ /* 0x000fe20000000000 */
[----:B------:R-:W-:Y:S01]  /*2990*/  UMOV UR25, 0x40004040 ;  /* 0x4000404000197882 */ /* 0x000fe20000000000 */
[----:B------:R-:W-:Y:S01]  /*29a0*/  UMOV UR68, UR20 ;  /* 0x0000001400447c82 */ /* 0x000fe20008000000 */
[----:B------:R-:W-:Y:S01]  /*29b0*/  UMOV UR69, 0x40004040 ;  /* 0x4000404000457882 */ /* 0x000fe20000000000 */
[----:B------:R-:W-:Y:S01]  /*29c0*/  UMOV UR37, 0x40004040 ;  /* 0x4000404000257882 */ /* 0x000fe20000000000 */
[----:B------:R-:W-:Y:S01]  /*29d0*/  UIADD3 UR32, UPT, UPT, UR4, 0x1404, URZ ;  /* 0x0000140404207890 */ /* 0x000fe2000fffe0ff */
[C---:B------:R-:W-:Y:S01]  /*29e0*/  R2UR UR74, R3.reuse ;  /* 0x00000000034a72ca */ /* 0x040fe200000e0000 */
[----:B------:R-:W-:Y:S01]  /*29f0*/  UIADD3 UR22, UPT, UPT, UR4, 0x1406, URZ ;  /* 0x0000140604167890 */ /* 0x000fe2000fffe0ff */
[----:B------:R-:W-:Y:S01]  /*2a00*/  R2UR UR73, R2 ;  /* 0x00000000024972ca */ /* 0x000fe200000e0000 */
[----:B------:R-:W-:Y:S01]  /*2a10*/  UMOV UR66, UR18 ;  /* 0x0000001200427c82 */ /* 0x000fe20008000000 */
[----:B------:R-:W-:Y:S01]  /*2a20*/  R2UR UR72, R0 ;  /* 0x00000000004872ca */ /* 0x000fe200000e0000 */
[----:B------:R-:W-:Y:S01]  /*2a30*/  UIADD3 UR20, UPT, UPT, UR4, 0x1800, URZ ;  /* 0x0000180004147890 */ /* 0x000fe2000fffe0ff */
[----:B------:R-:W-:Y:S01]  /*2a40*/  R2UR UR71, R4 ;  /* 0x00000000044772ca */ /* 0x000fe200000e0000 */
[----:B------:R-:W-:Y:S01]  /*2a50*/  UMOV UR60, UR16 ;  /* 0x00000010003c7c82 */ /* 0x000fe20008000000 */
[----:B------:R-:W-:Y:S01]  /*2a60*/  R2UR UR63, R3 ;  /* 0x00000000033f72ca */ /* 0x000fe200000e0000 */
[----:B------:R-:W-:Y:S01]  /*2a70*/  UIADD3 UR18, UPT, UPT, UR4, 0x1802, URZ ;  /* 0x0000180204127890 */ /* 0x000fe2000fffe0ff */
[----:B------:R-:W-:Y:S01]  /*2a80*/  R2UR UR55, R2 ;  /* 0x00000000023772ca */ /* 0x000fe200000e0000 */
[----:B------:R-:W-:Y:S01]  /*2a90*/  UMOV UR52, UR14 ;  /* 0x0000000e00347c82 */ /* 0x000fe20008000000 */
[----:B-1----:R-:W-:Y:S01]  /*2aa0*/  UMOV UR28, 0x0 ;  /* 0x00000000001c7882 */ /* 0x002fe20000000000 */
[----:B------:R-:W-:Y:S01]  /*2ab0*/  UMOV UR29, 0x8200490 ;  /* 0x08200490001d7882 */ /* 0x000fe20000000000 */
[----:B------:R-:W-:Y:S01]  /*2ac0*/  UIADD3 UR16, UPT, UPT, UR4, 0x1804, URZ ;  /* 0x0000180404107890 */ /* 0x000fe2000fffe0ff */
[----:B------:R1:W-:Y:S01]  /*2ad0*/  UTCHMMA gdesc[UR30], gdesc[UR58], tmem[UR11], tmem[UR28], idesc[UR29], UPT ;  /* 0x00ff1c3a1e0075ea */ /* 0x0003e2000b80000b */
[----:B------:R4:W-:Y:S01]  /*2ae0*/  UTCHMMA gdesc[UR24], gdesc[UR64], tmem[UR15], tmem[UR28], idesc[UR29], UPT ;  /* 0x00ff1c40180075ea */ /* 0x0009e2000b80000f */
[----:B------:R-:W-:Y:S01]  /*2af0*/  R2UR UR41, R0 ;  /* 0x00000000002972ca */ /* 0x000fe200000e0000 */
[----:B------:R-:W-:Y:S01]  /*2b00*/  UMOV UR67, 0x40004040 ;  /* 0x4000404000437882 */ /* 0x000fe20000000000 */
[----:B--2---:R-:W-:Y:S01]  /*2b10*/  UMOV UR46, UR10 ;  /* 0x0000000a002e7c82 */ /* 0x004fe20008000000 */
[----:B------:R-:W-:Y:S01]  /*2b20*/  UIADD3 UR14, UPT, UPT, UR4, 0x1806, URZ ;  /* 0x00001806040e7890 */ /* 0x000fe2000fffe0ff */
[----:B------:R-:W-:Y:S01]  /*2b30*/  UMOV UR33, 0x40004040 ;  /* 0x4000404000217882 */ /* 0x000fe20000000000 */
[----:B---3--:R-:W-:Y:S01]  /*2b40*/  UMOV UR42, UR8 ;  /* 0x00000008002a7c82 */ /* 0x008fe20008000000 */
[----:B------:R-:W-:-:S02]  /*2b50*/  UIADD3 UR10, UPT, UPT, UR4, 0x1c00, URZ ;  /* 0x00001c00040a7890 */ /* 0x000fc4000fffe0ff */
[----:B------:R-:W-:Y:S01]  /*2b60*/  UIADD3 UR8, UPT, UPT, UR4, 0x1c02, URZ ;  /* 0x00001c0204087890 */ /* 0x000fe2000fffe0ff */
[----:B------:R-:W-:Y:S01]  /*2b70*/  UMOV UR61, 0x40004040 ;  /* 0x40004040003d7882 */ /* 0x000fe20000000000 */
[----:B------:R-:W-:Y:S01]  /*2b80*/  UIADD3 UR6, UPT, UPT, UR4, 0x1c04, URZ ;  /* 0x00001c0404067890 */ /* 0x000fe2000fffe0ff */
[----:B------:R-:W-:Y:S01]  /*2b90*/  UMOV UR23, 0x40004040 ;  /* 0x4000404000177882 */ /* 0x000fe20000000000 */
[----:B------:R-:W-:Y:S01]  /*2ba0*/  UMOV UR53, 0x40004040 ;  /* 0x4000404000357882 */ /* 0x000fe20000000000 */
[----:B------:R-:W-:Y:S01]  /*2bb0*/  UIADD3 UR4, UPT, UPT, UR4, 0x1c06, URZ ;  /* 0x00001c0604047890 */ /* 0x000fe2000fffe0ff */
[----:B------:R-:W-:Y:S01]  /*2bc0*/  UMOV UR21, 0x40004040 ;  /* 0x4000404000157882 */ /* 0x000fe20000000000 */
[----:B------:R-:W-:Y:S01]  /*2bd0*/  UMOV UR47, 0x40004040 ;  /* 0x40004040002f7882 */ /* 0x000fe20000000000 */
[----:B------:R-:W-:Y:S01]  /*2be0*/  UMOV UR43, 0x40004040 ;  /* 0x40004040002b7882 */ /* 0x000fe20000000000 */
[----:B------:R-:W-:Y:S01]  /*2bf0*/  UMOV UR17, 0x40004040 ;  /* 0x4000404000117882 */ /* 0x000fe20000000000 */
[----:B------:R-:W-:Y:S01]  /*2c00*/  UMOV UR38, UR26 ;  /* 0x0000001a00267c82 */ /* 0x000fe20008000000 */
[----:B-1----:R-:W-:Y:S01]  /*2c10*/  UMOV UR58, 0x0 ;  /* 0x00000000003a7882 */ /* 0x002fe20000000000 */
[----:B------:R-:W-:Y:S01]  /*2c20*/  UMOV UR59, 0x8200490 ;  /* 0x08200490003b7882 */ /* 0x000fe20000000000 */
[----:B----4-:R-:W-:Y:S01]  /*2c30*/  UMOV UR64, 0x0 ;  /* 0x0000000000407882 */ /* 0x010fe20000000000 */
        /* <DEDUP_REMOVED lines=17> */
[----:B------:R-:W-:Y:S01]  /*2d50*/  UMOV UR26, UR40 ;  /* 0x00000028001a7c82 */ /* 0x000fe20008000000 */
[----:B------:R-:W-:Y:S01]  /*2d60*/  UMOV UR27, 0x40004040 ;  /* 0x40004040001b7882 */ /* 0x000fe20000000000 */
[----:B------:R-:W-:Y:S01]  /*2d70*/  UMOV UR30, 0x0 ;  /* 0x00000000001e7882 */ /* 0x000fe20000000000 */
[----:B------:R-:W-:Y:S01]  /*2d80*/  UMOV UR31, 0x8200490 ;  /* 0x08200490001f7882 */ /* 0x000fe20000000000 */
[----:B------:R-:W-:Y:S01]  /*2d90*/  UMOV UR5, 0x40004040 ;  /* 0x4000404000057882 */ /* 0x000fe20000000000 */
[----:B-1----:R-:W-:Y:S01]  /*2da0*/  R2UR UR59, R5 ;  /* 0x00000000053b72ca */ /* 0x002fe200000e0000 */
[----:B------:R-:W-:Y:S01]  /*2db0*/  UMOV UR68, 0x0 ;  /* 0x0000000000447882 */ /* 0x000fe20000000000 */
[----:B------:R-:W-:Y:S01]  /*2dc0*/  UMOV UR69, 0x8200490 ;  /* 0x0820049000457882 */ /* 0x000fe20000000000 */
[----:B------:R-:W-:-:S10]  /*2dd0*/  UMOV UR19, 0x40004040 ;  /* 0x4000404000137882 */ /* 0x000fd40000000000 */
[----:B------:R1:W-:Y:S02]  /*2de0*/  UTCHMMA gdesc[UR32], gdesc[UR66], tmem[UR59], tmem[UR64], idesc[UR65], UPT ;  /* 0x00ff4042200075ea */ /* 0x0003e4000b80003b */
[----:B-1----:R-:W-:Y:S02]  /*2df0*/  UMOV UR59, 0x8200490 ;  /* 0x08200490003b7882 */ /* 0x002fe40000000000 */
[----:B------:R1:W-:Y:S01]  /*2e00*/  UTCHMMA gdesc[UR22], gdesc[UR60], tmem[UR77], tmem[UR58], idesc[UR59], UPT ;  /* 0x00ff3a3c160075ea */ /* 0x0003e2000b80004d */
        /* <DEDUP_REMOVED lines=8> */
[----:B------:R-:W-:Y:S05]  /*2e90*/  BRA.U UP3, `(.L_x_48) ;  /* 0x0000000103047547 */ /* 0x000fea000b800000 */
[----:B-1----:R-:W-:Y:S05]  /*2ea0*/  BPT.TRAP 0x1 ;  /* 0x000000040000795c */ /* 0x002fea0000300000 */
.L_x_48:
[----:B-1----:R-:W-:-:S09]  /*2eb0*/  UIADD3 UR4, UPT, UPT, UR12, 0x70060, URZ ;  /* 0x000700600c047890 */ /* 0x002fd2000fffe0ff */
[----:B------:R1:W-:Y:S01]  /*2ec0*/  UTCBAR [UR4], URZ ;  /* 0x000000ff040073e9 */ /* 0x0003e200080000ff */
[----:B------:R-:W-:Y:S05]  /*2ed0*/  BRA.U !UP1, `(.L_x_49) ;  /* 0x0000000109047547 */ /* 0x000fea000b800000 */
[----:B-1----:R-:W-:Y:S05]  /*2ee0*/  BPT.TRAP 0x1 ;  /* 0x000000040000795c */ /* 0x002fea0000300000 */
.L_x_49:
[----:B-1----:R-:W-:-:S09]  /*2ef0*/  UIADD3 UR4, UPT, UPT, UR13, 0x70038, URZ ;  /* 0x000700380d047890 */ /* 0x002fd2000fffe0ff */
[----:B------:R1:W-:Y:S01]  /*2f00*/  UTCBAR [UR4], URZ ;  /* 0x000000ff040073e9 */ /* 0x0003e200080000ff */
[----:B------:R-:W-:Y:S05]  /*2f10*/  BRA.U !UP1, `(.L_x_50) ;  /* 0x0000000109047547 */ /* 0x000fea000b800000 */
[----:B-1----:R-:W-:Y:S05]  /*2f20*/  BPT.TRAP 0x1 ;  /* 0x000000040000795c */ /* 0x002fea0000300000 */
.L_x_50:
[----:B-1----:R-:W-:Y:S01]  /*2f30*/  ULEA UR4, UR62, UR12, 0x3 ;  /* 0x0000000c3e047291 */ /* 0x002fe2000f8e18ff */
[----:B------:R-:W-:-:S08]  /*2f40*/  SHF.L.U32 R2, R8, 0x1f, RZ ;  /* 0x0000001f08027819 */ /* 0x000fd000000006ff */
[----:B------:R-:W1:Y:S02]  /*2f50*/  SYNCS.PHASECHK.TRANS64.TRYWAIT P0, [UR4+0x70020], R2 ;  /* 0x07002002ff0075a7 */ /* 0x000e640008001104 */
[----:B-1----:R-:W-:Y:S05]  /*2f60*/  @!P0 BRA `(.L_x_51) ;  /* 0x0000027400548947 */ /* 0x002fea0003800000 */
.L_x_427:
[----:B------:R-:W-:-:S04]  /*2f70*/  UIADD3 UR4, UPT, UPT, UR62, 0x1, URZ ;  /* 0x000000013e047890 */ /* 0x000fc8000fffe0ff */
[----:B------:R-:W-:-:S04]  /*2f80*/  UISETP.NE.AND UP0, UPT, UR4, 0x3, UPT ;  /* 0x000000030400788c */ /* 0x000fc8000bf05270 */
[----:B------:R-:W-:Y:S02]  /*2f90*/  USEL UR5, URZ, 0x1, UP0 ;  /* 0x00000001ff057887 */ /* 0x000fe40008000000 */
[----:B------:R-:W-:-:S04]  /*2fa0*/  USEL UR63, UR4, URZ, UP0 ;  /* 0x000000ff043f7287 */ /* 0x000fc80008000000 */
[----:B------:R-:W-:Y:S01]  /*2fb0*/  LOP3.LUT R8, R8, UR5, RZ, 0x3c, !PT ;  /* 0x0000000508087c12 */ /* 0x000fe2000f8e3cff */
[----:B------:R-:W-:Y:S05]  /*2fc0*/  BRA.U UP5, `(.L_x_52) ;  /* 0x0000000105047547 */ /* 0x000fea000b800000 */
[----:B------:R-:W-:Y:S05]  /*2fd0*/  BPT.TRAP 0x1 ;  /* 0x000000040000795c */ /* 0x000fea0000300000 */
.L_x_52:
[----:B-1----:R-:W-:-:S04]  /*2fe0*/  SHF.L.U32 R2, R12, 0x1f, RZ ;  /* 0x0000001f0c027819 */ /* 0x002fc800000006ff */
[----:B------:R-:W1:Y:S02]  /*2ff0*/  SYNCS.PHASECHK.TRANS64.TRYWAIT P0, [UR12+0x700a0], R2 ;  /* 0x0700a002ff0075a7 */ /* 0x000e64000800110c */
[----:B-1----:R-:W-:Y:S05]  /*3000*/  @!P0 BRA `(.L_x_53) ;  /* 0x0000027400448947 */ /* 0x002fea0003800000 */
.L_x_429:
[----:B------:R-:W-:Y:S05]  /*3010*/  BRA.U UP4, `(.L_x_54) ;  /* 0x0000000104047547 */ /* 0x000fea000b800000 */
[----:B------:R-:W-:Y:S05]  /*3020*/  BPT.TRAP 0x1 ;  /* 0x000000040000795c */ /* 0x000fea0000300000 */
.L_x_54:
[----:B------:R-:W-:Y:S01]  /*3030*/  LOP3.LUT R6, R9, 0x1, RZ, 0x3c, !PT ;  /* 0x0000000109067812 */ /* 0x000fe200078e3cff */
[----:B------:R-:W-:Y:S01]  /*3040*/  IMAD.MOV.U32 R3, RZ, RZ, 0x20 ;  /* 0x00000020ff037424 */ /* 0x000fe200078e00ff */
[----:B-1----:R-:W-:Y:S02]  /*3050*/  MOV R2, 0x100 ;  /* 0x0000010000027802 */ /* 0x002fe40000000f00 */
[----:B------:R-:W-:-:S04]  /*3060*/  SHF.L.U32 R0, R6, 0x1f, RZ ;  /* 0x0000001f06007819 */ /* 0x000fc800000006ff */
[----:B------:R1:W2:Y:S02]  /*3070*/  SYNCS.PHASECHK.TRANS64.TRYWAIT P0, [UR12+0x70058], R0 ;  /* 0x07005800ff0075a7 */ /* 0x0002a4000800110c */
[----:B-1----:R-:W-:Y:S01]  /*3080*/  IMAD.MOV.U32 R0, RZ, RZ, 0x28 ;  /* 0x00000028ff007424 */ /* 0x002fe200078e00ff */
[----:B--2---:R-:W-:Y:S06]  /*3090*/  @!P0 BRA `(.L_x_55) ;  /* 0x0000027400388947 */ /* 0x004fec0003800000 */
.L_x_431:
[----:B------:R-:W-:Y:S01]  /*30a0*/  R2UR UR37, R2 ;  /* 0x00000000022572ca */ /* 0x000fe200000e0000 */
[----:B------:R-:W-:Y:S01]  /*30b0*/  IMAD.MOV.U32 R2, RZ, RZ, 0x38 ;  /* 0x00000038ff027424 */ /* 0x000fe200078e00ff */
        /* <DEDUP_REMOVED lines=8> */
[----:B------:R-:W-:Y:S01]  /*3140*/  ULOP3.LUT UR13, UR70, 0x4000000, URZ, 0xfc, !UPT ;  /* 0x04000000460d7892 */ /* 0x000fe2000f8efcff */
[C---:B------:R-:W-:Y:S01]  /*3150*/  R2UR UR34, R3.reuse ;  /* 0x00000000032272ca */ /* 0x040fe200000e0000 */
[----:B------:R-:W-:Y:S01]  /*3160*/  UMOV UR52, 0x0 ;  /* 0x0000000000347882 */ /* 0x000fe20000000000 */
[----:B------:R-:W-:Y:S01]  /*3170*/  R2UR UR28, R2 ;  /* 0x00000000021c72ca */ /* 0x000fe200000e0000 */
[----:B------:R-:W-:Y:S01]  /*3180*/  IMAD.MOV.U32 R2, RZ, RZ, 0x100 ;  /* 0x00000100ff027424 */ /* 0x000fe200078e00ff */
[----:B------:R-:W-:Y:S01]  /*3190*/  R2UR UR31, R0 ;  /* 0x00000000001f72ca */ /* 0x000fe200000e0000 */
[----:B------:R-:W-:Y:S01]  /*31a0*/  IMAD.MOV.U32 R0, RZ, RZ, 0x48 ;  /* 0x00000048ff007424 */ /* 0x000fe200078e00ff */
[----:B------:R-:W-:Y:S01]  /*31b0*/  ULEA UR4, UR62, UR13, 0xc ;  /* 0x0000000d3e047291 */ /* 0x000fe2000f8e60ff */
[C---:B------:R-:W-:Y:S01]  /*31c0*/  R2UR UR33, R3.reuse ;  /* 0x00000000032172ca */ /* 0x040fe200000e0000 */
[----:B------:R-:W-:Y:S01]  /*31d0*/  UMOV UR53, 0x8410490 ;  /* 0x0841049000357882 */ /* 0x000fe20000000000 */
[----:B------:R-:W-:Y:S01]  /*31e0*/  R2UR UR27, R2 ;  /* 0x00000000021b72ca */ /* 0x000fe200000e0000 */
[----:B------:R-:W-:Y:S01]  /*31f0*/  IMAD.MOV.U32 R2, RZ, RZ, 0x50 ;  /* 0x00000050ff027424 */ /* 0x000fe200078e00ff */
[----:B------:R-:W-:Y:S01]  /*3200*/  R2UR UR26, R0 ;  /* 0x00000000001a72ca */ /* 0x000fe200000e0000 */
[----:B------:R-:W-:Y:S01]  /*3210*/  IMAD.MOV.U32 R0, RZ, RZ, 0x100 ;  /* 0x00000100ff007424 */ /* 0x000fe200078e00ff */
[----:B------:R-:W-:Y:S01]  /*3220*/  R2UR UR29, R3 ;  /* 0x00000000031d72ca */ /* 0x000fe200000e0000 */
[----:B------:R-:W-:Y:S01]  /*3230*/  UIADD3 UR20, UPT, UPT, UR4, 0x80, URZ ;  /* 0x0000008004147890 */ /* 0x000fe2000fffe0ff */
[----:B------:R-:W-:Y:S01]  /*3240*/  R2UR UR24, R2 ;  /* 0x00000000021872ca */ /* 0x000fe200000e0000 */
[----:B------:R-:W-:Y:S01]  /*3250*/  IMAD.MOV.U32 R2, RZ, RZ, 0x58 ;  /* 0x00000058ff027424 */ /* 0x000fe200078e00ff */
[C---:B------:R-:W-:Y:S01]  /*3260*/  R2UR UR25, R0.reuse ;  /* 0x00000000001972ca */ /* 0x040fe200000e0000 */
[----:B------:R-:W-:Y:S01]  /*3270*/  UIADD3 UR18, UPT, UPT, UR4, 0x100, URZ ;  /* 0x0000010004127890 */ /* 0x000fe2000fffe0ff */
[----:B------:R-:W-:Y:S01]  /*3280*/  R2UR UR23, R0 ;  /* 0x00000000001772ca */ /* 0x000fe200000e0000 */
[----:B------:R-:W-:Y:S01]  /*3290*/  UIADD3 UR16, UPT, UPT, UR4, 0x180, URZ ;  /* 0x0000018004107890 */ /* 0x000fe2000fffe0ff */
[----:B------:R-:W-:Y:S01]  /*32a0*/  R2UR UR22, R2 ;  /* 0x00000000021672ca */ /* 0x000fe200000e0000 */
[----:B------:R-:W-:-:S02]  /*32b0*/  UIADD3 UR14, UPT, UPT, UR4, 0x200, URZ ;  /* 0x00000200040e7890 */ /* 0x000fc4000fffe0ff */
[----:B------:R-:W-:Y:S02]  /*32c0*/  UIADD3 UR10, UPT, UPT, UR4, 0x280, URZ ;  /* 0x00000280040a7890 */ /* 0x000fe4000fffe0ff */
[----:B------:R-:W-:Y:S01]  /*32d0*/  UIADD3 UR8, UPT, UPT, UR4, 0x300, URZ ;  /* 0x0000030004087890 */ /* 0x000fe2000fffe0ff */
[----:B------:R-:W-:Y:S01]  /*32e0*/  UMOV UR5, 0x40004040 ;  /* 0x4000404000057882 */ /* 0x000fe20000000000 */
[----:B------:R-:W-:Y:S01]  /*32f0*/  UIADD3 UR6, UPT, UPT, UR4, 0x380, URZ ;  /* 0x0000038004067890 */ /* 0x000fe2000fffe0ff */
[----:B------:R2:W-:Y:S01]  /*3300*/  UTCHMMA tmem[UR36], gdesc[UR4], tmem[UR37], tmem[UR52], idesc[UR53], !UPT ;  /* 0x00ff3404240079ea */ /* 0x0005e2000f800025 */
        /* <DEDUP_REMOVED lines=9> */
[----:B------:R2:W-:Y:S01]  /*33a0*/  UTCHMMA tmem[UR35], gdesc[UR20], tmem[UR34], tmem[UR50], idesc[UR51], UPT ;  /* 0x00ff3214230079ea */ /* 0x0005e2000b800022 */
        /* <DEDUP_REMOVED lines=16> */
[----:B------:R2:W-:Y:S01]  /*34b0*/  UTCHMMA tmem[UR24], gdesc[UR8], tmem[UR25], tmem[UR40], idesc[UR41], UPT ;  /* 0x00ff2808180079ea */ /* 0x0005e2000b800019 */
[----:B------:R2:W-:Y:S01]  /*34c0*/  UTCHMMA tmem[UR22], gdesc[UR6], tmem[UR23], tmem[UR38], idesc[UR39], UPT ;  /* 0x00ff2606160079ea */ /* 0x0005e2000b800017 */
[----:B------:R-:W-:Y:S05]  /*34d0*/  BRA.U UP5, `(.L_x_56) ;  /* 0x0000000105047547 */ /* 0x000fea000b800000 */
[----:B--2---:R-:W-:Y:S05]  /*34e0*/  BPT.TRAP 0x1 ;  /* 0x000000040000795c */ /* 0x004fea0000300000 */
.L_x_56:
[----:B--2---:R-:W2:Y:S01]  /*34f0*/  LDCU UR5, c[0x0][0x384] ;  /* 0x00007080ff0577ac */ /* 0x004ea20008000800 */
[----:B------:R-:W-:Y:S01]  /*3500*/  LOP3.LUT R0, R10, 0x1, RZ, 0x3c, !PT ;  /* 0x000000010a007812 */ /* 0x000fe200078e3cff */
[----:B------:R-:W-:Y:S01]  /*3510*/  UIADD3 UR4, UPT, UPT, UR12, 0x70090, URZ ;  /* 0x000700900c047890 */ /* 0x000fe2000fffe0ff */
[----:B------:R-:W-:Y:S01]  /*3520*/  UMOV UR71, URZ ;  /* 0x000000ff00477c82 */ /* 0x000fe20008000000 */
[----:B------:R-:W-:Y:S01]  /*3530*/  UMOV UR77, UR76 ;  /* 0x0000004c004d7c82 */ /* 0x000fe20008000000 */
[----:B------:R-:W-:-:S06]  /*3540*/  UMOV UR75, UR62 ;  /* 0x0000003e004b7c82 */ /* 0x000fcc0008000000 */
[----:B------:R3:W-:Y:S01]  /*3550*/  UTCBAR [UR4], URZ ;  /* 0x000000ff040073e9 */ /* 0x0007e200080000ff */
[----:B--2---:R-:W-:-:S09]  /*3560*/  UISETP.GE.AND UP0, UPT, UR5, 0x81, UPT ;  /* 0x000000810500788c */ /* 0x004fd2000bf06270 */
[----:B------:R-:W-:Y:S05]  /*3570*/  BRA.U !UP0, `(.L_x_57) ;  /* 0x00000021087c7547 */ /* 0x000fea000b800000 */
[----:B---3--:R-:W2:Y:S01]  /*3580*/  LDCU UR4, c[0x0][0x384] ;  /* 0x00007080ff0477ac */ /* 0x008ea20008000800 */
[----:B------:R-:W-:Y:S01]  /*3590*/  UMOV UR71, URZ ;  /* 0x000000ff00477c82 */ /* 0x000fe20008000000 */
[----:B------:R-:W-:Y:S01]  /*35a0*/  UMOV UR75, UR62 ;  /* 0x0000003e004b7c82 */ /* 0x000fe20008000000 */
[----:B------:R-:W-:Y:S01]  /*35b0*/  UMOV UR73, UR62 ;  /* 0x0000003e00497c82 */ /* 0x000fe20008000000 */
[----:B--2---:R-:W-:-:S04]  /*35c0*/  UIADD3 UR5, UPT, UPT, UR4, 0x7f, URZ ;  /* 0x0000007f04057890 */ /* 0x004fc8000fffe0ff */
[----:B------:R-:W-:-:S04]  /*35d0*/  USHF.R.S32.HI UR4, URZ, 0x1f, UR5 ;  /* 0x0000001fff047899 */ /* 0x000fc80008011405 */
[----:B------:R-:W-:-:S04]  /*35e0*/  ULEA.HI UR4, UR4, UR5, URZ, 0x7 ;  /* 0x0000000504047291 */ /* 0x000fc8000f8f38ff */
[----:B------:R-:W-:-:S04]  /*35f0*/  USHF.R.S32.HI UR4, URZ, 0x7, UR4 ;  /* 0x00000007ff047899 */ /* 0x000fc80008011404 */
[----:B------:R-:W-:-:S04]  /*3600*/  UISETP.LT.AND UP0, UPT, UR4, 0x2, UPT ;  /* 0x000000020400788c */ /* 0x000fc8000bf01270 */
[----:B------:R-:W-:-:S04]  /*3610*/  USEL UR5, UR4, 0x2, UP0 ;  /* 0x0000000204057887 */ /* 0x000fc80008000000 */
[----:B------:R-:W-:-:S04]  /*3620*/  UIADD3 UR4, UPT, UPT, -UR5, UR76, UR4 ;  /* 0x0000004c05047290 */ /* 0x000fc8000fffe104 */
[----:B------:R-:W-:-:S12]  /*3630*/  UIADD3 UR77, UPT, UPT, UR4, 0x1, URZ ;  /* 0x00000001044d7890 */ /* 0x000fd8000fffe0ff */
.L_x_76:
[----:B------:R-:W-:Y:S01]  /*3640*/  MOV R9, R6 ;  /* 0x0000000600097202 */ /* 0x000fe20000000f00 */
[----:B------:R-:W-:Y:S01]  /*3650*/  UIADD3 UR76, UPT, UPT, UR76, 0x1, URZ ;  /* 0x000000014c4c7890 */ /* 0x000fe2000fffe0ff */
[----:B------:R-:W-:Y:S03]  /*3660*/  MOV R10, R0 ;  /* 0x00000000000a7202 */ /* 0x000fe60000000f00 */
[----:B------:R-:W-:Y:S01]  /*3670*/  UISETP.NE.AND UP2, UPT, UR76, UR77, UPT ;  /* 0x0000004d4c00728c */ /* 0x000fe2000bf45270 */
[----:B--2---:R-:W-:Y:S05]  /*3680*/  BRA.U !UP1, `(.L_x_58) ;  /* 0x0000000109047547 */ /* 0x004fea000b800000 */
[----:B------:R-:W-:Y:S05]  /*3690*/  BPT.TRAP 0x1 ;  /* 0x000000040000795c */ /* 0x000fea0000300000 */
.L_x_58:
[----:B------:R-:W2:Y:S01]  /*36a0*/  S2UR UR4, SR_CgaCtaId ;  /* 0x00000000000479c3 */ /* 0x000ea20000008800 */
[----:B------:R-:W-:Y:S01]  /*36b0*/  UMOV UR12, 0x400 ;  /* 0x00000400000c7882 */ /* 0x000fe20000000000 */
[----:B------:R-:W-:Y:S01]  /*36c0*/  SHF.L.U32 R2, R8, 0x1f, RZ ;  /* 0x0000001f08027819 */ /* 0x000fe200000006ff */
[----:B--2---:R-:W-:Y:S04]  /*36d0*/  ULEA UR12, UR4, UR12, 0x18 ;  /* 0x0000000c040c7291 */ /* 0x004fe8000f8ec0ff */
[----:B------:R-:W-:Y:S09]  /*36e0*/  ULEA UR4, UR63, UR12, 0x3 ;  /* 0x0000000c3f047291 */ /* 0x000ff2000f8e18ff */
[----:B------:R-:W2:Y:S02]  /*36f0*/  SYNCS.PHASECHK.TRANS64.TRYWAIT P0, [UR4+0x70020], R2 ;  /* 0x07002002ff0075a7 */ /* 0x000ea40008001104 */
[----:B--2---:R-:W-:Y:S05]  /*3700*/  @!P0 BRA `(.L_x_59) ;  /* 0x0000026c00b88947 */ /* 0x004fea0003800000 */
.L_x_433:
[----:B------:R-:W-:Y:S01]  /*3710*/  UIADD3 UR15, UPT, UPT, UR12, 0x20000, URZ ;  /* 0x000200000c0f7890 */ /* 0x000fe2000fffe0ff */
[----:B--2---:R-:W-:Y:S01]  /*3720*/  IMAD.MOV.U32 R0, RZ, RZ, RZ ;  /* 0x000000ffff007224 */ /* 0x004fe200078e00ff */
[----:B------:R-:W-:Y:S01]  /*3730*/  USHF.R.U32.HI UR11, URZ, 0x4, UR12 ;  /* 0x00000004ff0b7899 */ /* 0x000fe2000801160c */
[----:B------:R-:W-:Y:S01]  /*3740*/  IMAD.MOV.U32 R2, RZ, RZ, RZ ;  /* 0x000000ffff027224 */ /* 0x000fe200078e00ff */
[----:B------:R-:W-:Y:S02]  /*3750*/  USHF.R.U32.HI UR4, URZ, 0x4, UR12 ;  /* 0x00000004ff047899 */ /* 0x000fe4000801160c */
[----:B------:R-:W-:Y:S01]  /*3760*/  USHF.R.U32.HI UR24, URZ, 0x4, UR12 ;  /* 0x00000004ff187899 */ /* 0x000fe2000801160c */
[C---:B------:R-:W-:Y:S01]  /*3770*/  R2UR UR35, R0.reuse ;  /* 0x00000000002372ca */ /* 0x040fe200000e0000 */
[----:B------:R-:W-:Y:S01]  /*3780*/  USHF.R.U32.HI UR25, URZ, 0x4, UR15 ;  /* 0x00000004ff197899 */ /* 0x000fe2000801160f */
[----:B------:R-:W-:Y:S01]  /*3790*/  R2UR UR48, R0 ;  /* 0x00000000003072ca */ /* 0x000fe200000e0000 */
[----:B------:R-:W-:Y:S01]  /*37a0*/  USHF.R.U32.HI UR7, URZ, 0x4, UR12 ;  /* 0x00000004ff077899 */ /* 0x000fe2000801160c */
[----:B------:R-:W-:Y:S01]  /*37b0*/  R2UR UR52, R2 ;  /* 0x00000000023472ca */ /* 0x000fe200000e0000 */
[----:B------:R-:W-:Y:S01]  /*37c0*/  ULOP3.LUT UR36, UR11, 0x3fff, URZ, 0xc0, !UPT ;  /* 0x00003fff0b247892 */ /* 0x000fe2000f8ec0ff */
[----:B------:R-:W-:Y:S01]  /*37d0*/  R2UR UR56, R0 ;  /* 0x00000000003872ca */ /* 0x000fe200000e0000 */
[----:B------:R-:W-:Y:S01]  /*37e0*/  USHF.R.U32.HI UR21, URZ, 0x4, UR12 ;  /* 0x00000004ff157899 */ /* 0x000fe2000801160c */
[----:B------:R-:W-:Y:S01]  /*37f0*/  R2UR UR60, R2 ;  /* 0x00000000023c72ca */ /* 0x000fe200000e0000 */
[----:B------:R-:W-:Y:S01]  /*3800*/  ULOP3.LUT UR11, UR4, 0x3fff, URZ, 0xc0, !UPT ;  /* 0x00003fff040b7892 */ /* 0x000fe2000f8ec0ff */
[----:B------:R-:W-:Y:S01]  /*3810*/  R2UR UR69, R0 ;  /* 0x00000000004572ca */ /* 0x000fe200000e0000 */
[----:B------:R-:W-:Y:S01]  /*3820*/  ULOP3.LUT UR4, UR24, 0x3fff, URZ, 0xc0, !UPT ;  /* 0x00003fff18047892 */ /* 0x000fe2000f8ec0ff */
[----:B------:R-:W-:Y:S01]  /*3830*/  R2UR UR74, R2 ;  /* 0x00000000024a72ca */ /* 0x000fe200000e0000 */
[----:B------:R-:W-:Y:S01]  /*3840*/  USHF.R.U32.HI UR14, URZ, 0x4, UR12 ;  /* 0x00000004ff0e7899 */ /* 0x000fe2000801160c */
[----:B------:R-:W-:Y:S01]  /*3850*/  R2UR UR72, R0 ;  /* 0x00000000004872ca */ /* 0x000fe200000e0000 */
[----:B------:R-:W-:Y:S01]  /*3860*/  ULOP3.LUT UR70, UR25, 0x3fff, URZ, 0xc0, !UPT ;  /* 0x00003fff19467892 */ /* 0x000fe2000f8ec0ff */
[C---:B------:R-:W-:Y:S01]  /*3870*/  R2UR UR25, R2.reuse ;  /* 0x00000000021972ca */ /* 0x040fe200000e0000 */
[----:B------:R-:W-:Y:S01]  /*3880*/  ULOP3.LUT UR19, UR7, 0x3fff, URZ, 0xc0, !UPT ;  /* 0x00003fff07137892 */ /* 0x000fe2000f8ec0ff */
[----:B------:R-:W-:Y:S01]  /*3890*/  R2UR UR62, R2 ;  /* 0x00000000023e72ca */ /* 0x000fe200000e0000 */
[----:B------:R-:W-:Y:S01]  /*38a0*/  ULOP3.LUT UR7, UR21, 0x3fff, URZ, 0xc0, !UPT ;  /* 0x00003fff15077892 */ /* 0x000fe2000f8ec0ff */
        /* <DEDUP_REMOVED lines=9> */
[----:B------:R-:W-:Y:S02]  /*3940*/  ULOP3.LUT UR15, UR14, 0x3fff, URZ, 0xc0, !UPT ;  /* 0x00003fff0e0f7892 */ /* 0x000fe4000f8ec0ff */
[----:B------:R-:W-:Y:S02]  /*3950*/  ULOP3.LUT UR4, UR70, 0x10000, URZ, 0xfc, !UPT ;  /* 0x0001000046047892 */ /* 0x000fe4000f8efcff */
[----:B------:R-:W-:Y:S02]  /*3960*/  USHF.R.U32.HI UR9, URZ, 0x4, UR12 ;  /* 0x00000004ff097899 */ /* 0x000fe4000801160c */
[----:B------:R-:W-:Y:S02]  /*3970*/  USHF.R.U32.HI UR17, URZ, 0x4, UR12 ;  /* 0x00000004ff117899 */ /* 0x000fe4000801160c */
[----:B------:R-:W-:Y:S02]  /*3980*/  ULOP3.LUT UR18, UR6, 0x3fff, URZ, 0xc0, !UPT ;  /* 0x00003fff06127892 */ /* 0x000fe4000f8ec0ff */
[----:B------:R-:W-:Y:S02]  /*3990*/  ULOP3.LUT UR14, UR5, 0x3fff, URZ, 0xc0, !UPT ;  /* 0x00003fff050e7892 */ /* 0x000fe4000f8ec0ff */
[----:B------:R-:W-:Y:S02]  /*39a0*/  ULOP3.LUT UR5, UR22, 0x3fff, URZ, 0xc0, !UPT ;  /* 0x00003fff16057892 */ /* 0x000fe4000f8ec0ff */
[----:B------:R-:W-:Y:S02]  /*39b0*/  ULOP3.LUT UR6, UR15, 0x10000, URZ, 0xfc, !UPT ;  /* 0x000100000f067892 */ /* 0x000fe4000f8efcff */
[----:B------:R-:W-:Y:S02]  /*39c0*/  ULEA UR4, UR63, UR4, 0xc ;  /* 0x000000043f047291 */ /* 0x000fe4000f8e60ff */
[----:B------:R-:W-:Y:S02]  /*39d0*/  ULOP3.LUT UR32, UR9, 0x3fff, URZ, 0xc0, !UPT ;  /* 0x00003fff09207892 */ /* 0x000fe4000f8ec0ff */
[----:B------:R-:W-:Y:S02]  /*39e0*/  ULOP3.LUT UR9, UR17, 0x3fff, URZ, 0xc0, !UPT ;  /* 0x00003fff11097892 */ /* 0x000fe4000f8ec0ff */
[----:B------:R-:W-:Y:S02]  /*39f0*/  ULOP3.LUT UR15, UR7, 0x10000, URZ, 0xfc, !UPT ;  /* 0x00010000070f7892 */ /* 0x000fe4000f8efcff */
[----:B------:R-:W-:Y:S02]  /*3a00*/  ULOP3.LUT UR17, UR5, 0x10000, URZ, 0xfc, !UPT ;  /* 0x0001000005117892 */ /* 0x000fe4000f8efcff */
[----:B------:R-:W-:Y:S02]  /*3a10*/  USHF.R.U32.HI UR13, URZ, 0x4, UR12 ;  /* 0x00000004ff0d7899 */ /* 0x000fe4000801160c */
[----:B------:R-:W-:Y:S02]  /*3a20*/  USHF.R.U32.HI UR8, URZ, 0x4, UR12 ;  /* 0x00000004ff087899 */ /* 0x000fe4000801160c */
[----:B------:R-:W-:Y:S02]  /*3a30*/  USHF.R.U32.HI UR20, URZ, 0x4, UR12 ;  /* 0x00000004ff147899 */ /* 0x000fe4000801160c */
[----:B------:R-:W-:Y:S02]  /*3a40*/  ULOP3.LUT UR13, UR13, 0x3fff, URZ, 0xc0, !UPT ;  /* 0x00003fff0d0d7892 */ /* 0x000fe4000f8ec0ff */
[----:B------:R-:W-:Y:S02]  /*3a50*/  USHF.R.U32.HI UR10, URZ, 0x4, UR12 ;  /* 0x00000004ff0a7899 */ /* 0x000fe4000801160c */
[----:B------:R-:W-:Y:S02]  /*3a60*/  USHF.R.U32.HI UR16, URZ, 0x4, UR12 ;  /* 0x00000004ff107899 */ /* 0x000fe4000801160c */
[----:B------:R-:W-:Y:S02]  /*3a70*/  ULOP3.LUT UR23, UR8, 0x3fff, URZ, 0xc0, !UPT ;  /* 0x00003fff08177892 */ /* 0x000fe4000f8ec0ff */
        /* <DEDUP_REMOVED lines=8> */
[----:B------:R-:W-:Y:S01]  /*3b00*/  UIADD3 UR8, UPT, UPT, UR13, 0x2, URZ ;  /* 0x000000020d087890 */ /* 0x000fe2000fffe0ff */
[----:B------:R-:W-:Y:S01]  /*3b10*/  R2UR UR13, R0 ;  /* 0x00000000000d72ca */ /* 0x000fe200000e0000 */
[----:B------:R-:W-:Y:S02]  /*3b20*/  UIADD3 UR38, UPT, UPT, UR4, 0x2, URZ ;  /* 0x0000000204267890 */ /* 0x000fe4000fffe0ff */
[----:B------:R-:W-:Y:S02]  /*3b30*/  UIADD3 UR36, UPT, UPT, UR36, 0x4, URZ ;  /* 0x0000000424247890 */ /* 0x000fe4000fffe0ff */
[----:B------:R-:W-:Y:S02]  /*3b40*/  UIADD3 UR26, UPT, UPT, UR18, 0x406, URZ ;  /* 0x00000406121a7890 */ /* 0x000fe4000fffe0ff */
[----:B------:R-:W-:Y:S02]  /*3b50*/  UIADD3 UR18, UPT, UPT, UR9, 0x806, URZ ;  /* 0x0000080609127890 */ /* 0x000fe4000fffe0ff */
[----:B------:R-:W-:Y:S02]  /*3b60*/  ULOP3.LUT UR34, UR34, 0x10000, URZ, 0xfc, !UPT ;  /* 0x0001000022227892 */ /* 0x000fe4000f8efcff */
[----:B------:R-:W-:Y:S02]  /*3b70*/  ULOP3.LUT UR32, UR32, 0x10000, URZ, 0xfc, !UPT ;  /* 0x0001000020207892 */ /* 0x000fe4000f8efcff */
[----:B------:R-:W-:Y:S02]  /*3b80*/  UIADD3 UR34, UPT, UPT, UR34, 0x6, URZ ;  /* 0x0000000622227890 */ /* 0x000fe4000fffe0ff */
[----:B------:R-:W-:Y:S02]  /*3b90*/  UIADD3 UR46, UPT, UPT, UR4, 0x6, URZ ;  /* 0x00000006042e7890 */ /* 0x000fe4000fffe0ff */
[----:B------:R-:W-:Y:S02]  /*3ba0*/  ULOP3.LUT UR23, UR23, 0x10000, URZ, 0xfc, !UPT ;  /* 0x0001000017177892 */ /* 0x000fe4000f8efcff */
[----:B------:R-:W-:Y:S02]  /*3bb0*/  ULOP3.LUT UR19, UR19, 0x10000, URZ, 0xfc, !UPT ;  /* 0x0001000013137892 */ /* 0x000fe4000f8efcff */
[----:B------:R-:W-:Y:S02]  /*3bc0*/  UIADD3 UR32, UPT, UPT, UR32, 0x400, URZ ;  /* 0x0000040020207890 */ /* 0x000fe4000fffe0ff */
[----:B------:R-:W-:Y:S02]  /*3bd0*/  UIADD3 UR44, UPT, UPT, UR4, 0x400, URZ ;  /* 0x00000400042c7890 */ /* 0x000fe4000fffe0ff */
[----:B------:R-:W-:Y:S02]  /*3be0*/  ULOP3.LUT UR14, UR14, 0x10000, URZ, 0xfc, !UPT ;  /* 0x000100000e0e7892 */ /* 0x000fe4000f8efcff */
[----:B------:R-:W-:Y:S02]  /*3bf0*/  UIADD3 UR30, UPT, UPT, UR23, 0x402, URZ ;  /* 0x00000402171e7890 */ /* 0x000fe4000fffe0ff */
[----:B------:R-:W-:Y:S02]  /*3c00*/  UIADD3 UR28, UPT, UPT, UR19, 0x404, URZ ;  /* 0x00000404131c7890 */ /* 0x000fe4000fffe0ff */
[----:B------:R-:W-:Y:S02]  /*3c10*/  UIADD3 UR24, UPT, UPT, UR14, 0x800, URZ ;  /* 0x000008000e187890 */ /* 0x000fe4000fffe0ff */
[----:B------:R-:W-:Y:S02]  /*3c20*/  ULOP3.LUT UR11, UR11, 0x10000, URZ, 0xfc, !UPT ;  /* 0x000100000b0b7892 */ /* 0x000fe4000f8efcff */
[----:B------:R-:W-:Y:S02]  /*3c30*/  ULOP3.LUT UR10, UR10, 0x10000, URZ, 0xfc, !UPT ;  /* 0x000100000a0a7892 */ /* 0x000fe4000f8efcff */
[----:B------:R-:W-:Y:S02]  /*3c40*/  UIADD3 UR22, UPT, UPT, UR11, 0x802, URZ ;  /* 0x000008020b167890 */ /* 0x000fe4000fffe0ff */
[----:B------:R-:W-:Y:S02]  /*3c50*/  UIADD3 UR20, UPT, UPT, UR10, 0x804, URZ ;  /* 0x000008040a147890 */ /* 0x000fe4000fffe0ff */
[----:B------:R-:W-:Y:S02]  /*3c60*/  UIADD3 UR16, UPT, UPT, UR16, 0xc00, URZ ;  /* 0x00000c0010107890 */ /* 0x000fe4000fffe0ff */
[----:B------:R-:W-:Y:S02]  /*3c70*/  UIADD3 UR14, UPT, UPT, UR15, 0xc02, URZ ;  /* 0x00000c020f0e7890 */ /* 0x000fe4000fffe0ff */
[----:B------:R-:W-:Y:S01]  /*3c80*/  UIADD3 UR10, UPT, UPT, UR17, 0xc04, URZ ;  /* 0x00000c04110a7890 */ /* 0x000fe2000fffe0ff */
[----:B------:R-:W-:Y:S01]  /*3c90*/  UMOV UR40, 0x0 ;  /* 0x0000000000287882 */ /* 0x000fe20000000000 */
[----:B------:R-:W-:Y:S01]  /*3ca0*/  UMOV UR41, 0x8200490 ;  /* 0x0820049000297882 */ /* 0x000fe20000000000 */
[----:B------:R-:W-:Y:S01]  /*3cb0*/  UMOV UR7, 0x40004040 ;  /* 0x4000404000077882 */ /* 0x000fe20000000000 */
[----:B------:R-:W-:Y:S01]  /*3cc0*/  UMOV UR5, 0x40004040 ;  /* 0x4000404000057882 */ /* 0x000fe20000000000 */
[----:B------:R-:W-:Y:S01]  /*3cd0*/  UMOV UR42, 0x0 ;  /* 0x00000000002a7882 */ /* 0x000fe20000000000 */
[----:B------:R2:W-:Y:S01]  /*3ce0*/  UTCHMMA gdesc[UR6], gdesc[UR4], tmem[UR35], tmem[UR40], idesc[UR41], !UPT ;  /* 0x00ff2804060075ea */ /* 0x0005e2000f800023 */
[----:B------:R-:W-:Y:S01]  /*3cf0*/  UMOV UR43, 0x8200490 ;  /* 0x08200490002b7882 */ /* 0x000fe20000000000 */
[----:B------:R-:W-:Y:S01]  /*3d00*/  UMOV UR9, 0x40004040 ;  /* 0x4000404000097882 */ /* 0x000fe20000000000 */
[----:B------:R-:W-:Y:S01]  /*3d10*/  UMOV UR39, 0x40004040 ;  /* 0x4000404000277882 */ /* 0x000fe20000000000 */
        /* <DEDUP_REMOVED lines=21> */
[----:B--2---:R-:W-:Y:S02]  /*3e70*/  UIADD3 UR40, UPT, UPT, UR4, 0x4, URZ ;  /* 0x0000000404287890 */ /* 0x004fe4000fffe0ff */
[----:B------:R-:W-:Y:S01]  /*3e80*/  UIADD3 UR6, UPT, UPT, UR21, 0xc06, URZ ;  /* 0x00000c0615067890 */ /* 0x000fe2000fffe0ff */
[----:B------:R-:W-:Y:S01]  /*3e90*/  UMOV UR41, 0x40004040 ;  /* 0x4000404000297882 */ /* 0x000fe20000000000 */
[----:B---3--:R-:W-:Y:S01]  /*3ea0*/  UIADD3 UR42, UPT, UPT, UR4, 0x402, URZ ;  /* 0x00000402042a7890 */ /* 0x008fe2000fffe0ff */
[----:B------:R-:W-:Y:S01]  /*3eb0*/  UMOV UR35, 0x40004040 ;  /* 0x4000404000237882 */ /* 0x000fe20000000000 */
[----:B------:R-:W-:Y:S03]  /*3ec0*/  UMOV UR8, 0x0 ;  /* 0x0000000000087882 */ /* 0x000fe60000000000 */
[----:B------:R2:W-:Y:S01]  /*3ed0*/  UTCHMMA gdesc[UR36], gdesc[UR40], tmem[UR48], tmem[UR50], idesc[UR51], UPT ;  /* 0x00ff3228240075ea */ /* 0x0005e2000b800030 */
[----:B------:R3:W-:Y:S01]  /*3ee0*/  UTCHMMA gdesc[UR34], gdesc[UR46], tmem[UR52], tmem[UR54], idesc[UR55], UPT ;  /* 0x00ff362e220075ea */ /* 0x0007e2000b800034 */
[----:B------:R4:W-:Y:S01]  /*3ef0*/  UTCHMMA gdesc[UR32], gdesc[UR44], tmem[UR56], tmem[UR58], idesc[UR59], UPT ;  /* 0x00ff3a2c200075ea */ /* 0x0009e2000b800038 */
[----:B------:R-:W-:Y:S01]  /*3f00*/  UMOV UR9, 0x8200490 ;  /* 0x0820049000097882 */ /* 0x000fe20000000000 */
[----:B------:R-:W-:Y:S01]  /*3f10*/  UMOV UR43, 0x40004040 ;  /* 0x40004040002b7882 */ /* 0x000fe20000000000 */
[----:B------:R-:W-:Y:S01]  /*3f20*/  UMOV UR25, 0x40004040 ;  /* 0x4000404000197882 */ /* 0x000fe20000000000 */
[----:B------:R5:W-:Y:S01]  /*3f30*/  UTCHMMA gdesc[UR30], gdesc[UR42], tmem[UR60], tmem[UR8], idesc[UR9], UPT ;  /* 0x00ff082a1e0075ea */ /* 0x000be2000b80003c */
[----:B------:R-:W-:Y:S01]  /*3f40*/  UMOV UR21, 0x40004040 ;  /* 0x4000404000157882 */ /* 0x000fe20000000000 */
[----:B------:R-:W-:Y:S01]  /*3f50*/  UMOV UR11, 0x40004040 ;  /* 0x40004040000b7882 */ /* 0x000fe20000000000 */
[----:B------:R-:W-:Y:S01]  /*3f60*/  UMOV UR61, 0x40004040 ;  /* 0x40004040003d7882 */ /* 0x000fe20000000000 */
[----:B--2---:R-:W-:Y:S02]  /*3f70*/  UIADD3 UR48, UPT, UPT, UR4, 0x404, URZ ;  /* 0x0000040404307890 */ /* 0x004fe4000fffe0ff */
[----:B------:R-:W-:Y:S02]  /*3f80*/  UIADD3 UR36, UPT, UPT, UR4, 0x406, URZ ;  /* 0x0000040604247890 */ /* 0x000fe4000fffe0ff */
[----:B------:R-:W-:Y:S02]  /*3f90*/  UIADD3 UR50, UPT, UPT, UR4, 0x800, URZ ;  /* 0x0000080004327890 */ /* 0x000fe4000fffe0ff */
[----:B---3--:R-:W-:Y:S02]  /*3fa0*/  UIADD3 UR52, UPT, UPT, UR4, 0x802, URZ ;  /* 0x0000080204347890 */ /* 0x008fe4000fffe0ff */
[----:B------:R-:W-:Y:S01]  /*3fb0*/  UIADD3 UR34, UPT, UPT, UR4, 0x804, URZ ;  /* 0x0000080404227890 */ /* 0x000fe2000fffe0ff */
[----:B------:R2:W-:Y:S01]  /*3fc0*/  UTCHMMA gdesc[UR28], gdesc[UR48], tmem[UR69], tmem[UR8], idesc[UR9], UPT ;  /* 0x00ff08301c0075ea */ /* 0x0005e2000b800045 */
[----:B------:R-:W-:Y:S01]  /*3fd0*/  UIADD3 UR54, UPT, UPT, UR4, 0x806, URZ ;  /* 0x0000080604367890 */ /* 0x000fe2000fffe0ff */
[----:B------:R3:W-:Y:S01]  /*3fe0*/  UTCHMMA gdesc[UR26], gdesc[UR36], tmem[UR74], tmem[UR8], idesc[UR9], UPT ;  /* 0x00ff08241a0075ea */ /* 0x0007e2000b80004a */
[----:B----4-:R-:W-:Y:S02]  /*3ff0*/  UIADD3 UR32, UPT, UPT, UR4, 0xc00, URZ ;  /* 0x00000c0004207890 */ /* 0x010fe4000fffe0ff */
[----:B------:R-:W-:Y:S02]  /*4000*/  UIADD3 UR56, UPT, UPT, UR4, 0xc02, URZ ;  /* 0x00000c0204387890 */ /* 0x000fe4000fffe0ff */
[----:B------:R-:W-:Y:S02]  /*4010*/  UIADD3 UR58, UPT, UPT, UR4, 0xc04, URZ ;  /* 0x00000c04043a7890 */ /* 0x000fe4000fffe0ff */
[----:B-----5:R-:W-:Y:S01]  /*4020*/  UIADD3 UR60, UPT, UPT, UR4, 0xc06, URZ ;  /* 0x00000c06043c7890 */ /* 0x020fe2000fffe0ff */
[----:B------:R-:W-:Y:S01]  /*4030*/  UMOV UR51, 0x40004040 ;  /* 0x4000404000337882 */ /* 0x000fe20000000000 */
[----:B------:R-:W-:Y:S01]  /*4040*/  UMOV UR30, 0x0 ;  /* 0x00000000001e7882 */ /* 0x000fe20000000000 */
[----:B------:R4:W-:Y:S01]  /*4050*/  UTCHMMA gdesc[UR24], gdesc[UR50], tmem[UR72], tmem[UR8], idesc[UR9], UPT ;  /* 0x00ff0832180075ea */ /* 0x0009e2000b800048 */
[----:B------:R-:W-:Y:S01]  /*4060*/  UMOV UR31, 0x8200490 ;  /* 0x08200490001f7882 */ /* 0x000fe20000000000 */
[----:B------:R-:W-:Y:S01]  /*4070*/  UMOV UR55, 0x40004040 ;  /* 0x4000404000377882 */ /* 0x000fe20000000000 */
[----:B------:R-:W-:Y:S01]  /*4080*/  UMOV UR59, 0x40004040 ;  /* 0x40004040003b7882 */ /* 0x000fe20000000000 */
[----:B--2---:R-:W-:Y:S01]  /*4090*/  UMOV UR28, 0x0 ;  /* 0x00000000001c7882 */ /* 0x004fe20000000000 */
[----:B------:R-:W-:Y:S01]  /*40a0*/  UMOV UR29, 0x8200490 ;  /* 0x08200490001d7882 */ /* 0x000fe20000000000 */
[----:B---3--:R-:W-:Y:S01]  /*40b0*/  R2UR UR26, R14 ;  /* 0x000000000e1a72ca */ /* 0x008fe200000e0000 */
[----:B------:R-:W-:Y:S01]  /*40c0*/  UTCHMMA gdesc[UR22], gdesc[UR52], tmem[UR62], tmem[UR28], idesc[UR29], UPT ;  /* 0x00ff1c34160075ea */ /* 0x000fe2000b80003e */
[----:B------:R-:W-:Y:S01]  /*40d0*/  UTCHMMA gdesc[UR20], gdesc[UR34], tmem[UR68], tmem[UR30], idesc[UR31], UPT ;  /* 0x00ff1e22140075ea */ /* 0x000fe2000b800044 */
[----:B------:R-:W-:Y:S01]  /*40e0*/  UTCHMMA gdesc[UR18], gdesc[UR54], tmem[UR67], tmem[UR8], idesc[UR9], UPT ;  /* 0x00ff0836120075ea */ /* 0x000fe2000b800043 */
[----:B----4-:R-:W-:Y:S01]  /*40f0*/  UMOV UR24, 0x0 ;  /* 0x0000000000187882 */ /* 0x010fe20000000000 */
[----:B------:R-:W-:Y:S08]  /*4100*/  UMOV UR25, 0x8200490 ;  /* 0x0820049000197882 */ /* 0x000ff00000000000 */
[----:B------:R-:W-:Y:S01]  /*4110*/  UISETP.NE.AND UP4, UPT, UR26, URZ, UPT ;  /* 0x000000ff1a00728c */ /* 0x000fe2000bf85270 */
[----:B------:R-:W-:Y:S01]  /*4120*/  UTCHMMA gdesc[UR16], gdesc[UR32], tmem[UR66], tmem[UR24], idesc[UR25], UPT ;  /* 0x00ff1820100075ea */ /* 0x000fe2000b800042 */
[----:B------:R-:W-:Y:S01]  /*4130*/  UTCHMMA gdesc[UR14], gdesc[UR56], tmem[UR65], tmem[UR28], idesc[UR29], UPT ;  /* 0x00ff1c380e0075ea */ /* 0x000fe2000b800041 */
[----:B------:R-:W-:Y:S01]  /*4140*/  UTCHMMA gdesc[UR10], gdesc[UR58], tmem[UR64], tmem[UR30], idesc[UR31], UPT ;  /* 0x00ff1e3a0a0075ea */ /* 0x000fe2000b800040 */
[----:B------:R2:W-:Y:S02]  /*4150*/  UTCHMMA gdesc[UR6], gdesc[UR60], tmem[UR13], tmem[UR8], idesc[UR9], UPT ;  /* 0x00ff083c060075ea */ /* 0x0005e4000b80000d */
[----:B--2---:R-:W-:Y:S04]  /*4160*/  UIADD3 UR8, UPT, UPT, UR63, 0x1, URZ ;  /* 0x000000013f087890 */ /* 0x004fe8000fffe0ff */
[----:B------:R-:W-:Y:S04]  /*4170*/  UISETP.NE.AND UP0, UPT, UR8, 0x3, UPT ;  /* 0x000000030800788c */ /* 0x000fe8000bf05270 */
[----:B------:R-:W-:Y:S02]  /*4180*/  USEL UR9, URZ, 0x1, UP0 ;  /* 0x00000001ff097887 */ /* 0x000fe40008000000 */
[----:B------:R-:W-:Y:S04]  /*4190*/  USEL UR62, UR8, URZ, UP0 ;  /* 0x000000ff083e7287 */ /* 0x000fe80008000000 */
[----:B------:R-:W-:Y:S01]  /*41a0*/  LOP3.LUT R8, R8, UR9, RZ, 0x3c, !PT ;  /* 0x0000000908087c12 */ /* 0x000fe2000f8e3cff */
[----:B------:R-:W-:Y:S07]  /*41b0*/  BRA.U UP4, `(.L_x_60) ;  /* 0x0000000104047547 */ /* 0x000fee000b800000 */
[----:B------:R-:W-:Y:S05]  /*41c0*/  BPT.TRAP 0x1 ;  /* 0x000000040000795c */ /* 0x000fea0000300000 */
.L_x_60:
[----:B------:R-:W-:Y:S09]  /*41d0*/  UIADD3 UR6, UPT, UPT, UR12, 0x70050, URZ ;  /* 0x000700500c067890 */ /* 0x000ff2000fffe0ff */
[----:B------:R2:W-:Y:S01]  /*41e0*/  UTCBAR [UR6], URZ ;  /* 0x000000ff060073e9 */ /* 0x0005e200080000ff */
[----:B------:R-:W-:Y:S05]  /*41f0*/  BRA.U UP5, `(.L_x_61) ;  /* 0x0000000105047547 */ /* 0x000fea000b800000 */
[----:B--2---:R-:W-:Y:S05]  /*4200*/  BPT.TRAP 0x1 ;  /* 0x000000040000795c */ /* 0x004fea0000300000 */
.L_x_61:
[----:B------:R-:W-:Y:S02]  /*4210*/  SHF.L.U32 R2, R12, 0x1f, RZ ;  /* 0x0000001f0c027819 */ /* 0x000fe400000006ff */
[----:B--2---:R-:W-:Y:S02]  /*4220*/  R2UR UR6, R13 ;  /* 0x000000000d0672ca */ /* 0x004fe400000e0000 */
[----:B------:R-:W2:Y:S11]  /*4230*/  SYNCS.PHASECHK.TRANS64.TRYWAIT P0, [UR12+0x700a8], R2 ;  /* 0x0700a802ff0075a7 */ /* 0x000eb6000800110c */
[----:B------:R-:W-:Y:S01]  /*4240*/  UISETP.NE.AND UP3, UPT, UR6, URZ, UPT ;  /* 0x000000ff0600728c */ /* 0x000fe2000bf65270 */
[----:B--2---:R-:W-:Y:S10]  /*4250*/  @!P0 BRA `(.L_x_62) ;  /* 0x0000026000fc8947 */ /* 0x004ff40003800000 */
.L_x_435:
[----:B------:R-:W-:Y:S05]  /*4260*/  BRA.U UP3, `(.L_x_63) ;  /* 0x0000000103047547 */ /* 0x000fea000b800000 */
[----:B------:R-:W-:Y:S05]  /*4270*/  BPT.TRAP 0x1 ;  /* 0x000000040000795c */ /* 0x000fea0000300000 */
.L_x_63:
[----:B-1----:R-:W-:Y:S01]  /*4280*/  SHF.L.U32 R4, R10, 0x1f, RZ ;  /* 0x0000001f0a047819 */ /* 0x002fe200000006ff */
[----:B------:R-:W-:Y:S02]  /*4290*/  HFMA2 R3, -RZ, RZ, 0, 2.288818359375e-05 ;  /* 0x00000180ff037431 */ /* 0x000fe400000001ff */
[----:B--2---:R-:W-:Y:S01]  /*42a0*/  IMAD.MOV.U32 R0, RZ, RZ, 0xa0 ;  /* 0x000000a0ff007424 */ /* 0x004fe200078e00ff */
[----:B------:R-:W1:Y:S02]  /*42b0*/  SYNCS.PHASECHK.TRANS64.TRYWAIT P0, [UR12+0x70068], R4 ;  /* 0x07006804ff0075a7 */ /* 0x000e64000800110c */
[----:B-1----:R-:W-:Y:S05]  /*42c0*/  @!P0 BRA `(.L_x_64) ;  /* 0x0000026000f88947 */ /* 0x002fea0003800000 */
.L_x_437:
[----:B------:R-:W-:Y:S01]  /*42d0*/  ULEA UR6, UR73, UR70, 0xc ;  /* 0x0000004649067291 */ /* 0x000fe2000f8e60ff */
[----:B------:R-:W-:Y:S01]  /*42e0*/  R2UR UR68, R0 ;  /* 0x00000000004472ca */ /* 0x000fe200000e0000 */
[----:B------:R-:W-:Y:S01]  /*42f0*/  UISETP.NE.U32.AND UP0, UPT, UR71, URZ, UPT ;  /* 0x000000ff4700728c */ /* 0x000fe2000bf05070 */
[----:B------:R-:W-:Y:S01]  /*4300*/  R2UR UR69, R3 ;  /* 0x00000000034572ca */ /* 0x000fe200000e0000 */
[----:B------:R-:W-:Y:S01]  /*4310*/  UIADD3 UR22, UPT, UPT, UR6, 0x4000000, URZ ;  /* 0x0400000006167890 */ /* 0x000fe2000fffe0ff */
[----:B------:R-:W-:Y:S01]  /*4320*/  MOV.SPILL R5, UR5 ;  /* 0x0000000500057c02 */ /* 0x000fe20009000f00 */
[----:B------:R-:W-:Y:S01]  /*4330*/  UIADD3 UR20, UPT, UPT, UR6, 0x4000080, URZ ;  /* 0x0400008006147890 */ /* 0x000fe2000fffe0ff */
[----:B-1----:R-:W-:Y:S01]  /*4340*/  MOV.SPILL R4, UR4 ;  /* 0x0000000400047c02 */ /* 0x002fe20009000f00 */
[----:B------:R-:W-:Y:S01]  /*4350*/  UIADD3 UR18, UPT, UPT, UR6, 0x4000100, URZ ;  /* 0x0400010006127890 */ /* 0x000fe2000fffe0ff */
[----:B------:R-:W-:Y:S01]  /*4360*/  IMAD.MOV.U32 R2, RZ, RZ, 0xa8 ;  /* 0x000000a8ff027424 */ /* 0x000fe200078e00ff */
[----:B------:R-:W-:Y:S01]  /*4370*/  UMOV UR4, 0x0 ;  /* 0x0000000000047882 */ /* 0x000fe20000000000 */
[----:B------:R-:W-:Y:S01]  /*4380*/  UMOV UR5, 0x8410490 ;  /* 0x0841049000057882 */ /* 0x000fe20000000000 */
[----:B------:R-:W-:Y:S01]  /*4390*/  UMOV UR23, 0x40004040 ;  /* 0x4000404000177882 */ /* 0x000fe20000000000 */
[----:B------:R-:W-:Y:S01]  /*43a0*/  IMAD.MOV.U32 R0, RZ, RZ, 0x180 ;  /* 0x00000180ff007424 */ /* 0x000fe200078e00ff */
[----:B------:R-:W-:Y:S01]  /*43b0*/  R2UR UR66, R2 ;  /* 0x00000000024272ca */ /* 0x000fe200000e0000 */
[----:B------:R-:W-:Y:S01]  /*43c0*/  UMOV UR21, 0x40004040 ;  /* 0x4000404000157882 */ /* 0x000fe20000000000 */
[----:B------:R1:W-:Y:S01]  /*43d0*/  UTCHMMA tmem[UR68], gdesc[UR22], tmem[UR69], tmem[UR4], idesc[UR5], UP0 ;  /* 0x00ff0416440079ea */ /* 0x0003e20008000045 */
[----:B------:R-:W-:Y:S01]  /*43e0*/  UIADD3 UR16, UPT, UPT, UR6, 0x4000180, URZ ;  /* 0x0400018006107890 */ /* 0x000fe2000fffe0ff */
[----:B------:R-:W-:Y:S01]  /*43f0*/  R2UR UR67, R0 ;  /* 0x00000000004372ca */ /* 0x000fe200000e0000 */
[----:B------:R-:W-:Y:S01]  /*4400*/  IMAD.MOV.U32 R2, RZ, RZ, 0xb0 ;  /* 0x000000b0ff027424 */ /* 0x000fe200078e00ff */
[----:B------:R-:W-:Y:S01]  /*4410*/  UIADD3 UR14, UPT, UPT, UR6, 0x4000200, URZ ;  /* 0x04000200060e7890 */ /* 0x000fe2000fffe0ff */
[----:B------:R-:W-:Y:S01]  /*4420*/  IMAD.MOV.U32 R0, RZ, RZ, 0xb8 ;  /* 0x000000b8ff007424 */ /* 0x000fe200078e00ff */
[----:B------:R-:W-:Y:S01]  /*4430*/  UIADD3 UR10, UPT, UPT, UR6, 0x4000280, URZ ;  /* 0x04000280060a7890 */ /* 0x000fe2000fffe0ff */
[----:B------:R-:W-:Y:S01]  /*4440*/  IMAD.MOV.U32 R3, RZ, RZ, 0x180 ;  /* 0x00000180ff037424 */ /* 0x000fe200078e00ff */
[----:B------:R-:W-:Y:S01]  /*4450*/  R2UR UR64, R2 ;  /* 0x00000000024072ca */ /* 0x000fe200000e0000 */
[----:B------:R-:W-:Y:S01]  /*4460*/  IMAD.MOV.U32 R2, RZ, RZ, 0x180 ;  /* 0x00000180ff027424 */ /* 0x000fe200078e00ff */
[----:B------:R-:W-:Y:S01]  /*4470*/  R2UR UR31, R0 ;  /* 0x00000000001f72ca */ /* 0x000fe200000e0000 */
[----:B------:R-:W-:Y:S01]  /*4480*/  UIADD3 UR8, UPT, UPT, UR6, 0x4000300, URZ ;  /* 0x0400030006087890 */ /* 0x000fe2000fffe0ff */
[C---:B------:R-:W-:Y:S01]  /*4490*/  R2UR UR65, R3.reuse ;  /* 0x00000000034172ca */ /* 0x040fe200000e0000 */
[----:B------:R-:W-:Y:S01]  /*44a0*/  UIADD3 UR6, UPT, UPT, UR6, 0x4000380, URZ ;  /* 0x0400038006067890 */ /* 0x000fe2000fffe0ff */
[----:B------:R-:W-:Y:S01]  /*44b0*/  R2UR UR63, R2 ;  /* 0x00000000023f72ca */ /* 0x000fe200000e0000 */
[----:B------:R-:W-:Y:S01]  /*44c0*/  IMAD.MOV.U32 R2, RZ, RZ, 0xc8 ;  /* 0x000000c8ff027424 */ /* 0x000fe200078e00ff */
[----:B------:R-:W-:Y:S01]  /*44d0*/  R2UR UR30, R3 ;  /* 0x00000000031e72ca */ /* 0x000fe200000e0000 */
[----:B------:R-:W-:Y:S01]  /*44e0*/  IMAD.MOV.U32 R0, RZ, RZ, 0xc0 ;  /* 0x000000c0ff007424 */ /* 0x000fe200078e00ff */
[----:B------:R-:W-:Y:S01]  /*44f0*/  UMOV UR19, 0x40004040 ;  /* 0x4000404000137882 */ /* 0x000fe20000000000 */
[----:B------:R-:W-:Y:S01]  /*4500*/  UMOV UR17, 0x40004040 ;  /* 0x4000404000117882 */ /* 0x000fe20000000000 */
[----:B------:R-:W-:Y:S01]  /*4510*/  R2UR UR27, R2 ;  /* 0x00000000021b72ca */ /* 0x000fe200000e0000 */
[----:B------:R-:W-:Y:S01]  /*4520*/  IMAD.MOV.U32 R2, RZ, RZ, 0xd0 ;  /* 0x000000d0ff027424 */ /* 0x000fe200078e00ff */
[----:B------:R-:W-:Y:S01]  /*4530*/  R2UR UR29, R0 ;  /* 0x00000000001d72ca */ /* 0x000fe200000e0000 */
[----:B------:R-:W-:Y:S01]  /*4540*/  UMOV UR15, 0x40004040 ;  /* 0x40004040000f7882 */ /* 0x000fe20000000000 */
[----:B------:R-:W-:Y:S01]  /*4550*/  IMAD.MOV.U32 R0, RZ, RZ, 0x180 ;  /* 0x00000180ff007424 */ /* 0x000fe200078e00ff */
[----:B-1----:R-:W-:Y:S01]  /*4560*/  R2UR.FILL UR5, R5 ;  /* 0x00000000050572ca */ /* 0x002fe200004e0000 */
[----:B------:R-:W-:Y:S01]  /*4570*/  UMOV UR68, 0x0 ;  /* 0x0000000000447882 */ /* 0x000fe20000000000 */
[----:B------:R-:W-:Y:S01]  /*4580*/  UMOV UR69, 0x8410490 ;  /* 0x0841049000457882 */ /* 0x000fe20000000000 */
[----:B------:R-:W-:Y:S01]  /*4590*/  R2UR UR25, R2 ;  /* 0x00000000021972ca */ /* 0x000fe200000e0000 */
[----:B------:R1:W-:Y:S01]  /*45a0*/  UTCHMMA tmem[UR66], gdesc[UR20], tmem[UR67], tmem[UR68], idesc[UR69], UPT ;  /* 0x00ff4414420079ea */ /* 0x0003e2000b800043 */
[----:B------:R-:W-:Y:S01]  /*45b0*/  IMAD.MOV.U32 R2, RZ, RZ, 0xd8 ;  /* 0x000000d8ff027424 */ /* 0x000fe200078e00ff */
[C---:B------:R-:W-:Y:S01]  /*45c0*/  R2UR UR28, R0.reuse ;  /* 0x00000000001c72ca */ /* 0x040fe200000e0000 */
[----:B------:R-:W-:Y:S01]  /*45d0*/  UMOV UR22, 0x0 ;  /* 0x0000000000167882 */ /* 0x000fe20000000000 */
[----:B------:R-:W-:Y:S01]  /*45e0*/  R2UR UR26, R0 ;  /* 0x00000000001a72ca */ /* 0x000fe200000e0000 */
[----:B------:R-:W-:Y:S01]  /*45f0*/  UMOV UR23, 0x8410490 ;  /* 0x0841049000177882 */ /* 0x000fe20000000000 */
[----:B------:R-:W-:Y:S01]  /*4600*/  R2UR UR13, R2 ;  /* 0x00000000020d72ca */ /* 0x000fe200000e0000 */
[----:B------:R2:W-:Y:S01]  /*4610*/  UTCHMMA tmem[UR64], gdesc[UR18], tmem[UR65], tmem[UR22], idesc[UR23], UPT ;  /* 0x00ff1612400079ea */ /* 0x0005e2000b800041 */
[----:B------:R-:W-:Y:S01]  /*4620*/  R2UR UR24, R0 ;  /* 0x00000000001872ca */ /* 0x000fe200000e0000 */
[----:B------:R-:W-:Y:S01]  /*4630*/  UMOV UR11, 0x40004040 ;  /* 0x40004040000b7882 */ /* 0x000fe20000000000 */
[----:B------:R-:W-:Y:S01]  /*4640*/  UMOV UR9, 0x40004040 ;  /* 0x4000404000097882 */ /* 0x000fe20000000000 */
[----:B------:R-:W-:Y:S01]  /*4650*/  UMOV UR72, 0x0 ;  /* 0x0000000000487882 */ /* 0x000fe20000000000 */
[----:B------:R-:W-:Y:S01]  /*4660*/  UMOV UR73, 0x8410490 ;  /* 0x0841049000497882 */ /* 0x000fe20000000000 */
[----:B------:R-:W-:Y:S01]  /*4670*/  UMOV UR7, 0x40004040 ;  /* 0x4000404000077882 */ /* 0x000fe20000000000 */
[----:B------:R-:W-:Y:S01]  /*4680*/  R2UR.FILL UR4, R4 ;  /* 0x00000000040472ca */ /* 0x000fe200004e0000 */
[----:B-1----:R-:W-:Y:S01]  /*4690*/  UMOV UR66, 0x0 ;  /* 0x0000000000427882 */ /* 0x002fe20000000000 */
[----:B------:R-:W-:Y:S01]  /*46a0*/  UMOV UR67, 0x8410490 ;  /* 0x0841049000437882 */ /* 0x000fe20000000000 */
[----:B------:R-:W-:Y:S01]  /*46b0*/  UMOV UR20, 0x0 ;  /* 0x0000000000147882 */ /* 0x000fe20000000000 */
[----:B------:R-:W-:Y:S01]  /*46c0*/  UMOV UR21, 0x8410490 ;  /* 0x0841049000157882 */ /* 0x000fe20000000000 */
[----:B------:R2:W-:Y:S01]  /*46d0*/  UTCHMMA tmem[UR31], gdesc[UR16], tmem[UR63], tmem[UR66], idesc[UR67], UPT ;  /* 0x00ff42101f0079ea */ /* 0x0005e2000b80003f */
[----:B------:R2:W-:Y:S01]  /*46e0*/  UTCHMMA tmem[UR29], gdesc[UR14], tmem[UR30], tmem[UR20], idesc[UR21], UPT ;  /* 0x00ff140e1d0079ea */ /* 0x0005e2000b80001e */
[----:B------:R2:W-:Y:S01]  /*46f0*/  UTCHMMA tmem[UR27], gdesc[UR10], tmem[UR28], tmem[UR68], idesc[UR69], UPT ;  /* 0x00ff440a1b0079ea */ /* 0x0005e2000b80001c */
[----:B------:R2:W-:Y:S01]  /*4700*/  UTCHMMA tmem[UR25], gdesc[UR8], tmem[UR26], tmem[UR22], idesc[UR23], UPT ;  /* 0x00ff1608190079ea */ /* 0x0005e2000b80001a */
[----:B------:R2:W-:Y:S01]  /*4710*/  UTCHMMA tmem[UR13], gdesc[UR6], tmem[UR24], tmem[UR72], idesc[UR73], UPT ;  /* 0x00ff48060d0079ea */ /* 0x0005e2000b800018 */
[----:B------:R-:W-:Y:S05]  /*4720*/  BRA.U UP5, `(.L_x_65) ;  /* 0x0000000105047547 */ /* 0x000fea000b800000 */
[----:B--2---:R-:W-:Y:S05]  /*4730*/  BPT.TRAP 0x1 ;  /* 0x000000040000795c */ /* 0x004fea0000300000 */
.L_x_65:
[----:B------:R-:W-:Y:S01]  /*4740*/  LOP3.LUT R12, R12, 0x1, RZ, 0x3c, !PT ;  /* 0x000000010c0c7812 */ /* 0x000fe200078e3cff */
[----:B--2---:R-:W-:Y:S09]  /*4750*/  UIADD3 UR6, UPT, UPT, UR12, 0x70098, URZ ;  /* 0x000700980c067890 */ /* 0x004ff2000fffe0ff */
[----:B------:R1:W-:Y:S01]  /*4760*/  UTCBAR [UR6], URZ ;  /* 0x000000ff060073e9 */ /* 0x0003e200080000ff */
[----:B------:R-:W-:Y:S05]  /*4770*/  BRA.U !UP1, `(.L_x_66) ;  /* 0x0000000109047547 */ /* 0x000fea000b800000 */
[----:B-1----:R-:W-:Y:S05]  /*4780*/  BPT.TRAP 0x1 ;  /* 0x000000040000795c */ /* 0x002fea0000300000 */
.L_x_66:
[----:B------:R-:W-:Y:S01]  /*4790*/  USHF.R.U32.HI UR13, URZ, 0x4, UR12 ;  /* 0x00000004ff0d7899 */ /* 0x000fe2000801160c */
[----:B------:R-:W-:Y:S01]  /*47a0*/  IMAD.MOV.U32 R2, RZ, RZ, 0x80 ;  /* 0x00000080ff027424 */ /* 0x000fe200078e00ff */
[----:B------:R-:W-:Y:S01]  /*47b0*/  ULEA UR5, UR75, UR12, 0x3 ;  /* 0x0000000c4b057291 */ /* 0x000fe2000f8e18ff */
[----:B------:R-:W-:Y:S01]  /*47c0*/  IMAD.MOV.U32 R0, RZ, RZ, 0x80 ;  /* 0x00000080ff007424 */ /* 0x000fe200078e00ff */
[----:B------:R-:W-:Y:S02]  /*47d0*/  ULOP3.LUT UR13, UR13, 0x3fff, URZ, 0xc0, !UPT ;  /* 0x00003fff0d0d7892 */ /* 0x000fe4000f8ec0ff */
[----:B-1----:R-:W-:Y:S01]  /*47e0*/  USHF.R.U32.HI UR6, URZ, 0x4, UR12 ;  /* 0x00000004ff067899 */ /* 0x002fe2000801160c */
[----:B------:R-:W-:Y:S01]  /*47f0*/  R2UR UR25, R2 ;  /* 0x00000000021972ca */ /* 0x000fe200000e0000 */
[----:B------:R-:W-:Y:S01]  /*4800*/  ULOP3.LUT UR13, UR13, 0x10000, URZ, 0xfc, !UPT ;  /* 0x000100000d0d7892 */ /* 0x000fe2000f8efcff */
[----:B------:R-:W-:Y:S01]  /*4810*/  R2UR UR26, R0 ;  /* 0x00000000001a72ca */ /* 0x000fe200000e0000 */
[----:B------:R-:W-:Y:S01]  /*4820*/  UIADD3 UR15, UPT, UPT, UR5, 0x70038, URZ ;  /* 0x00070038050f7890 */ /* 0x000fe2000fffe0ff */
[----:B------:R-:W-:Y:S01]  /*4830*/  R2UR UR27, R2 ;  /* 0x00000000021b72ca */ /* 0x000fe200000e0000 */
[----:B------:R-:W-:Y:S01]  /*4840*/  ULOP3.LUT UR5, UR6, 0x3fff, URZ, 0xc0, !UPT ;  /* 0x00003fff06057892 */ /* 0x000fe2000f8ec0ff */
[----:B------:R-:W-:Y:S01]  /*4850*/  R2UR UR30, R0 ;  /* 0x00000000001e72ca */ /* 0x000fe200000e0000 */
[----:B------:R-:W-:Y:S01]  /*4860*/  UIADD3 UR6, UPT, UPT, UR13, 0x1000, URZ ;  /* 0x000010000d067890 */ /* 0x000fe2000fffe0ff */
[----:B------:R-:W-:Y:S01]  /*4870*/  R2UR UR65, R2 ;  /* 0x00000000024172ca */ /* 0x000fe200000e0000 */
[----:B------:R-:W-:Y:S01]  /*4880*/  USHF.R.U32.HI UR14, URZ, 0x4, UR12 ;  /* 0x00000004ff0e7899 */ /* 0x000fe2000801160c */
[C---:B------:R-:W-:Y:S01]  /*4890*/  R2UR UR68, R0.reuse ;  /* 0x00000000004472ca */ /* 0x040fe200000e0000 */
[----:B------:R-:W-:Y:S01]  /*48a0*/  USHF.R.U32.HI UR16, URZ, 0x4, UR12 ;  /* 0x00000004ff107899 */ /* 0x000fe2000801160c */
[----:B------:R1:W-:Y:S01]  /*48b0*/  UTCBAR [UR15], URZ ;  /* 0x000000ff0f0073e9 */ /* 0x0003e200080000ff */
        /* <DEDUP_REMOVED lines=20> */
[----:B------:R-:W-:Y:S01]  /*4a00*/  UMOV UR10, UR4 ;  /* 0x00000004000a7c82 */ /* 0x000fe20008000000 */
[----:B------:R-:W-:Y:S02]  /*4a10*/  ULOP3.LUT UR4, UR5, 0x10000, URZ, 0xfc, !UPT ;  /* 0x0001000005047892 */ /* 0x000fe4000f8efcff */
[----:B-1----:R-:W-:Y:S02]  /*4a20*/  ULOP3.LUT UR15, UR19, 0x3fff, URZ, 0xc0, !UPT ;  /* 0x00003fff130f7892 */ /* 0x002fe4000f8ec0ff */
[----:B------:R-:W-:Y:S02]  /*4a30*/  UIADD3 UR4, UPT, UPT, UR4, 0x1002, URZ ;  /* 0x0000100204047890 */ /* 0x000fe4000fffe0ff */
[----:B------:R-:W-:Y:S02]  /*4a40*/  ULOP3.LUT UR19, UR23, 0x3fff, URZ, 0xc0, !UPT ;  /* 0x00003fff17137892 */ /* 0x000fe4000f8ec0ff */
[----:B------:R-:W-:Y:S02]  /*4a50*/  ULOP3.LUT UR15, UR15, 0x10000, URZ, 0xfc, !UPT ;  /* 0x000100000f0f7892 */ /* 0x000fe4000f8efcff */
[----:B------:R-:W-:Y:S01]  /*4a60*/  ULOP3.LUT UR19, UR19, 0x10000, URZ, 0xfc, !UPT ;  /* 0x0001000013137892 */ /* 0x000fe2000f8efcff */
[----:B------:R-:W-:Y:S01]  /*4a70*/  UMOV UR28, 0x0 ;  /* 0x00000000001c7882 */ /* 0x000fe20000000000 */
[----:B------:R-:W-:Y:S01]  /*4a80*/  UMOV UR29, 0x8200490 ;  /* 0x08200490001d7882 */ /* 0x000fe20000000000 */
[----:B------:R-:W-:Y:S01]  /*4a90*/  UMOV UR11, 0x40004040 ;  /* 0x40004040000b7882 */ /* 0x000fe20000000000 */
[----:B------:R-:W-:Y:S01]  /*4aa0*/  UMOV UR7, 0x40004040 ;  /* 0x4000404000077882 */ /* 0x000fe20000000000 */
[----:B------:R-:W-:Y:S01]  /*4ab0*/  UMOV UR72, 0x0 ;  /* 0x0000000000487882 */ /* 0x000fe20000000000 */
[----:B------:R1:W-:Y:S01]  /*4ac0*/  UTCHMMA gdesc[UR6], gdesc[UR10], tmem[UR25], tmem[UR28], idesc[UR29], !UPT ;  /* 0x00ff1c0a060075ea */ /* 0x0003e2000f800019 */
[----:B------:R-:W-:Y:S01]  /*4ad0*/  UMOV UR73, 0x8200490 ;  /* 0x0820049000497882 */ /* 0x000fe20000000000 */
[----:B------:R-:W-:Y:S01]  /*4ae0*/  UMOV UR8, UR38 ;  /* 0x0000002600087c82 */ /* 0x000fe20008000000 */
        /* <DEDUP_REMOVED lines=16> */
[----:B-1----:R-:W-:Y:S02]  /*4bf0*/  ULOP3.LUT UR6, UR14, 0x10000, URZ, 0xfc, !UPT ;  /* 0x000100000e067892 */ /* 0x002fe4000f8efcff */
[----:B------:R-:W-:Y:S02]  /*4c00*/  ULOP3.LUT UR7, UR16, 0x3fff, URZ, 0xc0, !UPT ;  /* 0x00003fff10077892 */ /* 0x000fe4000f8ec0ff */
[----:B------:R-:W-:Y:S02]  /*4c10*/  UIADD3 UR6, UPT, UPT, UR6, 0x1004, URZ ;  /* 0x0000100406067890 */ /* 0x000fe4000fffe0ff */
[----:B------:R-:W-:Y:S02]  /*4c20*/  ULOP3.LUT UR14, UR7, 0x10000, URZ, 0xfc, !UPT ;  /* 0x00010000070e7892 */ /* 0x000fe4000f8efcff */
[----:B------:R-:W-:Y:S02]  /*4c30*/  ULOP3.LUT UR16, UR17, 0x3fff, URZ, 0xc0, !UPT ;  /* 0x00003fff11107892 */ /* 0x000fe4000f8ec0ff */
[----:B--2---:R-:W-:Y:S02]  /*4c40*/  ULOP3.LUT UR4, UR18, 0x10000, URZ, 0xfc, !UPT ;  /* 0x0001000012047892 */ /* 0x004fe4000f8efcff */
[----:B------:R-:W-:Y:S02]  /*4c50*/  ULOP3.LUT UR5, UR24, 0x3fff, URZ, 0xc0, !UPT ;  /* 0x00003fff18057892 */ /* 0x000fe4000f8ec0ff */
[----:B------:R-:W-:Y:S02]  /*4c60*/  ULOP3.LUT UR16, UR16, 0x10000, URZ, 0xfc, !UPT ;  /* 0x0001000010107892 */ /* 0x000fe4000f8efcff */
[----:B------:R-:W-:Y:S02]  /*4c70*/  ULOP3.LUT UR11, UR20, 0x3fff, URZ, 0xc0, !UPT ;  /* 0x00003fff140b7892 */ /* 0x000fe4000f8ec0ff */
[----:B------:R-:W-:Y:S02]  /*4c80*/  ULOP3.LUT UR10, UR21, 0x3fff, URZ, 0xc0, !UPT ;  /* 0x00003fff150a7892 */ /* 0x000fe4000f8ec0ff */
[----:B------:R-:W-:Y:S02]  /*4c90*/  UIADD3 UR4, UPT, UPT, UR4, 0x1006, URZ ;  /* 0x0000100604047890 */ /* 0x000fe4000fffe0ff */
[----:B------:R-:W-:Y:S02]  /*4ca0*/  ULOP3.LUT UR17, UR22, 0x3fff, URZ, 0xc0, !UPT ;  /* 0x00003fff16117892 */ /* 0x000fe4000f8ec0ff */
[----:B------:R-:W-:Y:S02]  /*4cb0*/  ULOP3.LUT UR24, UR11, 0x10000, URZ, 0xfc, !UPT ;  /* 0x000100000b187892 */ /* 0x000fe4000f8efcff */
[----:B------:R-:W-:Y:S02]  /*4cc0*/  ULOP3.LUT UR22, UR10, 0x10000, URZ, 0xfc, !UPT ;  /* 0x000100000a167892 */ /* 0x000fe4000f8efcff */
[----:B------:R-:W-:Y:S02]  /*4cd0*/  ULOP3.LUT UR17, UR17, 0x10000, URZ, 0xfc, !UPT ;  /* 0x0001000011117892 */ /* 0x000fe4000f8efcff */
[----:B------:R-:W-:Y:S02]  /*4ce0*/  UIADD3 UR26, UPT, UPT, UR15, 0x1404, URZ ;  /* 0x000014040f1a7890 */ /* 0x000fe4000fffe0ff */
[----:B------:R-:W-:Y:S02]  /*4cf0*/  UIADD3 UR24, UPT, UPT, UR24, 0x1406, URZ ;  /* 0x0000140618187890 */ /* 0x000fe4000fffe0ff */
[----:B------:R-:W-:Y:S02]  /*4d00*/  UIADD3 UR22, UPT, UPT, UR22, 0x1800, URZ ;  /* 0x0000180016167890 */ /* 0x000fe4000fffe0ff */
[----:B------:R-:W-:Y:S02]  /*4d10*/  UIADD3 UR20, UPT, UPT, UR17, 0x1802, URZ ;  /* 0x0000180211147890 */ /* 0x000fe4000fffe0ff */
[----:B------:R-:W-:Y:S01]  /*4d20*/  UIADD3 UR18, UPT, UPT, UR19, 0x1804, URZ ;  /* 0x0000180413127890 */ /* 0x000fe2000fffe0ff */
[----:B------:R-:W-:Y:S01]  /*4d30*/  UMOV UR8, UR40 ;  /* 0x0000002800087c82 */ /* 0x000fe20008000000 */
[----:B------:R-:W-:Y:S01]  /*4d40*/  UMOV UR7, 0x40004040 ;  /* 0x4000404000077882 */ /* 0x000fe20000000000 */
[----:B------:R-:W-:Y:S01]  /*4d50*/  UMOV UR10, UR46 ;  /* 0x0000002e000a7c82 */ /* 0x000fe20008000000 */
[----:B------:R1:W-:Y:S01]  /*4d60*/  UTCHMMA gdesc[UR6], gdesc[UR8], tmem[UR27], tmem[UR28], idesc[UR29], UPT ;  /* 0x00ff1c08060075ea */ /* 0x0003e2000b80001b */
[----:B------:R-:W-:Y:S01]  /*4d70*/  UMOV UR11, 0x40004040 ;  /* 0x40004040000b7882 */ /* 0x000fe20000000000 */
[----:B------:R-:W-:Y:S01]  /*4d80*/  UMOV UR40, UR36 ;  /* 0x0000002400287c82 */ /* 0x000fe20008000000 */
[----:B------:R-:W-:Y:S01]  /*4d90*/  UMOV UR25, 0x40004040 ;  /* 0x4000404000197882 */ /* 0x000fe20000000000 */
[----:B------:R-:W-:Y:S01]  /*4da0*/  UMOV UR21, 0x40004040 ;  /* 0x4000404000157882 */ /* 0x000fe20000000000 */
[----:B------:R-:W-:Y:S01]  /*4db0*/  UMOV UR19, 0x40004040 ;  /* 0x4000404000137882 */ /* 0x000fe20000000000 */
[----:B------:R-:W-:Y:S01]  /*4dc0*/  UMOV UR36, UR54 ;  /* 0x0000003600247c82 */ /* 0x000fe20008000000 */
[----:B------:R-:W-:Y:S01]  /*4dd0*/  UMOV UR17, 0x40004040 ;  /* 0x4000404000117882 */ /* 0x000fe20000000000 */
[----:B------:R-:W-:Y:S01]  /*4de0*/  UMOV UR15, 0x40004040 ;  /* 0x40004040000f7882 */ /* 0x000fe20000000000 */
[----:B-1----:R-:W-:Y:S02]  /*4df0*/  UIADD3 UR8, UPT, UPT, UR14, 0x1400, URZ ;  /* 0x000014000e087890 */ /* 0x002fe4000fffe0ff */
[----:B------:R-:W-:Y:S02]  /*4e00*/  ULOP3.LUT UR7, UR5, 0x10000, URZ, 0xfc, !UPT ;  /* 0x0001000005077892 */ /* 0x000fe4000f8efcff */
[----:B------:R-:W-:Y:S02]  /*4e10*/  UIADD3 UR6, UPT, UPT, UR16, 0x1402, URZ ;  /* 0x0000140210067890 */ /* 0x000fe4000fffe0ff */
[----:B------:R-:W-:Y:S02]  /*4e20*/  UIADD3 UR16, UPT, UPT, UR7, 0x1806, URZ ;  /* 0x0000180607107890 */ /* 0x000fe4000fffe0ff */
[----:B------:R-:W-:Y:S01]  /*4e30*/  UIADD3 UR14, UPT, UPT, UR13, 0x1c00, URZ ;  /* 0x00001c000d0e7890 */ /* 0x000fe2000fffe0ff */
[----:B------:R-:W-:Y:S01]  /*4e40*/  UMOV UR5, 0x40004040 ;  /* 0x4000404000057882 */ /* 0x000fe20000000000 */
[----:B------:R-:W-:Y:S01]  /*4e50*/  UMOV UR28, UR44 ;  /* 0x0000002c001c7c82 */ /* 0x000fe20008000000 */
[----:B------:R1:W-:Y:S01]  /*4e60*/  UTCHMMA gdesc[UR4], gdesc[UR10], tmem[UR30], tmem[UR38], idesc[UR39], UPT ;  /* 0x00ff260a040075ea */ /* 0x0003e2000b80001e */
[----:B------:R-:W-:Y:S01]  /*4e70*/  UMOV UR29, 0x40004040 ;  /* 0x40004040001d7882 */ /* 0x000fe20000000000 */
[----:B------:R-:W-:Y:S01]  /*4e80*/  UMOV UR7, 0x40004040 ;  /* 0x4000404000077882 */ /* 0x000fe20000000000 */
[----:B------:R2:W-:Y:S01]  /*4e90*/  UTCHMMA gdesc[UR8], gdesc[UR28], tmem[UR65], tmem[UR72], idesc[UR73], UPT ;  /* 0x00ff481c080075ea */ /* 0x0005e2000b800041 */
[----:B------:R3:W-:Y:S01]  /*4ea0*/  UTCHMMA gdesc[UR6], gdesc[UR42], tmem[UR68], tmem[UR72], idesc[UR73], UPT ;  /* 0x00ff482a060075ea */ /* 0x0007e2000b800044 */
[----:B------:R-:W-:Y:S02]  /*4eb0*/  UMOV UR27, 0x40004040 ;  /* 0x40004040001b7882 */ /* 0x000fe40000000000 */
[----:B------:R-:W-:Y:S01]  /*4ec0*/  UTCHMMA gdesc[UR26], gdesc[UR48], tmem[UR67], tmem[UR72], idesc[UR73], UPT ;  /* 0x00ff48301a0075ea */ /* 0x000fe2000b800043 */
[----:B------:R-:W-:Y:S01]  /*4ed0*/  UTCHMMA gdesc[UR24], gdesc[UR40], tmem[UR66], tmem[UR72], idesc[UR73], UPT ;  /* 0x00ff4828180075ea */ /* 0x000fe2000b800042 */
[----:B-1----:R-:W-:Y:S02]  /*4ee0*/  UIADD3 UR10, UPT, UPT, UR13, 0x1c02, URZ ;  /* 0x00001c020d0a7890 */ /* 0x002fe4000fffe0ff */
[----:B------:R-:W-:Y:S02]  /*4ef0*/  UIADD3 UR4, UPT, UPT, UR13, 0x1c06, URZ ;  /* 0x00001c060d047890 */ /* 0x000fe4000fffe0ff */
[----:B--2---:R-:W-:Y:S01]  /*4f00*/  UIADD3 UR8, UPT, UPT, UR13, 0x1c04, URZ ;  /* 0x00001c040d087890 */ /* 0x004fe2000fffe0ff */
[----:B---3--:R-:W-:Y:S01]  /*4f10*/  UMOV UR6, 0x0 ;  /* 0x0000000000067882 */ /* 0x008fe20000000000 */
[----:B------:R-:W-:Y:S01]  /*4f20*/  UMOV UR7, 0x8200490 ;  /* 0x0820049000077882 */ /* 0x000fe20000000000 */
[----:B------:R-:W-:Y:S01]  /*4f30*/  UMOV UR42, 0x0 ;  /* 0x00000000002a7882 */ /* 0x000fe20000000000 */
[----:B------:R-:W-:Y:S01]  /*4f40*/  UTCHMMA gdesc[UR22], gdesc[UR50], tmem[UR64], tmem[UR6], idesc[UR7], UPT ;  /* 0x00ff0632160075ea */ /* 0x000fe2000b800040 */
[----:B------:R-:W-:Y:S01]  /*4f50*/  UMOV UR43, 0x8200490 ;  /* 0x08200490002b7882 */ /* 0x000fe20000000000 */
[----:B------:R-:W-:Y:S01]  /*4f60*/  UMOV UR38, UR34 ;  /* 0x0000002200267c82 */ /* 0x000fe20008000000 */
[----:B------:R-:W-:Y:S01]  /*4f70*/  UTCHMMA gdesc[UR20], gdesc[UR52], tmem[UR63], tmem[UR42], idesc[UR43], UPT ;  /* 0x00ff2a34140075ea */ /* 0x000fe2000b80003f */
[----:B------:R-:W-:Y:S01]  /*4f80*/  UMOV UR39, 0x40004040 ;  /* 0x4000404000277882 */ /* 0x000fe20000000000 */
[----:B------:R-:W-:Y:S01]  /*4f90*/  UMOV UR68, 0x0 ;  /* 0x0000000000447882 */ /* 0x000fe20000000000 */
[----:B------:R-:W-:Y:S01]  /*4fa0*/  UMOV UR34, UR32 ;  /* 0x0000002000227c82 */ /* 0x000fe20008000000 */
[----:B------:R-:W-:Y:S01]  /*4fb0*/  UTCHMMA gdesc[UR18], gdesc[UR38], tmem[UR61], tmem[UR68], idesc[UR69], UPT ;  /* 0x00ff4426120075ea */ /* 0x000fe2000b80003d */
[----:B------:R-:W-:Y:S01]  /*4fc0*/  UTCHMMA gdesc[UR16], gdesc[UR36], tmem[UR59], tmem[UR72], idesc[UR73], UPT ;  /* 0x00ff4824100075ea */ /* 0x000fe2000b80003b */
[----:B------:R1:W-:Y:S01]  /*4fd0*/  UTCHMMA gdesc[UR14], gdesc[UR34], tmem[UR57], tmem[UR6], idesc[UR7], UPT ;  /* 0x00ff06220e0075ea */ /* 0x0003e2000b800039 */
[----:B------:R-:W-:Y:S01]  /*4fe0*/  UMOV UR32, UR56 ;  /* 0x0000003800207c82 */ /* 0x000fe20008000000 */
[----:B------:R-:W-:Y:S01]  /*4ff0*/  UMOV UR30, UR58 ;  /* 0x0000003a001e7c82 */ /* 0x000fe20008000000 */
[----:B------:R2:W-:Y:S01]  /*5000*/  UTCHMMA gdesc[UR10], gdesc[UR32], tmem[UR55], tmem[UR42], idesc[UR43], UPT ;  /* 0x00ff2a200a0075ea */ /* 0x0005e2000b800037 */
[----:B------:R2:W-:Y:S01]  /*5010*/  UTCHMMA gdesc[UR8], gdesc[UR30], tmem[UR47], tmem[UR68], idesc[UR69], UPT ;  /* 0x00ff441e080075ea */ /* 0x0005e2000b80002f */
[----:B------:R-:W-:Y:S02]  /*5020*/  UMOV UR28, UR60 ;  /* 0x0000003c001c7c82 */ /* 0x000fe40008000000 */
[----:B------:R2:W-:Y:S01]  /*5030*/  UTCHMMA gdesc[UR4], gdesc[UR28], tmem[UR45], tmem[UR72], idesc[UR73], UPT ;  /* 0x00ff481c040075ea */ /* 0x0005e2000b80002d */
[----:B-1----:R-:W-:Y:S04]  /*5040*/  UIADD3 UR6, UPT, UPT, UR75, 0x1, URZ ;  /* 0x000000014b067890 */ /* 0x002fe8000fffe0ff */
[----:B------:R-:W-:Y:S04]  /*5050*/  UISETP.NE.AND UP0, UPT, UR6, 0x3, UPT ;  /* 0x000000030600788c */ /* 0x000fe8000bf05270 */
[----:B------:R-:W-:Y:S01]  /*5060*/  USEL UR6, UR6, URZ, UP0 ;  /* 0x000000ff06067287 */ /* 0x000fe20008000000 */
[----:B------:R-:W-:Y:S11]  /*5070*/  BRA.U UP3, `(.L_x_67) ;  /* 0x0000000103047547 */ /* 0x000ff6000b800000 */
[----:B--2---:R-:W-:Y:S05]  /*5080*/  BPT.TRAP 0x1 ;  /* 0x000000040000795c */ /* 0x004fea0000300000 */
.L_x_67:
[----:B--2---:R-:W-:Y:S09]  /*5090*/  UIADD3 UR4, UPT, UPT, UR12, 0x70060, URZ ;  /* 0x000700600c047890 */ /* 0x004ff2000fffe0ff */
[----:B------:R1:W-:Y:S01]  /*50a0*/  UTCBAR [UR4], URZ ;  /* 0x000000ff040073e9 */ /* 0x0003e200080000ff */
[----:B------:R-:W-:Y:S05]  /*50b0*/  BRA.U !UP1, `(.L_x_68) ;  /* 0x0000000109047547 */ /* 0x000fea000b800000 */
[----:B-1----:R-:W-:Y:S05]  /*50c0*/  BPT.TRAP 0x1 ;  /* 0x000000040000795c */ /* 0x002fea0000300000 */
.L_x_68:
[----:B-1----:R-:W-:Y:S04]  /*50d0*/  ULEA UR4, UR6, UR12, 0x3 ;  /* 0x0000000c06047291 */ /* 0x002fe8000f8e18ff */
[----:B------:R-:W-:Y:S02]  /*50e0*/  UIADD3 UR5, UPT, UPT, UR4, 0x70038, URZ ;  /* 0x0007003804057890 */ /* 0x000fe4000fffe0ff */
[----:B------:R-:W-:Y:S04]  /*50f0*/  UIADD3 UR4, UPT, UPT, UR6, 0x1, URZ ;  /* 0x0000000106047890 */ /* 0x000fe8000fffe0ff */
[----:B------:R-:W-:Y:S03]  /*5100*/  UISETP.NE.AND UP0, UPT, UR4, 0x3, UPT ;  /* 0x000000030400788c */ /* 0x000fe6000bf05270 */
[----:B------:R1:W-:Y:S01]  /*5110*/  UTCBAR [UR5], URZ ;  /* 0x000000ff050073e9 */ /* 0x0003e200080000ff */
[----:B------:R-:W-:Y:S01]  /*5120*/  USEL UR75, UR4, URZ, UP0 ;  /* 0x000000ff044b7287 */ /* 0x000fe20008000000 */
[----:B------:R-:W-:Y:S11]  /*5130*/  BRA.U !UP1, `(.L_x_69) ;  /* 0x0000000109047547 */ /* 0x000ff6000b800000 */
[----:B-1----:R-:W-:Y:S05]  /*5140*/  BPT.TRAP 0x1 ;  /* 0x000000040000795c */ /* 0x002fea0000300000 */
.L_x_69:
[----:B------:R-:W-:Y:S01]  /*5150*/  ULEA UR4, UR62, UR12, 0x3 ;  /* 0x0000000c3e047291 */ /* 0x000fe2000f8e18ff */
[----:B------:R-:W-:Y:S08]  /*5160*/  SHF.L.U32 R2, R8, 0x1f, RZ ;  /* 0x0000001f08027819 */ /* 0x000ff000000006ff */
[----:B------:R-:W2:Y:S02]  /*5170*/  SYNCS.PHASECHK.TRANS64.TRYWAIT P0, [UR4+0x70020], R2 ;  /* 0x07002002ff0075a7 */ /* 0x000ea40008001104 */
[----:B--2---:R-:W-:Y:S05]  /*5180*/  @!P0 BRA `(.L_x_70) ;  /* 0x0000025400608947 */ /* 0x004fea0003800000 */
.L_x_439:
[----:B------:R-:W-:Y:S04]  /*5190*/  UIADD3 UR4, UPT, UPT, UR62, 0x1, URZ ;  /* 0x000000013e047890 */ /* 0x000fe8000fffe0ff */
[----:B------:R-:W-:Y:S04]  /*51a0*/  UISETP.NE.AND UP0, UPT, UR4, 0x3, UPT ;  /* 0x000000030400788c */ /* 0x000fe8000bf05270 */
[----:B-1----:R-:W-:Y:S02]  /*51b0*/  USEL UR5, URZ, 0x1, UP0 ;  /* 0x00000001ff057887 */ /* 0x002fe40008000000 */
[----:B------:R-:W-:Y:S04]  /*51c0*/  USEL UR63, UR4, URZ, UP0 ;  /* 0x000000ff043f7287 */ /* 0x000fe80008000000 */
[----:B------:R-:W-:Y:S01]  /*51d0*/  LOP3.LUT R8, R8, UR5, RZ, 0x3c, !PT ;  /* 0x0000000508087c12 */ /* 0x000fe2000f8e3cff */
[----:B------:R-:W-:Y:S05]  /*51e0*/  BRA.U UP5, `(.L_x_71) ;  /* 0x0000000105047547 */ /* 0x000fea000b800000 */
[----:B------:R-:W-:Y:S05]  /*51f0*/  BPT.TRAP 0x1 ;  /* 0x000000040000795c */ /* 0x000fea0000300000 */
.L_x_71:
[----:B--2---:R-:W-:Y:S04]  /*5200*/  SHF.L.U32 R2, R12, 0x1f, RZ ;  /* 0x0000001f0c027819 */ /* 0x004fe800000006ff */
[----:B------:R-:W1:Y:S02]  /*5210*/  SYNCS.PHASECHK.TRANS64.TRYWAIT P0, [UR12+0x700a0], R2 ;  /* 0x0700a002ff0075a7 */ /* 0x000e64000800110c */
[----:B-1----:R-:W-:Y:S05]  /*5220*/  @!P0 BRA `(.L_x_72) ;  /* 0x0000025400508947 */ /* 0x002fea0003800000 */
.L_x_441:
[----:B------:R-:W-:Y:S05]  /*5230*/  BRA.U UP4, `(.L_x_73) ;  /* 0x0000000104047547 */ /* 0x000fea000b800000 */
[----:B------:R-:W-:Y:S05]  /*5240*/  BPT.TRAP 0x1 ;  /* 0x000000040000795c */ /* 0x000fea0000300000 */
.L_x_73:
[----:B------:R-:W-:Y:S01]  /*5250*/  LOP3.LUT R6, R9, 0x1, RZ, 0x3c, !PT ;  /* 0x0000000109067812 */ /* 0x000fe200078e3cff */
[----:B-1----:R-:W-:Y:S02]  /*5260*/  HFMA2 R2, -RZ, RZ, 0, 1.52587890625e-05 ;  /* 0x00000100ff027431 */ /* 0x002fe400000001ff */
[----:B------:R-:W-:Y:S01]  /*5270*/  IMAD.MOV.U32 R3, RZ, RZ, 0x20 ;  /* 0x00000020ff037424 */ /* 0x000fe200078e00ff */
[----:B------:R-:W-:Y:S04]  /*5280*/  SHF.L.U32 R0, R6, 0x1f, RZ ;  /* 0x0000001f06007819 */ /* 0x000fe800000006ff */
[----:B------:R1:W2:Y:S02]  /*5290*/  SYNCS.PHASECHK.TRANS64.TRYWAIT P0, [UR12+0x70058], R0 ;  /* 0x07005800ff0075a7 */ /* 0x0002a4000800110c */
[----:B-1----:R-:W-:Y:S01]  /*52a0*/  IMAD.MOV.U32 R0, RZ, RZ, 0x28 ;  /* 0x00000028ff007424 */ /* 0x002fe200078e00ff */
[----:B--2---:R-:W-:Y:S06]  /*52b0*/  @!P0 BRA `(.L_x_74) ;  /* 0x0000025400448947 */ /* 0x004fec0003800000 */
.L_x_443:
[----:B------:R-:W-:Y:S01]  /*52c0*/  ULOP3.LUT UR13, UR70, 0x4000000, URZ, 0xfc, !UPT ;  /* 0x04000000460d7892 */ /* 0x000fe2000f8efcff */
[----:B------:R-:W-:Y:S01]  /*52d0*/  R2UR UR37, R2 ;  /* 0x00000000022572ca */ /* 0x000fe200000e0000 */
[----:B------:R-:W-:Y:S01]  /*52e0*/  IMAD.MOV.U32 R2, RZ, RZ, 0x30 ;  /* 0x00000030ff027424 */ /* 0x000fe200078e00ff */
[----:B------:R-:W-:Y:S01]  /*52f0*/  R2UR UR36, R3 ;  /* 0x00000000032472ca */ /* 0x000fe200000e0000 */
[----:B------:R-:W-:Y:S01]  /*5300*/  ULEA UR4, UR62, UR13, 0xc ;  /* 0x0000000d3e047291 */ /* 0x000fe2000f8e60ff */
[----:B------:R-:W-:Y:S01]  /*5310*/  R2UR UR35, R0 ;  /* 0x00000000002372ca */ /* 0x000fe200000e0000 */
[----:B------:R-:W-:Y:S01]  /*5320*/  IMAD.MOV.U32 R3, RZ, RZ, 0x100 ;  /* 0x00000100ff037424 */ /* 0x000fe200078e00ff */
[----:B------:R-:W-:Y:S01]  /*5330*/  R2UR UR32, R2 ;  /* 0x00000000022072ca */ /* 0x000fe200000e0000 */
[----:B------:R-:W-:Y:S01]  /*5340*/  UIADD3 UR20, UPT, UPT, UR4, 0x80, URZ ;  /* 0x0000008004147890 */ /* 0x000fe2000fffe0ff */
[----:B------:R-:W-:Y:S01]  /*5350*/  IMAD.MOV.U32 R0, RZ, RZ, 0x100 ;  /* 0x00000100ff007424 */ /* 0x000fe200078e00ff */
[----:B------:R-:W-:Y:S01]  /*5360*/  UIADD3 UR18, UPT, UPT, UR4, 0x100, URZ ;  /* 0x0000010004127890 */ /* 0x000fe2000fffe0ff */
[----:B------:R-:W-:Y:S01]  /*5370*/  IMAD.MOV.U32 R2, RZ, RZ, 0x100 ;  /* 0x00000100ff027424 */ /* 0x000fe200078e00ff */
[----:B------:R-:W-:Y:S01]  /*5380*/  UIADD3 UR16, UPT, UPT, UR4, 0x180, URZ ;  /* 0x0000018004107890 */ /* 0x000fe2000fffe0ff */
[----:B------:R-:W-:Y:S01]  /*5390*/  R2UR UR34, R3 ;  /* 0x00000000032272ca */ /* 0x000fe200000e0000 */
[----:B------:R-:W-:Y:S01]  /*53a0*/  UIADD3 UR14, UPT, UPT, UR4, 0x200, URZ ;  /* 0x00000200040e7890 */ /* 0x000fe2000fffe0ff */
[----:B------:R-:W-:Y:S01]  /*53b0*/  R2UR UR33, R0 ;  /* 0x00000000002172ca */ /* 0x000fe200000e0000 */
[----:B------:R-:W-:Y:S01]  /*53c0*/  UIADD3 UR10, UPT, UPT, UR4, 0x280, URZ ;  /* 0x00000280040a7890 */ /* 0x000fe2000fffe0ff */
[----:B------:R-:W-:Y:S01]  /*53d0*/  IMAD.MOV.U32 R3, RZ, RZ, 0x38 ;  /* 0x00000038ff037424 */ /* 0x000fe200078e00ff */
[----:B------:R-:W-:Y:S01]  /*53e0*/  UIADD3 UR8, UPT, UPT, UR4, 0x300, URZ ;  /* 0x0000030004087890 */ /* 0x000fe2000fffe0ff */
[----:B------:R-:W-:Y:S01]  /*53f0*/  IMAD.MOV.U32 R0, RZ, RZ, 0x40 ;  /* 0x00000040ff007424 */ /* 0x000fe200078e00ff */
[----:B------:R-:W-:Y:S01]  /*5400*/  UIADD3 UR6, UPT, UPT, UR4, 0x380, URZ ;  /* 0x0000038004067890 */ /* 0x000fe2000fffe0ff */
[C---:B------:R-:W-:Y:S01]  /*5410*/  R2UR UR31, R2.reuse ;  /* 0x00000000021f72ca */ /* 0x040fe200000e0000 */
[----:B------:R-:W-:Y:S01]  /*5420*/  UMOV UR52, 0x0 ;  /* 0x0000000000347882 */ /* 0x000fe20000000000 */
        /* <DEDUP_REMOVED lines=9> */
[----:B------:R-:W-:Y:S01]  /*54c0*/  UMOV UR53, 0x8410490 ;  /* 0x0841049000357882 */ /* 0x000fe20000000000 */
[C---:B------:R-:W-:Y:S01]  /*54d0*/  R2UR UR27, R0.reuse ;  /* 0x00000000001b72ca */ /* 0x040fe200000e0000 */
[----:B------:R-:W-:Y:S01]  /*54e0*/  UMOV UR5, 0x40004040 ;  /* 0x4000404000057882 */ /* 0x000fe20000000000 */
[----:B------:R-:W-:Y:S01]  /*54f0*/  R2UR UR25, R0 ;  /* 0x00000000001972ca */ /* 0x000fe200000e0000 */
[----:B------:R2:W-:Y:S01]  /*5500*/  UTCHMMA tmem[UR36], gdesc[UR4], tmem[UR37], tmem[UR52], idesc[UR53], UPT ;  /* 0x00ff3404240079ea */ /* 0x0005e2000b800025 */
[----:B------:R-:W-:Y:S01]  /*5510*/  R2UR UR22, R2 ;  /* 0x00000000021672ca */ /* 0x000fe200000e0000 */
[----:B------:R-:W-:Y:S01]  /*5520*/  UMOV UR50, 0x0 ;  /* 0x0000000000327882 */ /* 0x000fe20000000000 */
[----:B------:R-:W-:Y:S01]  /*5530*/  R2UR UR23, R0 ;  /* 0x00000000001772ca */ /* 0x000fe200000e0000 */
        /* <DEDUP_REMOVED lines=25> */
[----:B------:R-:W-:Y:S02]  /*56d0*/  UMOV UR7, 0x40004040 ;  /* 0x4000404000077882 */ /* 0x000fe40000000000 */
[----:B------:R2:W-:Y:S01]  /*56e0*/  UTCHMMA tmem[UR22], gdesc[UR6], tmem[UR23], tmem[UR38], idesc[UR39], UPT ;  /* 0x00ff2606160079ea */ /* 0x0005e2000b800017 */
[----:B------:R-:W-:Y:S05]  /*56f0*/  BRA.U UP5, `(.L_x_75) ;  /* 0x0000000105047547 */ /* 0x000fea000b800000 */
[----:B--2---:R-:W-:Y:S05]  /*5700*/  BPT.TRAP 0x1 ;  /* 0x000000040000795c */ /* 0x004fea0000300000 */
.L_x_75:
[----:B--2---:R-:W-:Y:S01]  /*5710*/  UIADD3 UR4, UPT, UPT, UR12, 0x70090, URZ ;  /* 0x000700900c047890 */ /* 0x004fe2000fffe0ff */
[----:B------:R-:W-:Y:S01]  /*5720*/  LOP3.LUT R0, R10, 0x1, RZ, 0x3c, !PT ;  /* 0x000000010a007812 */ /* 0x000fe200078e3cff */
[----:B------:R-:W-:Y:S01]  /*5730*/  UMOV UR71, 0x1 ;  /* 0x0000000100477882 */ /* 0x000fe20000000000 */
[----:B------:R-:W-:Y:S06]  /*5740*/  UMOV UR73, UR62 ;  /* 0x0000003e00497c82 */ /* 0x000fec0008000000 */
[----:B------:R2:W-:Y:S01]  /*5750*/  UTCBAR [UR4], URZ ;  /* 0x000000ff040073e9 */ /* 0x0005e200080000ff */
[----:B------:R-:W-:Y:S05]  /*5760*/  BRA.U UP2, `(.L_x_76) ;  /* 0xffffffdd02b47547 */ /* 0x000fea000b83ffff */
.L_x_57:
[----:B------:R-:W-:Y:S04]  /*5770*/  BSSY.RECONVERGENT B0, `(.L_x_77) ;  /* 0x0000003000007945 */ /* 0x000fe80003800200 */
[----:B------:R-:W-:Y:S05]  /*5780*/  @!P4 BRA `(.L_x_78) ;  /* 0x000000000004c947 */ /* 0x000fea0003800000 */
[----:B--23--:R-:W-:Y:S05]  /*5790*/  BPT.TRAP 0x1 ;  /* 0x000000040000795c */ /* 0x00cfea0000300000 */
.L_x_78:
[----:B--23--:R-:W-:Y:S05]  /*57a0*/  BSYNC.RECONVERGENT B0 ;  /* 0x0000000000007941 */ /* 0x00cfea0003800200 */
.L_x_77:
[----:B------:R-:W-:Y:S01]  /*57b0*/  UIADD3 UR4, UPT, UPT, UR12, 0x70010, URZ ;  /* 0x000700100c047890 */ /* 0x000fe2000fffe0ff */
[----:B------:R-:W-:Y:S08]  /*57c0*/  BSSY.RECONVERGENT B0, `(.L_x_79) ;  /* 0x0000004000007945 */ /* 0x000ff00003800200 */
[----:B------:R2:W-:Y:S01]  /*57d0*/  UTCBAR [UR4], URZ ;  /* 0x000000ff040073e9 */ /* 0x0005e200080000ff */
[----:B------:R-:W-:Y:S05]  /*57e0*/  @!P4 BRA `(.L_x_80) ;  /* 0x000000000004c947 */ /* 0x000fea0003800000 */
[----:B--2---:R-:W-:Y:S05]  /*57f0*/  BPT.TRAP 0x1 ;  /* 0x000000040000795c */ /* 0x004fea0000300000 */
.L_x_80:
[----:B--2---:R-:W-:Y:S05]  /*5800*/  BSYNC.RECONVERGENT B0 ;  /* 0x0000000000007941 */ /* 0x004fea0003800200 */
.L_x_79:
[----:B------:R-:W-:-:S09]  /*5810*/  UIADD3 UR4, UPT, UPT, UR12, 0x70018, URZ ;  /* 0x000700180c047890 */ /* 0x000fd2000fffe0ff */
[----:B------:R2:W-:Y:S01]  /*5820*/  UTCBAR [UR4], URZ ;  /* 0x000000ff040073e9 */ /* 0x0005e200080000ff */
[----:B------:R-:W-:Y:S05]  /*5830*/  BRA.U UP5, `(.L_x_81) ;  /* 0x0000000105047547 */ /* 0x000fea000b800000 */
[----:B--2---:R-:W-:Y:S05]  /*5840*/  BPT.TRAP 0x1 ;  /* 0x000000040000795c */ /* 0x004fea0000300000 */
.L_x_81:
[----:B------:R-:W-:-:S04]  /*5850*/  SHF.L.U32 R3, R12, 0x1f, RZ ;  /* 0x0000001f0c037819 */ /* 0x000fc800000006ff */
[----:B------:R-:W3:Y:S02]  /*5860*/  SYNCS.PHASECHK.TRANS64.TRYWAIT P0, [UR12+0x700a8], R3 ;  /* 0x0700a803ff0075a7 */ /* 0x000ee4000800110c */
[----:B---3--:R-:W-:Y:S05]  /*5870*/  @!P0 BRA `(.L_x_82) ;  /* 0x0000024c00f08947 */ /* 0x008fea0003800000 */
.L_x_445:
[----:B------:R-:W-:Y:S05]  /*5880*/  BRA.U UP3, `(.L_x_83) ;  /* 0x0000000103047547 */ /* 0x000fea000b800000 */
[----:B--2---:R-:W-:Y:S05]  /*5890*/  BPT.TRAP 0x1 ;  /* 0x000000040000795c */ /* 0x004fea0000300000 */
.L_x_83:
[----:B---3--:R-:W-:Y:S01]  /*58a0*/  SHF.L.U32 R2, R0, 0x1f, RZ ;  /* 0x0000001f00027819 */ /* 0x008fe200000006ff */
[----:B------:R-:W-:Y:S02]  /*58b0*/  HFMA2 R3, -RZ, RZ, 0, 2.288818359375e-05 ;  /* 0x00000180ff037431 */ /* 0x000fe400000001ff */
[----:B-1----:R-:W-:Y:S01]  /*58c0*/  IMAD.MOV.U32 R4, RZ, RZ, 0xa0 ;  /* 0x000000a0ff047424 */ /* 0x002fe200078e00ff */
[----:B------:R-:W1:Y:S02]  /*58d0*/  SYNCS.PHASECHK.TRANS64.TRYWAIT P0, [UR12+0x70068], R2 ;  /* 0x07006802ff0075a7 */ /* 0x000e64000800110c */
[----:B-1----:R-:W-:Y:S05]  /*58e0*/  @!P0 BRA `(.L_x_84) ;  /* 0x0000024c00ec8947 */ /* 0x002fea0003800000 */
.L_x_447:
[----:B-1----:R-:W-:Y:S01]  /*58f0*/  IMAD.MOV.U32 R2, RZ, RZ, 0xa8 ;  /* 0x000000a8ff027424 */ /* 0x002fe200078e00ff */
        /* <DEDUP_REMOVED lines=12> */
[----:B--2---:R-:W-:Y:S01]  /*59c0*/  ULEA UR4, UR62, UR13, 0xc ;  /* 0x0000000d3e047291 */ /* 0x004fe2000f8e60ff */
[C---:B------:R-:W-:Y:S01]  /*59d0*/  R2UR UR32, R3.reuse ;  /* 0x00000000032072ca */ /* 0x040fe200000e0000 */
[----:B------:R-:W-:Y:S01]  /*59e0*/  UISETP.NE.U32.AND UP0, UPT, UR71, URZ, UPT ;  /* 0x000000ff4700728c */ /* 0x000fe2000bf05070 */
[----:B------:R-:W-:Y:S01]  /*59f0*/  R2UR UR30, R0 ;  /* 0x00000000001e72ca */ /* 0x000fe200000e0000 */
[----:B------:R-:W-:Y:S01]  /*5a00*/  UIADD3 UR20, UPT, UPT, UR4, 0x80, URZ ;  /* 0x0000008004147890 */ /* 0x000fe2000fffe0ff */
[----:B------:R-:W-:Y:S01]  /*5a10*/  R2UR UR25, R2 ;  /* 0x00000000021972ca */ /* 0x000fe200000e0000 */
[----:B------:R-:W-:Y:S01]  /*5a20*/  IMAD.MOV.U32 R2, RZ, RZ, 0xd0 ;  /* 0x000000d0ff027424 */ /* 0x000fe200078e00ff */
[----:B------:R-:W-:Y:S01]  /*5a30*/  R2UR UR27, R4 ;  /* 0x00000000041b72ca */ /* 0x000fe200000e0000 */
[----:B------:R-:W-:Y:S01]  /*5a40*/  UIADD3 UR18, UPT, UPT, UR4, 0x100, URZ ;  /* 0x0000010004127890 */ /* 0x000fe2000fffe0ff */
        /* <DEDUP_REMOVED lines=9> */
[----:B------:R-:W-:Y:S01]  /*5ae0*/  UIADD3 UR8, UPT, UPT, UR4, 0x300, URZ ;  /* 0x0000030004087890 */ /* 0x000fe2000fffe0ff */
[----:B------:R-:W-:Y:S01]  /*5af0*/  R2UR UR22, R0 ;  /* 0x00000000001672ca */ /* 0x000fe200000e0000 */
[----:B------:R-:W-:Y:S01]  /*5b00*/  UMOV UR52, 0x0 ;  /* 0x0000000000347882 */ /* 0x000fe20000000000 */
[----:B------:R-:W-:Y:S01]  /*5b10*/  UMOV UR53, 0x8410490 ;  /* 0x0841049000357882 */ /* 0x000fe20000000000 */
[----:B------:R-:W-:Y:S01]  /*5b20*/  UMOV UR5, 0x40004040 ;  /* 0x4000404000057882 */ /* 0x000fe20000000000 */
[----:B------:R-:W-:Y:S01]  /*5b30*/  UIADD3 UR6, UPT, UPT, UR4, 0x380, URZ ;  /* 0x0000038004067890 */ /* 0x000fe2000fffe0ff */
[----:B------:R1:W-:Y:S01]  /*5b40*/  UTCHMMA tmem[UR35], gdesc[UR4], tmem[UR36], tmem[UR52], idesc[UR53], UP0 ;  /* 0x00ff3404230079ea */ /* 0x0003e20008000024 */
        /* <DEDUP_REMOVED lines=29> */
[----:B-1----:R-:W-:Y:S05]  /*5d20*/  BPT.TRAP 0x1 ;  /* 0x000000040000795c */ /* 0x002fea0000300000 */
.L_x_85:
[----:B-1----:R-:W-:-:S09]  /*5d30*/  UIADD3 UR4, UPT, UPT, UR12, 0x70098, URZ ;  /* 0x000700980c047890 */ /* 0x002fd2000fffe0ff */
[----:B------:R1:W-:Y:S01]  /*5d40*/  UTCBAR [UR4], URZ ;  /* 0x000000ff040073e9 */ /* 0x0003e200080000ff */
[----:B------:R-:W-:Y:S05]  /*5d50*/  BRA.U !UP1, `(.L_x_86) ;  /* 0x0000000109047547 */ /* 0x000fea000b800000 */
[----:B-1----:R-:W-:Y:S05]  /*5d60*/  BPT.TRAP 0x1 ;  /* 0x000000040000795c */ /* 0x002fea0000300000 */
.L_x_86:
[----:B-1----:R-:W-:-:S04]  /*5d70*/  ULEA UR4, UR75, UR12, 0x3 ;  /* 0x0000000c4b047291 */ /* 0x002fc8000f8e18ff */
[----:B------:R-:W-:-:S09]  /*5d80*/  UIADD3 UR4, UPT, UPT, UR4, 0x70038, URZ ;  /* 0x0007003804047890 */ /* 0x000fd2000fffe0ff */
[----:B------:R1:W-:Y:S01]  /*5d90*/  UTCBAR [UR4], URZ ;  /* 0x000000ff040073e9 */ /* 0x0003e200080000ff */
[----:B------:R-:W-:Y:S05]  /*5da0*/  BRA.U UP4, `(.L_x_87) ;  /* 0x0000000104047547 */ /* 0x000fea000b800000 */
[----:B-1----:R-:W-:Y:S05]  /*5db0*/  BPT.TRAP 0x1 ;  /* 0x000000040000795c */ /* 0x002fea0000300000 */
.L_x_87:
[----:B-1----:R-:W-:-:S09]  /*5dc0*/  UIADD3 UR4, UPT, UPT, UR12, 0x70050, URZ ;  /* 0x000700500c047890 */ /* 0x002fd2000fffe0ff */
[----:B------:R1:W-:Y:S01]  /*5dd0*/  UTCBAR [UR4], URZ ;  /* 0x000000ff040073e9 */ /* 0x0003e200080000ff */
[----:B------:R-:W-:Y:S05]  /*5de0*/  BRA.U UP3, `(.L_x_88) ;  /* 0x0000000103047547 */ /* 0x000fea000b800000 */
[----:B-1----:R-:W-:Y:S05]  /*5df0*/  BPT.TRAP 0x1 ;  /* 0x000000040000795c */ /* 0x002fea0000300000 */
.L_x_88:
[----:B-1----:R-:W-:Y:S01]  /*5e00*/  UIADD3 UR4, UPT, UPT, UR12, 0x70060, URZ ;  /* 0x000700600c047890 */ /* 0x002fe2000fffe0ff */
[----:B------:R-:W-:Y:S01]  /*5e10*/  LOP3.LUT R12, R12, 0x1, RZ, 0x3c, !PT ;  /* 0x000000010c0c7812 */ /* 0x000fe200078e3cff */
[----:B------:R-:W-:Y:S01]  /*5e20*/  UIADD3 UR76, UPT, UPT, UR77, 0x2, URZ ;  /* 0x000000024d4c7890 */ /* 0x000fe2000fffe0ff */
[----:B------:R-:W-:-:S06]  /*5e30*/  LOP3.LUT R7, R7, 0x1, RZ, 0x3c, !PT ;  /* 0x0000000107077812 */ /* 0x000fcc00078e3cff */
[----:B------:R2:W-:Y:S01]  /*5e40*/  UTCBAR [UR4], URZ ;  /* 0x000000ff040073e9 */ /* 0x0005e200080000ff */
[----:B------:R-:W-:-:S04]  /*5e50*/  NOP ;  /* 0x0000000000007918 */ /* 0x000fc80000000000 */
.L_x_29:
[----:B--2---:R-:W2:Y:S01]  /*5e60*/  LDCU UR4, c[0x0][0x370] ;  /* 0x00006e00ff0477ac */ /* 0x004ea20008000800 */
[----:B------:R-:W-:Y:S01]  /*5e70*/  R2UR UR6, R15 ;  /* 0x000000000f0672ca */ /* 0x000fe200000e0000 */
[----:B------:R-:W3:-:S12]  /*5e80*/  LDCU UR5, c[0x0][0x900] ;  /* 0x00012000ff0577ac */ /* 0x000ed80008000800 */
[----:B--2---:R-:W-:-:S04]  /*5e90*/  UIADD3 UR6, UPT, UPT, UR4, UR6, URZ ;  /* 0x0000000604067290 */ /* 0x004fc8000fffe0ff */
[----:B---3--:R-:W-:Y:S02]  /*5ea0*/  UISETP.GE.AND UP0, UPT, UR6, UR5, UPT ;  /* 0x000000050600728c */ /* 0x008fe4000bf06270 */
[----:B------:R-:W-:-:S07]  /*5eb0*/  MOV R15, UR6 ;  /* 0x00000006000f7c02 */ /* 0x000fce0008000f00 */
[----:B------:R-:W-:Y:S05]  /*5ec0*/  BRA.U !UP0, `(.L_x_89) ;  /* 0xffffffb908807547 */ /* 0x000fea000b83ffff */
[----:B------:R-:W-:Y:S05]  /*5ed0*/  EXIT ;  /* 0x000000000000794d */ /* 0x000fea0003800000 */
.L_x_28:
[----:B------:R-:W-:-:S08]  /*5ee0*/  NOP ;  /* 0x0000000000007918 */ /* 0x000fd00000000000 */
[----:B------:R-:W1:-:S00]  /*5ef0*/  USETMAXREG.DEALLOC.CTAPOOL 0x60 ;  /* 0x00000060000079c8 */ /* 0x000e4000080e0500 */
[----:B-1----:R-:W1:Y:S01]  /*5f00*/  LDC R2, c[0x0][0x900] ;  /* 0x00024000ff027b82 */ /* 0x002e620000000800 */
[----:B------:R-:W-:Y:S02]  /*5f10*/  MOV R57, UR8 ;  /* 0x0000000800397c02 */ /* 0x000fe40008000f00 */
[----:B-1----:R-:W-:-:S13]  /*5f20*/  ISETP.LE.AND P0, PT, R2, UR8, PT ;  /* 0x0000000802007c0c */ /* 0x002fda000bf03270 */
[----:B------:R-:W-:Y:S05]  /*5f30*/  @P0 EXIT ;  /* 0x000000000000094d */ /* 0x000fea0003800000 */
[----:B------:R-:W1:Y:S01]  /*5f40*/  S2UR UR5, SR_CTAID.Z ;  /* 0x00000000000579c3 */ /* 0x000e620000002700 */
[----:B------:R-:W-:Y:S01]  /*5f50*/  LOP3.LUT P0, RZ, R0, 0x7f, RZ, 0xc0, !PT ;  /* 0x0000007f00ff7812 */ /* 0x000fe2000780c0ff */
[----:B------:R-:W-:Y:S01]  /*5f60*/  HFMA2 R16, -RZ, RZ, 0, 0 ;  /* 0x00000000ff107431 */ /* 0x000fe200000001ff */
[----:B------:R-:W-:Y:S01]  /*5f70*/  BSSY B8, `(.L_x_90) ;  /* 0x00013c8000087945 */ /* 0x000fe20003800000 */
[----:B------:R-:W-:Y:S01]  /*5f80*/  IMAD.MOV.U32 R56, RZ, RZ, 0x1 ;  /* 0x00000001ff387424 */ /* 0x000fe200078e00ff */
[----:B------:R-:W-:Y:S01]  /*5f90*/  MOV R23, RZ ;  /* 0x000000ff00177202 */ /* 0x000fe20000000f00 */
[----:B------:R-:W2:Y:S02]  /*5fa0*/  LDCU.64 UR40, c[0x0][0x358] ;  /* 0x00006b00ff2877ac */ /* 0x000ea40008000a00 */
[----:B------:R-:W1:Y:S01]  /*5fb0*/  LDC R3, c[0x0][0x370] ;  /* 0x0000dc00ff037b82 */ /* 0x000e620000000800 */
[----:B------:R-:W3:Y:S01]  /*5fc0*/  LDCU UR4, c[0x0][0x374] ;  /* 0x00006e80ff0477ac */ /* 0x000ee20008000800 */
[----:B------:R-:W-:Y:S01]  /*5fd0*/  UMOV UR36, URZ ;  /* 0x000000ff00247c82 */ /* 0x000fe20008000000 */
[----:B------:R-:W-:-:S05]  /*5fe0*/  UMOV UR38, URZ ;  /* 0x000000ff00267c82 */ /* 0x000fca0008000000 */
[----:B------:R-:W4:Y:S01]  /*5ff0*/  S2UR UR6, SR_CTAID.Y ;  /* 0x00000000000679c3 */ /* 0x000f220000002600 */
[----:B-1----:R-:W-:-:S04]  /*6000*/  IMAD R2, R3, UR5, RZ ;  /* 0x0000000503027c24 */ /* 0x002fc8000f8e02ff */
[----:B------:R-:W-:Y:S02]  /*6010*/  IMAD.MOV R2, RZ, RZ, -R2 ;  /* 0x000000ffff027224 */ /* 0x000fe400078e0a02 */
[----:B----4-:R-:W-:Y:S02]  /*6020*/  IMAD R3, R3, UR6, R57 ;  /* 0x0000000603037c24 */ /* 0x010fe4000f8e0239 */
[----:B---3--:R-:W-:-:S05]  /*6030*/  IMAD R2, R2, UR4, RZ ;  /* 0x0000000402027c24 */ /* 0x008fca000f8e02ff */
[----:B------:R-:W-:-:S04]  /*6040*/  ISETP.NE.OR P0, PT, R3, R2, P0 ;  /* 0x000000020300720c */ /* 0x000fc80000705670 */
[----:B--2---:R-:W-:-:S09]  /*6050*/  P2R R58, PR, RZ, 0x1 ;  /* 0x00000001ff3a7803 */ /* 0x004fd20000000000 */
.L_x_292:
[----:B------:R-:W-:Y:S05]  /*6060*/  YIELD ;  /* 0x0000000000007946 */ /* 0x000fea0003800000 */
[----:B------:R-:W1:Y:S01]  /*6070*/  LDC R6, c[0x0][0x904] ;  /* 0x00024100ff067b82 */ /* 0x000e620000000800 */
[----:B--2---:R-:W2:Y:S01]  /*6080*/  LDCU.64 UR4, c[0x0][0x908] ;  /* 0x00012100ff0477ac */ /* 0x004ea20008000a00 */
[----:B------:R-:W-:Y:S01]  /*6090*/  BSSY B7, `(.L_x_91) ;  /* 0x00013b0000077945 */ /* 0x000fe20003800000 */
[----:B---3--:R-:W3:Y:S05]  /*60a0*/  LDCU.64 UR6, c[0x0][0x920] ;  /* 0x00012400ff0677ac */ /* 0x008eea0008000a00 */
[----:B----4-:R-:W4:Y:S08]  /*60b0*/  LDC.64 R4, c[0x0][0x918] ;  /* 0x00024600ff047b82 */ /* 0x010f300000000a00 */
[----:B------:R-:W5:Y:S01]  /*60c0*/  LDC.64 R2, c[0x0][0x910] ;  /* 0x00024400ff027b82 */ /* 0x000f620000000a00 */
[----:B--2---:R-:W-:Y:S01]  /*60d0*/  IMAD.HI.U32 R22, R57, UR4, RZ ;  /* 0x0000000439167c27 */ /* 0x004fe2000f8e00ff */
[----:B------:R-:W2:Y:S04]  /*60e0*/  LDCU UR4, c[0x0][0x380] ;  /* 0x00007000ff0477ac */ /* 0x000ea80008000800 */
[----:B------:R-:W-:-:S02]  /*60f0*/  SHF.R.U32.HI R22, RZ, UR5, R22 ;  /* 0x00000005ff167c19 */ /* 0x000fc40008011616 */
[----:B-1----:R-:W-:-:S04]  /*6100*/  ISETP.NE.AND P0, PT, R6, 0x1, PT ;  /* 0x000000010600780c */ /* 0x002fc80003f05270 */
[----:B------:R-:W-:Y:S02]  /*6110*/  SEL R22, R57, R22, !P0 ;  /* 0x0000001639167207 */ /* 0x000fe40004000000 */
[----:B----4-:R-:W-:-:S03]  /*6120*/  ISETP.NE.AND P0, PT, R5, 0x1, PT ;  /* 0x000000010500780c */ /* 0x010fc60003f05270 */
[----:B---3--:R-:W-:-:S04]  /*6130*/  IMAD.HI.U32 R0, R22, UR6, RZ ;  /* 0x0000000616007c27 */ /* 0x008fc8000f8e00ff */
[----:B------:R-:W-:Y:S01]  /*6140*/  IMAD.MOV R7, RZ, RZ, -R22 ;  /* 0x000000ffff077224 */ /* 0x000fe200078e0a16 */
[----:B------:R-:W-:-:S03]  /*6150*/  SHF.R.U32.HI R0, RZ, UR7, R0 ;  /* 0x00000007ff007c19 */ /* 0x000fc60008011600 */
[----:B------:R-:W-:Y:S01]  /*6160*/  IMAD R7, R6, R7, R57 ;  /* 0x0000000706077224 */ /* 0x000fe200078e0239 */
[----:B------:R-:W-:Y:S02]  /*6170*/  SEL R0, R22, R0, !P0 ;  /* 0x0000000016007207 */ /* 0x000fe40004000000 */
[----:B-----5:R-:W-:Y:S01]  /*6180*/  ISETP.NE.AND P0, PT, R2, 0x1, PT ;  /* 0x000000010200780c */ /* 0x020fe20003f05270 */
[----:B------:R-:W-:Y:S02]  /*6190*/  IMAD.SHL.U32 R7, R7, 0x100, RZ ;  /* 0x0000010007077824 */ /* 0x000fe400078e00ff */
[----:B------:R-:W-:-:S05]  /*61a0*/  IMAD.HI.U32 R3, R0, R3, RZ ;  /* 0x0000000300037227 */ /* 0x000fca00078e00ff */
[----:B------:R-:W-:Y:S01]  /*61b0*/  SHF.R.U32.HI R3, RZ, R4, R3 ;  /* 0x00000004ff037219 */ /* 0x000fe20000011603 */
[----:B------:R-:W-:-:S03]  /*61c0*/  IMAD.MOV R4, RZ, RZ, -R0 ;  /* 0x000000ffff047224 */ /* 0x000fc600078e0a00 */
[----:B------:R-:W-:Y:S01]  /*61d0*/  SEL R3, R0, R3, !P0 ;  /* 0x0000000300037207 */ /* 0x000fe20004000000 */
[----:B------:R-:W-:Y:S01]  /*61e0*/  IMAD R22, R5, R4, R22 ;  /* 0x0000000405167224 */ /* 0x000fe200078e0216 */
[----:B--2---:R-:W-:-:S03]  /*61f0*/  ISETP.GE.AND P0, PT, R7, UR4, PT ;  /* 0x0000000407007c0c */ /* 0x004fc6000bf06270 */
[----:B------:R-:W-:-:S04]  /*6200*/  IMAD.MOV R3, RZ, RZ, -R3 ;  /* 0x000000ffff037224 */ /* 0x000fc800078e0a03 */
[----:B------:R-:W-:-:S06]  /*6210*/  IMAD R2, R2, R3, R0 ;  /* 0x0000000302027224 */ /* 0x000fcc00078e0200 */
[----:B------:R-:W-:Y:S05]  /*6220*/  @P0 BRA `(.L_x_92) ;  /* 0x0000013800580947 */ /* 0x000fea0003800000 */
[----:B------:R-:W1:Y:S02]  /*6230*/  LDC R4, c[0x0][0x384] ;  /* 0x0000e100ff047b82 */ /* 0x000e640000000800 */
[----:B-1----:R-:W-:-:S13]  /*6240*/  ISETP.NE.AND P0, PT, R4, RZ, PT ;  /* 0x000000ff0400720c */ /* 0x002fda0003f05270 */
[----:B------:R-:W-:Y:S05]  /*6250*/  @P0 BRA `(.L_x_93) ;  /* 0x0000008000440947 */ /* 0x000fea0003800000 */
[----:B------:R-:W-:-:S09]  /*6260*/  UISETP.NE.AND UP0, UPT, UR37, URZ, UPT ;  /* 0x000000ff2500728c */ /* 0x000fd2000bf05270 */
[----:B------:R-:W-:Y:S05]  /*6270*/  BRA.U UP0, `(.L_x_94) ;  /* 0x0000000100047547 */ /* 0x000fea000b800000 */
[----:B------:R-:W-:Y:S05]  /*6280*/  BPT.TRAP 0x1 ;  /* 0x000000040000795c */ /* 0x000fea0000300000 */
.L_x_94:
[----:B------:R-:W1:Y:S01]  /*6290*/  S2R R17, SR_CgaCtaId ;  /* 0x0000000000117919 */ /* 0x000e620000008800 */
[----:B------:R-:W-:Y:S01]  /*62a0*/  MOV R3, 0x400 ;  /* 0x0000040000037802 */ /* 0x000fe20000000f00 */
[----:B------:R-:W-:Y:S01]  /*62b0*/  BSSY B0, `(.L_x_95) ;  /* 0x0000005000007945 */ /* 0x000fe20003800000 */
[----:B------:R-:W-:Y:S02]  /*62c0*/  SHF.L.U32 R0, R56, 0x1f, RZ ;  /* 0x0000001f38007819 */ /* 0x000fe400000006ff */
[----:B-1----:R-:W-:-:S04]  /*62d0*/  LEA R17, R17, R3, 0x18 ;  /* 0x0000000311117211 */ /* 0x002fc800078ec0ff */
[----:B------:R-:W1:Y:S02]  /*62e0*/  SYNCS.PHASECHK.TRANS64.TRYWAIT P0, [R17+URZ+0x700c0], R0 ;  /* 0x0700c000110075a7 */ /* 0x000e6400080011ff */
[----:B-1----:R-:W-:Y:S05]  /*62f0*/  @!P0 BRA `(.L_x_96) ;  /* 0x0000024400808947 */ /* 0x002fea0003800000 */
.L_x_448:
[----:B------:R-:W-:Y:S05]  /*6300*/  BSYNC B0 ;  /* 0x0000000000007941 */ /* 0x000fea0003800000 */
.L_x_95:
[----:B------:R-:W-:Y:S01]  /*6310*/  ISETP.NE.AND P0, PT, R58, RZ, PT ;  /* 0x000000ff3a00720c */ /* 0x000fe20003f05270 */
[----:B------:R-:W-:-:S12]  /*6320*/  BSSY.RECONVERGENT B6, `(.L_x_97) ;  /* 0x0000233000067945 */ /* 0x000fd80003800200 */
[----:B------:R-:W-:Y:S05]  /*6330*/  @P0 BRA `(.L_x_98) ;  /* 0x0000002000c40947 */ /* 0x000fea0003800000 */
[----:B------:R-:W2:Y:S01]  /*6340*/  LDC.64 R4, c[0x4][0xa0] ;  /* 0x01002800ff047b82 */ /* 0x000ea20000000a00 */
[----:B------:R-:W-:Y:S01]  /*6350*/  MOV R18, 0x0 ;  /* 0x0000000000127802 */ /* 0x000fe20000000f00 */
[----:B------:R-:W3:Y:S01]  /*6360*/  LDCU.64 UR4, c[0x4][0xd0] ;  /* 0x01001a00ff0477ac */ /* 0x000ee20008000a00 */
[----:B------:R-:W-:Y:S02]  /*6370*/  MOV R6, UR42 ;  /* 0x0000002a00067c02 */ /* 0x000fe40008000f00 */
[----:B------:R-:W-:-:S03]  /*6380*/  MOV R7, UR39 ;  /* 0x0000002700077c02 */ /* 0x000fc60008000f00 */
[----:B------:R4:W1:Y:S01]  /*6390*/  LDC.64 R8, c[0x4][R18] ;  /* 0x0100000012087b82 */ /* 0x0008620000000a00 */
[----:B--2---:R3:W-:Y:S02]  /*63a0*/  STL.64 [R1], R4 ;  /* 0x0000000401007387 */ /* 0x0047e40000100a00 */
[----:B---3--:R-:W-:Y:S02]  /*63b0*/  IMAD.U32 R4, RZ, RZ, UR4 ;  /* 0x00000004ff047e24 */ /* 0x008fe4000f8e00ff */
[----:B-1--4-:R-:W-:-:S03]  /*63c0*/  IMAD.U32 R5, RZ, RZ, UR5 ;  /* 0x00000005ff057e24 */ /* 0x012fc6000f8e00ff */
[----:B------:R-:W-:-:S07]  /*63d0*/  LEPC R20, `(.L_x_99) ;  /* 0x000000001014794e */ /* 0x000fce0000000000 */
[----:B------:R-:W-:Y:S05]  /*63e0*/  CALL.ABS.NOINC R8 ;  /* 0x0000000008007343 */ /* 0x000fea0003c00000 */
.L_x_99:
[----:B------:R1:W2:Y:S01]  /*63f0*/  LDC.64 R8, c[0x4][R18] ;  /* 0x0100000012087b82 */ /* 0x0002a20000000a00 */
[----:B------:R-:W3:Y:S01]  /*6400*/  LDCU.64 UR4, c[0x4][0xe8] ;  /* 0x01001d00ff0477ac */ /* 0x000ee20008000a00 */
[----:B------:R-:W-:Y:S01]  /*6410*/  IMAD.MOV.U32 R4, RZ, RZ, 0x3 ;  /* 0x00000003ff047424 */ /* 0x000fe200078e00ff */
[----:B------:R-:W-:Y:S01]  /*6420*/  MOV R6, UR42 ;  /* 0x0000002a00067c02 */ /* 0x000fe20008000f00 */
[----:B------:R-:W-:Y:S01]  /*6430*/  IMAD.MOV.U32 R5, RZ, RZ, 0x4 ;  /* 0x00000004ff057424 */ /* 0x000fe200078e00ff */
[----:B------:R-:W-:Y:S02]  /*6440*/  MOV R7, UR39 ;  /* 0x0000002700077c02 */ /* 0x000fe40008000f00 */
[----:B------:R-:W-:Y:S04]  /*6450*/  STL [R1+0x8], R4 ;  /* 0x0000080401007387 */ /* 0x000fe80000100800 */
[----:B------:R3:W-:Y:S02]  /*6460*/  STL.64 [R1], R4 ;  /* 0x0000000401007387 */ /* 0x0007e40000100a00 */
[----:B---3--:R-:W-:Y:S01]  /*6470*/  MOV R4, UR4 ;  /* 0x0000000400047c02 */ /* 0x008fe20008000f00 */
[----:B-1----:R-:W-:-:S02]  /*6480*/  IMAD.U32 R5, RZ, RZ, UR5 ;  /* 0x00000005ff057e24 */ /* 0x002fc4000f8e00ff */
[----:B------:R-:W-:-:S07]  /*6490*/  LEPC R20, `(.L_x_100) ;  /* 0x000000001014794e */ /* 0x000fce0000000000 */
[----:B--2---:R-:W-:Y:S05]  /*64a0*/  CALL.ABS.NOINC R8 ;  /* 0x0000000008007343 */ /* 0x004fea0003c00000 */
.L_x_100:
[----:B------:R1:W2:Y:S01]  /*64b0*/  LDC.64 R8, c[0x4][R18] ;  /* 0x0100000012087b82 */ /* 0x0002a20000000a00 */
[----:B------:R-:W3:Y:S01]  /*64c0*/  LDCU.64 UR4, c[0x4][0xe0] ;  /* 0x01001c00ff0477ac */ /* 0x000ee20008000a00 */
[----:B------:R-:W-:Y:S01]  /*64d0*/  CS2R R6, SRZ ;  /* 0x0000000000067805 */ /* 0x000fe2000001ff00 */
[----:B---3--:R-:W-:Y:S01]  /*64e0*/  IMAD.U32 R4, RZ, RZ, UR4 ;  /* 0x00000004ff047e24 */ /* 0x008fe2000f8e00ff */
[----:B------:R-:W-:-:S04]  /*64f0*/  MOV R5, UR5 ;  /* 0x0000000500057c02 */ /* 0x000fc80008000f00 */
[----:B------:R-:W-:-:S07]  /*6500*/  LEPC R20, `(.L_x_101) ;  /* 0x000000001014794e */ /* 0x000fce0000000000 */
[----:B-12---:R-:W-:Y:S05]  /*6510*/  CALL.ABS.NOINC R8 ;  /* 0x0000000008007343 */ /* 0x006fea0003c00000 */
.L_x_101:
[----:B------:R1:W2:Y:S01]  /*6520*/  LDC.64 R8, c[0x4][R18] ;  /* 0x0100000012087b82 */ /* 0x0002a20000000a00 */
[----:B------:R-:W3:Y:S01]  /*6530*/  LDCU.64 UR4, c[0x4][0xf0] ;  /* 0x01001e00ff0477ac */ /* 0x000ee20008000a00 */
[----:B------:R-:W-:Y:S01]  /*6540*/  CS2R R6, SRZ ;  /* 0x0000000000067805 */ /* 0x000fe2000001ff00 */
[----:B---3--:R-:W-:Y:S01]  /*6550*/  IMAD.U32 R4, RZ, RZ, UR4 ;  /* 0x00000004ff047e24 */ /* 0x008fe2000f8e00ff */
[----:B------:R-:W-:-:S04]  /*6560*/  MOV R5, UR5 ;  /* 0x0000000500057c02 */ /* 0x000fc80008000f00 */
[----:B------:R-:W-:-:S07]  /*6570*/  LEPC R20, `(.L_x_102) ;  /* 0x000000001014794e */ /* 0x000fce0000000000 */
[----:B-12---:R-:W-:Y:S05]  /*6580*/  CALL.ABS.NOINC R8 ;  /* 0x0000000008007343 */ /* 0x006fea0003c00000 */
.L_x_102:
[----:B------:R1:W2:Y:S01]  /*6590*/  LDC.64 R8, c[0x4][R18] ;  /* 0x0100000012087b82 */ /* 0x0002a20000000a00 */
[----:B------:R-:W3:Y:S01]  /*65a0*/  LDCU.64 UR4, c[0x4][0xf8] ;  /* 0x01001f00ff0477ac */ /* 0x000ee20008000a00 */
[----:B------:R-:W-:Y:S01]  /*65b0*/  CS2R R6, SRZ ;  /* 0x0000000000067805 */ /* 0x000fe2000001ff00 */
[----:B---3--:R-:W-:Y:S01]  /*65c0*/  IMAD.U32 R4, RZ, RZ, UR4 ;  /* 0x00000004ff047e24 */ /* 0x008fe2000f8e00ff */
[----:B------:R-:W-:-:S04]  /*65d0*/  MOV R5, UR5 ;  /* 0x0000000500057c02 */ /* 0x000fc80008000f00 */
[----:B------:R-:W-:-:S07]  /*65e0*/  LEPC R20, `(.L_x_103) ;  /* 0x000000001014794e */ /* 0x000fce0000000000 */
[----:B-12---:R-:W-:Y:S05]  /*65f0*/  CALL.ABS.NOINC R8 ;  /* 0x0000000008007343 */ /* 0x006fea0003c00000 */
.L_x_103:
[----:B------:R-:W-:Y:S01]  /*6600*/  HFMA2 R0, -RZ, RZ, 0, 9.5367431640625e-07 ;  /* 0x00000010ff007431 */ /* 0x000fe200000001ff */
[----:B------:R1:W2:Y:S01]  /*6610*/  LDC.64 R8, c[0x4][R18] ;  /* 0x0100000012087b82 */ /* 0x0002a20000000a00 */
[----:B------:R-:W3:Y:S01]  /*6620*/  LDCU.64 UR4, c[0x4][0xc8] ;  /* 0x01001900ff0477ac */ /* 0x000ee20008000a00 */
[----:B------:R-:W-:Y:S01]  /*6630*/  MOV R6, UR42 ;  /* 0x0000002a00067c02 */ /* 0x000fe20008000f00 */
[----:B------:R-:W-:Y:S01]  /*6640*/  IMAD.U32 R7, RZ, RZ, UR39 ;  /* 0x00000027ff077e24 */ /* 0x000fe2000f8e00ff */
[----:B------:R1:W-:Y:S01]  /*6650*/  STL [R1], R0 ;  /* 0x0000000001007387 */ /* 0x0003e20000100800 */
[----:B---3--:R-:W-:Y:S01]  /*6660*/  MOV R4, UR4 ;  /* 0x0000000400047c02 */ /* 0x008fe20008000f00 */
[----:B------:R-:W-:-:S04]  /*6670*/  IMAD.U32 R5, RZ, RZ, UR5 ;  /* 0x00000005ff057e24 */ /* 0x000fc8000f8e00ff */
[----:B------:R-:W-:-:S07]  /*6680*/  LEPC R20, `(.L_x_104) ;  /* 0x000000001014794e */ /* 0x000fce0000000000 */
[----:B-12---:R-:W-:Y:S05]  /*6690*/  CALL.ABS.NOINC R8 ;  /* 0x0000000008007343 */ /* 0x006fea0003c00000 */
.L_x_104:
[----:B------:R-:W1:Y:S01]  /*66a0*/  S2R R0, SR_SWINHI ;  /* 0x0000000000007919 */ /* 0x000e620000002f00 */
[----:B------:R2:W3:Y:S01]  /*66b0*/  LDC.64 R8, c[0x4][R18] ;  /* 0x0100000012087b82 */ /* 0x0004e20000000a00 */
[----:B------:R-:W4:Y:S01]  /*66c0*/  LDCU.64 UR4, c[0x4][0x100] ;  /* 0x01002000ff0477ac */ /* 0x000f220008000a00 */
[----:B------:R-:W-:Y:S01]  /*66d0*/  MOV R6, UR42 ;  /* 0x0000002a00067c02 */ /* 0x000fe20008000f00 */
[----:B------:R-:W-:Y:S01]  /*66e0*/  IMAD.U32 R7, RZ, RZ, UR39 ;  /* 0x00000027ff077e24 */ /* 0x000fe2000f8e00ff */
[----:B------:R-:W-:Y:S02]  /*66f0*/  MOV R4, R17 ;  /* 0x0000001100047202 */ /* 0x000fe40000000f00 */
[----:B-1----:R-:W-:Y:S02]  /*6700*/  MOV R5, R0 ;  /* 0x0000000000057202 */ /* 0x002fe40000000f00 */
[----:B------:R-:W-:-:S05]  /*6710*/  IADD3 R4, P0, PT, R4, 0x50000, RZ ;  /* 0x0005000004047810 */ /* 0x000fca0007f1e0ff */
[----:B------:R-:W-:-:S05]  /*6720*/  IMAD.X R5, RZ, RZ, R5, P0 ;  /* 0x000000ffff057224 */ /* 0x000fca00000e0605 */
[----:B------:R4:W-:Y:S02]  /*6730*/  STL.64 [R1], R4 ;  /* 0x0000000401007387 */ /* 0x0009e40000100a00 */
[----:B----4-:R-:W-:Y:S01]  /*6740*/  MOV R4, UR4 ;  /* 0x0000000400047c02 */ /* 0x010fe20008000f00 */
[----:B--23--:R-:W-:Y:S02]  /*6750*/  IMAD.U32 R5, RZ, RZ, UR5 ;  /* 0x00000005ff057e24 */ /* 0x00cfe4000f8e00ff */
[----:B------:R-:W-:-:S07]  /*6760*/  LEPC R20, `(.L_x_105) ;  /* 0x000000001014794e */ /* 0x000fce0000000000 */
[----:B------:R-:W-:Y:S05]  /*6770*/  CALL.ABS.NOINC R8 ;  /* 0x0000000008007343 */ /* 0x000fea0003c00000 */
.L_x_105:
[----:B------:R-:W1:Y:S01]  /*6780*/  LDC.64 R4, c[0x4][0xd8] ;  /* 0x01003600ff047b82 */ /* 0x000e620000000a00 */
[----:B------:R-:W2:Y:S01]  /*6790*/  LDCU.64 UR4, c[0x4][0xd0] ;  /* 0x01001a00ff0477ac */ /* 0x000ea20008000a00 */
[----:B------:R-:W-:Y:S02]  /*67a0*/  MOV R6, UR42 ;  /* 0x0000002a00067c02 */ /* 0x000fe40008000f00 */
[----:B------:R-:W-:-:S04]  /*67b0*/  MOV R7, UR39 ;  /* 0x0000002700077c02 */ /* 0x000fc80008000f00 */
[----:B------:R3:W4:Y:S01]  /*67c0*/  LDC.64 R8, c[0x4][R18] ;  /* 0x0100000012087b82 */ /* 0x0007220000000a00 */
[----:B-1----:R2:W-:Y:S02]  /*67d0*/  STL.64 [R1], R4 ;  /* 0x0000000401007387 */ /* 0x0025e40000100a00 */
[----:B--2---:R-:W-:Y:S02]  /*67e0*/  IMAD.U32 R4, RZ, RZ, UR4 ;  /* 0x00000004ff047e24 */ /* 0x004fe4000f8e00ff */
[----:B---34-:R-:W-:-:S03]  /*67f0*/  IMAD.U32 R5, RZ, RZ, UR5 ;  /* 0x00000005ff057e24 */ /* 0x018fc6000f8e00ff */
[----:B------:R-:W-:-:S07]  /*6800*/  LEPC R20, `(.L_x_106) ;  /* 0x000000001014794e */ /* 0x000fce0000000000 */
[----:B------:R-:W-:Y:S05]  /*6810*/  CALL.ABS.NOINC R8 ;  /* 0x0000000008007343 */ /* 0x000fea0003c00000 */
.L_x_106:
[----:B------:R-:W-:Y:S01]  /*6820*/  HFMA2 R0, -RZ, RZ, 0, 2.384185791015625e-06 ;  /* 0x00000028ff007431 */ /* 0x000fe200000001ff */
        /* <DEDUP_REMOVED lines=9> */
.L_x_107:
        /* <DEDUP_REMOVED lines=10> */
.L_x_108:
[----:B------:R1:W2:Y:S01]  /*6960*/  LDC.64 R8, c[0x4][R18] ;  /* 0x0100000012087b82 */ /* 0x0002a20000000a00 */
[----:B------:R-:W3:Y:S01]  /*6970*/  LDCU.64 UR4, c[0x4][0xe0] ;  /* 0x01001c00ff0477ac */ /* 0x000ee20008000a00 */
[----:B------:R-:W-:Y:S01]  /*6980*/  CS2R R6, SRZ ;  /* 0x0000000000067805 */ /* 0x000fe2000001ff00 */
[----:B---3--:R-:W-:Y:S01]  /*6990*/  IMAD.U32 R4, RZ, RZ, UR4 ;  /* 0x00000004ff047e24 */ /* 0x008fe2000f8e00ff */
[----:B------:R-:W-:-:S04]  /*69a0*/  MOV R5, UR5 ;  /* 0x0000000500057c02 */ /* 0x000fc80008000f00 */
[----:B------:R-:W-:-:S07]  /*69b0*/  LEPC R20, `(.L_x_109) ;  /* 0x000000001014794e */ /* 0x000fce0000000000 */
[----:B-12---:R-:W-:Y:S05]  /*69c0*/  CALL.ABS.NOINC R8 ;  /* 0x0000000008007343 */ /* 0x006fea0003c00000 */
.L_x_109:
[----:B------:R-:W-:Y:S01]  /*69d0*/  HFMA2 R0, -RZ, RZ, 0, 4.76837158203125e-07 ;  /* 0x00000008ff007431 */ /* 0x000fe200000001ff */
        /* <DEDUP_REMOVED lines=9> */
.L_x_110:
[----:B------:R-:W-:Y:S01]  /*6a70*/  HFMA2 R0, -RZ, RZ, 0, 2.6226043701171875e-06 ;  /* 0x0000002cff007431 */ /* 0x000fe200000001ff */
        /* <DEDUP_REMOVED lines=9> */
.L_x_111:
[----:B------:R1:W2:Y:S01]  /*6b10*/  LDC.64 R8, c[0x4][R18] ;  /* 0x0100000012087b82 */ /* 0x0002a20000000a00 */
[----:B------:R-:W3:Y:S01]  /*6b20*/  LDCU.64 UR4, c[0x4][0xe0] ;  /* 0x01001c00ff0477ac */ /* 0x000ee20008000a00 */
[----:B------:R-:W-:Y:S01]  /*6b30*/  CS2R R6, SRZ ;  /* 0x0000000000067805 */ /* 0x000fe2000001ff00 */
[----:B---3--:R-:W-:Y:S01]  /*6b40*/  IMAD.U32 R4, RZ, RZ, UR4 ;  /* 0x00000004ff047e24 */ /* 0x008fe2000f8e00ff */
[----:B------:R-:W-:-:S04]  /*6b50*/  MOV R5, UR5 ;  /* 0x0000000500057c02 */ /* 0x000fc80008000f00 */
[----:B------:R-:W-:-:S07]  /*6b60*/  LEPC R20, `(.L_x_112) ;  /* 0x000000001014794e */ /* 0x000fce0000000000 */
[----:B-12---:R-:W-:Y:S05]  /*6b70*/  CALL.ABS.NOINC R8 ;  /* 0x0000000008007343 */ /* 0x006fea0003c00000 */
.L_x_112:
        /* <DEDUP_REMOVED lines=10> */
.L_x_113:
[----:B------:R-:W-:Y:S01]  /*6c20*/  HFMA2 R0, -RZ, RZ, 0, 2.443790435791015625e-06 ;  /* 0x00000029ff007431 */ /* 0x000fe200000001ff */
        /* <DEDUP_REMOVED lines=9> */
.L_x_114:
        /* <DEDUP_REMOVED lines=10> */
.L_x_115:
        /* <DEDUP_REMOVED lines=10> */
.L_x_116:
[----:B------:R1:W2:Y:S01]  /*6e00*/  LDC.64 R8, c[0x4][R18] ;  /* 0x0100000012087b82 */ /* 0x0002a20000000a00 */
[----:B------:R-:W3:Y:S01]  /*6e10*/  LDCU.64 UR4, c[0x4][0xe0] ;  /* 0x01001c00ff0477ac */ /* 0x000ee20008000a00 */
[----:B------:R-:W-:Y:S01]  /*6e20*/  CS2R R6, SRZ ;  /* 0x0000000000067805 */ /* 0x000fe2000001ff00 */
[----:B---3--:R-:W-:Y:S01]  /*6e30*/  IMAD.U32 R4, RZ, RZ, UR4 ;  /* 0x00000004ff047e24 */ /* 0x008fe2000f8e00ff */
[----:B------:R-:W-:-:S04]  /*6e40*/  MOV R5, UR5 ;  /* 0x0000000500057c02 */ /* 0x000fc80008000f00 */
[----:B------:R-:W-:-:S07]  /*6e50*/  LEPC R20, `(.L_x_117) ;  /* 0x000000001014794e */ /* 0x000fce0000000000 */
[----:B-12---:R-:W-:Y:S05]  /*6e60*/  CALL.ABS.NOINC R8 ;  /* 0x0000000008007343 */ /* 0x006fea0003c00000 */
.L_x_117:
[----:B------:R-:W-:Y:S01]  /*6e70*/  HFMA2 R0, -RZ, RZ, 0, 3.814697265625e-06 ;  /* 0x00000040ff007431 */ /* 0x000fe200000001ff */
        /* <DEDUP_REMOVED lines=9> */
.L_x_118:
        /* <DEDUP_REMOVED lines=10> */
.L_x_119:
[----:B------:R1:W2:Y:S01]  /*6fb0*/  LDC.64 R8, c[0x4][R18] ;  /* 0x0100000012087b82 */ /* 0x0002a20000000a00 */
[----:B------:R-:W3:Y:S01]  /*6fc0*/  LDCU.64 UR4, c[0x4][0xe0] ;  /* 0x01001c00ff0477ac */ /* 0x000ee20008000a00 */
[----:B------:R-:W-:Y:S01]  /*6fd0*/  CS2R R6, SRZ ;  /* 0x0000000000067805 */ /* 0x000fe2000001ff00 */
[----:B---3--:R-:W-:Y:S01]  /*6fe0*/  IMAD.U32 R4, RZ, RZ, UR4 ;  /* 0x00000004ff047e24 */ /* 0x008fe2000f8e00ff */
[----:B------:R-:W-:-:S04]  /*6ff0*/  MOV R5, UR5 ;  /* 0x0000000500057c02 */ /* 0x000fc80008000f00 */
[----:B------:R-:W-:-:S07]  /*7000*/  LEPC R20, `(.L_x_120) ;  /* 0x000000001014794e */ /* 0x000fce0000000000 */
[----:B-12---:R-:W-:Y:S05]  /*7010*/  CALL.ABS.NOINC R8 ;  /* 0x0000000008007343 */ /* 0x006fea0003c00000 */
.L_x_120:
        /* <DEDUP_REMOVED lines=10> */
.L_x_121:
        /* <DEDUP_REMOVED lines=10> */
.L_x_122:
        /* <DEDUP_REMOVED lines=10> */
.L_x_123:
        /* <DEDUP_REMOVED lines=10> */
.L_x_124:
[----:B------:R1:W2:Y:S01]  /*72a0*/  LDC.64 R8, c[0x4][R18] ;  /* 0x0100000012087b82 */ /* 0x0002a20000000a00 */
[----:B------:R-:W3:Y:S01]  /*72b0*/  LDCU.64 UR4, c[0x4][0xe0] ;  /* 0x01001c00ff0477ac */ /* 0x000ee20008000a00 */
[----:B------:R-:W-:Y:S01]  /*72c0*/  CS2R R6, SRZ ;  /* 0x0000000000067805 */ /* 0x000fe2000001ff00 */
[----:B---3--:R-:W-:Y:S01]  /*72d0*/  IMAD.U32 R4, RZ, RZ, UR4 ;  /* 0x00000004ff047e24 */ /* 0x008fe2000f8e00ff */
[----:B------:R-:W-:-:S04]  /*72e0*/  MOV R5, UR5 ;  /* 0x0000000500057c02 */ /* 0x000fc80008000f00 */
[----:B------:R-:W-:-:S07]  /*72f0*/  LEPC R20, `(.L_x_125) ;  /* 0x000000001014794e */ /* 0x000fce0000000000 */
[----:B-12---:R-:W-:Y:S05]  /*7300*/  CALL.ABS.NOINC R8 ;  /* 0x0000000008007343 */ /* 0x006fea0003c00000 */
.L_x_125:
[----:B------:R-:W-:Y:S01]  /*7310*/  HFMA2 R0, -RZ, RZ, 0, 5.9604644775390625e-08 ;  /* 0x00000001ff007431 */ /* 0x000fe200000001ff */
        /* <DEDUP_REMOVED lines=9> */
.L_x_126:
        /* <DEDUP_REMOVED lines=10> */
.L_x_127:
[----:B------:R1:W2:Y:S01]  /*7450*/  LDC.64 R8, c[0x4][R18] ;  /* 0x0100000012087b82 */ /* 0x0002a20000000a00 */
[----:B------:R-:W3:Y:S01]  /*7460*/  LDCU.64 UR4, c[0x4][0xe0] ;  /* 0x01001c00ff0477ac */ /* 0x000ee20008000a00 */
[----:B------:R-:W-:Y:S01]  /*7470*/  CS2R R6, SRZ ;  /* 0x0000000000067805 */ /* 0x000fe2000001ff00 */
[----:B---3--:R-:W-:Y:S01]  /*7480*/  IMAD.U32 R4, RZ, RZ, UR4 ;  /* 0x00000004ff047e24 */ /* 0x008fe2000f8e00ff */
[----:B------:R-:W-:-:S04]  /*7490*/  MOV R5, UR5 ;  /* 0x0000000500057c02 */ /* 0x000fc80008000f00 */
[----:B------:R-:W-:-:S07]  /*74a0*/  LEPC R20, `(.L_x_128) ;  /* 0x000000001014794e */ /* 0x000fce0000000000 */
[----:B-12---:R-:W-:Y:S05]  /*74b0*/  CALL.ABS.NOINC R8 ;  /* 0x0000000008007343 */ /* 0x006fea0003c00000 */
.L_x_128:
[----:B------:R-:W-:Y:S01]  /*74c0*/  HFMA2 R0, -RZ, RZ, 0, 1.1920928955078125e-07 ;  /* 0x00000002ff007431 */ /* 0x000fe200000001ff */
        /* <DEDUP_REMOVED lines=9> */
.L_x_129:
        /* <DEDUP_REMOVED lines=10> */
.L_x_130:
        /* <DEDUP_REMOVED lines=10> */
.L_x_131:
        /* <DEDUP_REMOVED lines=10> */
.L_x_132:
        /* <DEDUP_REMOVED lines=10> */
.L_x_133:
        /* <DEDUP_REMOVED lines=10> */
.L_x_134:
[----:B------:R1:W2:Y:S01]  /*7880*/  LDC.64 R8, c[0x4][R18] ;  /* 0x0100000012087b82 */ /* 0x0002a20000000a00 */
[----:B------:R-:W3:Y:S01]  /*7890*/  LDCU.64 UR4, c[0x4][0xe0] ;  /* 0x01001c00ff0477ac */ /* 0x000ee20008000a00 */
[----:B------:R-:W-:Y:S01]  /*78a0*/  CS2R R6, SRZ ;  /* 0x0000000000067805 */ /* 0x000fe2000001ff00 */
[----:B---3--:R-:W-:Y:S01]  /*78b0*/  IMAD.U32 R4, RZ, RZ, UR4 ;  /* 0x00000004ff047e24 */ /* 0x008fe2000f8e00ff */
[----:B------:R-:W-:-:S04]  /*78c0*/  MOV R5, UR5 ;  /* 0x0000000500057c02 */ /* 0x000fc80008000f00 */
[----:B------:R-:W-:-:S07]  /*78d0*/  LEPC R20, `(.L_x_135) ;  /* 0x000000001014794e */ /* 0x000fce0000000000 */
[----:B-12---:R-:W-:Y:S05]  /*78e0*/  CALL.ABS.NOINC R8 ;  /* 0x0000000008007343 */ /* 0x006fea0003c00000 */
.L_x_135:
        /* <DEDUP_REMOVED lines=10> */
.L_x_136:
        /* <DEDUP_REMOVED lines=10> */
.L_x_137:
[----:B------:R1:W2:Y:S01]  /*7a30*/  LDC.64 R8, c[0x4][R18] ;  /* 0x0100000012087b82 */ /* 0x0002a20000000a00 */
[----:B------:R-:W3:Y:S01]  /*7a40*/  LDCU.64 UR4, c[0x4][0xe0] ;  /* 0x01001c00ff0477ac */ /* 0x000ee20008000a00 */
[----:B------:R-:W-:Y:S01]  /*7a50*/  CS2R R6, SRZ ;  /* 0x0000000000067805 */ /* 0x000fe2000001ff00 */
[----:B---3--:R-:W-:Y:S01]  /*7a60*/  IMAD.U32 R4, RZ, RZ, UR4 ;  /* 0x00000004ff047e24 */ /* 0x008fe2000f8e00ff */
[----:B------:R-:W-:-:S04]  /*7a70*/  MOV R5, UR5 ;  /* 0x0000000500057c02 */ /* 0x000fc80008000f00 */
[----:B------:R-:W-:-:S07]  /*7a80*/  LEPC R20, `(.L_x_138) ;  /* 0x000000001014794e */ /* 0x000fce0000000000 */
[----:B-12---:R-:W-:Y:S05]  /*7a90*/  CALL.ABS.NOINC R8 ;  /* 0x0000000008007343 */ /* 0x006fea0003c00000 */
.L_x_138:
[----:B------:R-:W-:Y:S01]  /*7aa0*/  HFMA2 R0, -RZ, RZ, 0, 0.0001220703125 ;  /* 0x00000800ff007431 */ /* 0x000fe200000001ff */
        /* <DEDUP_REMOVED lines=9> */
.L_x_139:
        /* <DEDUP_REMOVED lines=10> */
.L_x_140:
        /* <DEDUP_REMOVED lines=10> */
.L_x_141:
        /* <DEDUP_REMOVED lines=10> */
.L_x_142:
[----:B------:R1:W2:Y:S01]  /*7d20*/  LDC.64 R8, c[0x4][R18] ;  /* 0x0100000012087b82 */ /* 0x0002a20000000a00 */
[----:B------:R-:W3:Y:S01]  /*7d30*/  LDCU.64 UR4, c[0x4][0xe0] ;  /* 0x01001c00ff0477ac */ /* 0x000ee20008000a00 */
[----:B------:R-:W-:Y:S01]  /*7d40*/  CS2R R6, SRZ ;  /* 0x0000000000067805 */ /* 0x000fe2000001ff00 */
[----:B---3--:R-:W-:Y:S01]  /*7d50*/  IMAD.U32 R4, RZ, RZ, UR4 ;  /* 0x00000004ff047e24 */ /* 0x008fe2000f8e00ff */
[----:B------:R-:W-:-:S04]  /*7d60*/  MOV R5, UR5 ;  /* 0x0000000500057c02 */ /* 0x000fc80008000f00 */
[----:B------:R-:W-:-:S07]  /*7d70*/  LEPC R20, `(.L_x_143) ;  /* 0x000000001014794e */ /* 0x000fce0000000000 */
[----:B-12---:R-:W-:Y:S05]  /*7d80*/  CALL.ABS.NOINC R8 ;  /* 0x0000000008007343 */ /* 0x006fea0003c00000 */
.L_x_143:
        /* <DEDUP_REMOVED lines=10> */
.L_x_144:
        /* <DEDUP_REMOVED lines=10> */
.L_x_145:
[----:B------:R1:W2:Y:S01]  /*7ed0*/  LDC.64 R8, c[0x4][R18] ;  /* 0x0100000012087b82 */ /* 0x0002a20000000a00 */
[----:B------:R-:W3:Y:S01]  /*7ee0*/  LDCU.64 UR4, c[0x4][0xe0] ;  /* 0x01001c00ff0477ac */ /* 0x000ee20008000a00 */
[----:B------:R-:W-:Y:S01]  /*7ef0*/  CS2R R6, SRZ ;  /* 0x0000000000067805 */ /* 0x000fe2000001ff00 */
[----:B---3--:R-:W-:Y:S01]  /*7f00*/  IMAD.U32 R4, RZ, RZ, UR4 ;  /* 0x00000004ff047e24 */ /* 0x008fe2000f8e00ff */
[----:B------:R-:W-:-:S04]  /*7f10*/  MOV R5, UR5 ;  /* 0x0000000500057c02 */ /* 0x000fc80008000f00 */
[----:B------:R-:W-:-:S07]  /*7f20*/  LEPC R20, `(.L_x_146) ;  /* 0x000000001014794e */ /* 0x000fce0000000000 */
[----:B-12---:R-:W-:Y:S05]  /*7f30*/  CALL.ABS.NOINC R8 ;  /* 0x0000000008007343 */ /* 0x006fea0003c00000 */
.L_x_146:
[----:B------:R-:W-:Y:S01]  /*7f40*/  HFMA2 R0, -RZ, RZ, 0, 3.0517578125e-05 ;  /* 0x00000200ff007431 */ /* 0x000fe200000001ff */
        /* <DEDUP_REMOVED lines=9> */
.L_x_147:
        /* <DEDUP_REMOVED lines=10> */
.L_x_148:
        /* <DEDUP_REMOVED lines=10> */
.L_x_149:
        /* <DEDUP_REMOVED lines=10> */
.L_x_150:
[----:B------:R1:W2:Y:S01]  /*81c0*/  LDC.64 R8, c[0x4][R18] ;  /* 0x0100000012087b82 */ /* 0x0002a20000000a00 */
[----:B------:R-:W3:Y:S01]  /*81d0*/  LDCU.64 UR4, c[0x4][0xe0] ;  /* 0x01001c00ff0477ac */ /* 0x000ee20008000a00 */
[----:B------:R-:W-:Y:S01]  /*81e0*/  CS2R R6, SRZ ;  /* 0x0000000000067805 */ /* 0x000fe2000001ff00 */
[----:B---3--:R-:W-:Y:S01]  /*81f0*/  IMAD.U32 R4, RZ, RZ, UR4 ;  /* 0x00000004ff047e24 */ /* 0x008fe2000f8e00ff */
[----:B------:R-:W-:-:S04]  /*8200*/  MOV R5, UR5 ;  /* 0x0000000500057c02 */ /* 0x000fc80008000f00 */
[----:B------:R-:W-:-:S07]  /*8210*/  LEPC R20, `(.L_x_151) ;  /* 0x000000001014794e */ /* 0x000fce0000000000 */
[----:B-12---:R-:W-:Y:S05]  /*8220*/  CALL.ABS.NOINC R8 ;  /* 0x0000000008007343 */ /* 0x006fea0003c00000 */
.L_x_151:
[----:B------:R1:W-:Y:S01]  /*8230*/  STL [R1], RZ ;  /* 0x000000ff01007387 */ /* 0x0003e20000100800 */
[----:B------:R1:W2:Y:S01]  /*8240*/  LDC.64 R8, c[0x4][R18] ;  /* 0x0100000012087b82 */ /* 0x0002a20000000a00 */
[----:B------:R-:W3:Y:S01]  /*8250*/  LDCU.64 UR4, c[0x4][0xc8] ;  /* 0x01001900ff0477ac */ /* 0x000ee20008000a00 */
[----:B------:R-:W-:Y:S02]  /*8260*/  MOV R6, UR42 ;  /* 0x0000002a00067c02 */ /* 0x000fe40008000f00 */
[----:B------:R-:W-:Y:S01]  /*8270*/  MOV R7, UR39 ;  /* 0x0000002700077c02 */ /* 0x000fe20008000f00 */
[----:B---3--:R-:W-:Y:S02]  /*8280*/  IMAD.U32 R4, RZ, RZ, UR4 ;  /* 0x00000004ff047e24 */ /* 0x008fe4000f8e00ff */
[----:B------:R-:W-:Y:S02]  /*8290*/  IMAD.U32 R5, RZ, RZ, UR5 ;  /* 0x00000005ff057e24 */ /* 0x000fe4000f8e00ff */
[----:B------:R-:W-:-:S07]  /*82a0*/  LEPC R20, `(.L_x_152) ;  /* 0x000000001014794e */ /* 0x000fce0000000000 */
[----:B-12---:R-:W-:Y:S05]  /*82b0*/  CALL.ABS.NOINC R8 ;  /* 0x0000000008007343 */ /* 0x006fea0003c00000 */
.L_x_152:
        /* <DEDUP_REMOVED lines=10> */
.L_x_153:
[----:B------:R1:W2:Y:S01]  /*8360*/  LDC.64 R8, c[0x4][R18] ;  /* 0x0100000012087b82 */ /* 0x0002a20000000a00 */
[----:B------:R-:W3:Y:S01]  /*8370*/  LDCU.64 UR4, c[0x4][0xe0] ;  /* 0x01001c00ff0477ac */ /* 0x000ee20008000a00 */
[----:B------:R-:W-:Y:S01]  /*8380*/  CS2R R6, SRZ ;  /* 0x0000000000067805 */ /* 0x000fe2000001ff00 */
[----:B---3--:R-:W-:Y:S01]  /*8390*/  IMAD.U32 R4, RZ, RZ, UR4 ;  /* 0x00000004ff047e24 */ /* 0x008fe2000f8e00ff */
[----:B------:R-:W-:-:S04]  /*83a0*/  MOV R5, UR5 ;  /* 0x0000000500057c02 */ /* 0x000fc80008000f00 */
[----:B------:R-:W-:-:S07]  /*83b0*/  LEPC R20, `(.L_x_154) ;  /* 0x000000001014794e */ /* 0x000fce0000000000 */
[----:B-12---:R-:W-:Y:S05]  /*83c0*/  CALL.ABS.NOINC R8 ;  /* 0x0000000008007343 */ /* 0x006fea0003c00000 */
.L_x_154:
[----:B------:R-:W-:Y:S01]  /*83d0*/  HFMA2 R0, -RZ, RZ, 0, -0.0 ;  /* 0x00008000ff007431 */ /* 0x000fe200000001ff */
        /* <DEDUP_REMOVED lines=9> */
.L_x_155:
        /* <DEDUP_REMOVED lines=10> */
.L_x_156:
        /* <DEDUP_REMOVED lines=10> */
.L_x_157:
[----:B------:R-:W1:Y:S01]  /*85b0*/  LDC.64 R4, c[0x4][0xa8] ;  /* 0x01002a00ff047b82 */ /* 0x000e620000000a00 */
[----:B------:R-:W2:Y:S01]  /*85c0*/  LDCU.64 UR4, c[0x4][0xd0] ;  /* 0x01001a00ff0477ac */ /* 0x000ea20008000a00 */
[----:B------:R-:W-:Y:S02]  /*85d0*/  MOV R6, UR42 ;  /* 0x0000002a00067c02 */ /* 0x000fe40008000f00 */
[----:B------:R-:W-:-:S04]  /*85e0*/  MOV R7, UR39 ;  /* 0x0000002700077c02 */ /* 0x000fc80008000f00 */
[----:B------:R-:W3:Y:S01]  /*85f0*/  LDC.64 R18, c[0x4][R18] ;  /* 0x0100000012127b82 */ /* 0x000ee20000000a00 */
[----:B-1----:R2:W-:Y:S02]  /*8600*/  STL.64 [R1], R4 ;  /* 0x0000000401007387 */ /* 0x0025e40000100a00 */
[----:B--2---:R-:W-:Y:S02]  /*8610*/  IMAD.U32 R4, RZ, RZ, UR4 ;  /* 0x00000004ff047e24 */ /* 0x004fe4000f8e00ff */
[----:B---3--:R-:W-:-:S03]  /*8620*/  IMAD.U32 R5, RZ, RZ, UR5 ;  /* 0x00000005ff057e24 */ /* 0x008fc6000f8e00ff */
[----:B------:R-:W-:-:S07]  /*8630*/  LEPC R20, `(.L_x_98) ;  /* 0x000000001014794e */ /* 0x000fce0000000000 */
[----:B------:R-:W-:Y:S05]  /*8640*/  CALL.ABS.NOINC R18 ;  /* 0x0000000012007343 */ /* 0x000fea0003c00000 */
.L_x_98:
[----:B------:R-:W-:Y:S05]  /*8650*/  BSYNC.RECONVERGENT B6 ;  /* 0x0000000000067941 */ /* 0x000fea0003800200 */
.L_x_97:
[----:B------:R-:W2:Y:S01]  /*8660*/  S2R R5, SR_TID.X ;  /* 0x0000000000057919 */ /* 0x000ea20000002100 */
[----:B------:R-:W-:Y:S01]  /*8670*/  MOV R4, 0x400 ;  /* 0x0000040000047802 */ /* 0x000fe20000000f00 */
[----:B------:R-:W3:Y:S01]  /*8680*/  LDCU.64 UR4, c[0x0][0x880] ;  /* 0x00011000ff0477ac */ /* 0x000ee20008000a00 */
[----:B------:R-:W4:Y:S01]  /*8690*/  S2R R3, SR_CgaCtaId ;  /* 0x0000000000037919 */ /* 0x000f220000008800 */
[----:B-1----:R-:W1:Y:S01]  /*86a0*/  S2R R0, SR_SWINHI ;  /* 0x0000000000007919 */ /* 0x002e620000002f00 */
[----:B---3--:R-:W-:-:S04]  /*86b0*/  ISETP.NE.U32.AND P5, PT, RZ, UR4, PT ;  /* 0x00000004ff007c0c */ /* 0x008fc8000bfa5070 */
[----:B------:R-:W-:Y:S01]  /*86c0*/  ISETP.NE.AND.EX P5, PT, RZ, UR5, PT, P5 ;  /* 0x00000005ff007c0c */ /* 0x000fe2000bfa5350 */
[----:B--2---:R-:W-:Y:S01]  /*86d0*/  IMAD.SHL.U32 R5, R5, 0x2, RZ ;  /* 0x0000000205057824 */ /* 0x004fe200078e00ff */
[----:B----4-:R-:W-:-:S04]  /*86e0*/  LEA R3, R3, R4, 0x18 ;  /* 0x0000000403037211 */ /* 0x010fc800078ec0ff */
[----:B------:R-:W-:Y:S02]  /*86f0*/  LOP3.LUT R5, R5, 0xfe, RZ, 0xc0, !PT ;  /* 0x000000fe05057812 */ /* 0x000fe400078ec0ff */
[----:B------:R-:W-:Y:S02]  /*8700*/  MOV R42, R3 ;  /* 0x00000003002a7202 */ /* 0x000fe40000000f00 */
[----:B-1----:R-:W-:-:S03]  /*8710*/  MOV R43, R0 ;  /* 0x00000000002b7202 */ /* 0x002fc60000000f00 */
[----:B------:R-:W-:-:S03]  /*8720*/  IMAD.WIDE.U32 R42, R5, 0x2, R42 ;  /* 0x00000002052a7825 */ /* 0x000fc600078e002a */
[C---:B------:R-:W-:Y:S02]  /*8730*/  IADD3 R0, P0, PT, R42.reuse, 0x50000, RZ ;  /* 0x000500002a007810 */ /* 0x040fe40007f1e0ff */
[----:B------:R-:W-:-:S03]  /*8740*/  IADD3 R4, P1, PT, R42, 0x51000, RZ ;  /* 0x000510002a047810 */ /* 0x000fc60007f3e0ff */
[--C-:B------:R-:W-:Y:S01]  /*8750*/  IMAD.X R77, RZ, RZ, R43.reuse, P0 ;  /* 0x000000ffff4d7224 */ /* 0x100fe200000e062b */
[----:B------:R-:W-:Y:S01]  /*8760*/  IADD3 R6, P0, PT, R42, 0x50200, RZ ;  /* 0x000502002a067810 */ /* 0x000fe20007f1e0ff */
[----:B------:R-:W-:-:S03]  /*8770*/  IMAD.X R73, RZ, RZ, R43, P1 ;  /* 0x000000ffff497224 */ /* 0x000fc600008e062b */
[----:B------:R-:W-:Y:S01]  /*8780*/  SHF.R.U64 R5, R0, 0x3, R77 ;  /* 0x0000000300057819 */ /* 0x000fe2000000124d */
[----:B------:R-:W-:Y:S01]  /*8790*/  IMAD.X R75, RZ, RZ, R43, P0 ;  /* 0x000000ffff4b7224 */ /* 0x000fe200000e062b */
[----:B------:R-:W-:Y:S02]  /*87a0*/  IADD3 R3, P0, PT, R42, 0x51200, RZ ;  /* 0x000512002a037810 */ /* 0x000fe40007f1e0ff */
[----:B------:R-:W-:Y:S02]  /*87b0*/  LOP3.LUT R76, R0, 0x70, R5, 0x78, !PT ;  /* 0x00000070004c7812 */ /* 0x000fe400078e7805 */
[----:B------:R-:W-:Y:S01]  /*87c0*/  SHF.R.U64 R7, R6, 0x3, R75 ;  /* 0x0000000306077819 */ /* 0x000fe2000000124b */
[----:B------:R-:W-:Y:S01]  /*87d0*/  IMAD.X R85, RZ, RZ, R43, P0 ;  /* 0x000000ffff557224 */ /* 0x000fe200000e062b */
[----:B------:R-:W-:Y:S01]  /*87e0*/  IADD3 R0, P0, PT, R42, 0x52000, RZ ;  /* 0x000520002a007810 */ /* 0x000fe20007f1e0ff */
[----:B------:R1:W-:Y:S01]  /*87f0*/  ST.E desc[UR40][R76.64], RZ ;  /* 0x000000ff4c007985 */ /* 0x0003e2000c101928 */
[----:B------:R-:W-:-:S02]  /*8800*/  SHF.R.U64 R5, R4, 0x3, R73 ;  /* 0x0000000304057819 */ /* 0x000fc40000001249 */
[----:B------:R-:W-:Y:S01]  /*8810*/  LOP3.LUT R74, R6, 0x70, R7, 0x78, !PT ;  /* 0x00000070064a7812 */ /* 0x000fe200078e7807 */
[----:B------:R-:W-:Y:S01]  /*8820*/  IMAD.X R83, RZ, RZ, R43, P0 ;  /* 0x000000ffff537224 */ /* 0x000fe200000e062b */
[----:B------:R-:W-:Y:S02]  /*8830*/  LOP3.LUT R72, R4, 0x70, R5, 0x78, !PT ;  /* 0x0000007004487812 */ /* 0x000fe400078e7805 */
[C---:B------:R-:W-:Y:S01]  /*8840*/  IADD3 R6, P0, PT, R42.reuse, 0x52200, RZ ;  /* 0x000522002a067810 */ /* 0x040fe20007f1e0ff */
[----:B------:R-:W-:Y:S01]  /*8850*/  ST.E desc[UR40][R74.64], RZ ;  /* 0x000000ff4a007985 */ /* 0x000fe2000c101928 */
[C---:B------:R-:W-:Y:S02]  /*8860*/  SHF.R.U64 R5, R3.reuse, 0x3, R85 ;  /* 0x0000000303057819 */ /* 0x040fe40000001255 */
[C---:B------:R-:W-:Y:S01]  /*8870*/  IADD3 R4, P1, PT, R42.reuse, 0x53000, RZ ;  /* 0x000530002a047810 */ /* 0x040fe20007f3e0ff */
[----:B------:R-:W-:Y:S01]  /*8880*/  IMAD.X R81, RZ, RZ, R43, P0 ;  /* 0x000000ffff517224 */ /* 0x000fe200000e062b */
[----:B------:R-:W-:Y:S01]  /*8890*/  LOP3.LUT R84, R3, 0x70, R5, 0x78, !PT ;  /* 0x0000007003547812 */ /* 0x000fe200078e7805 */
[----:B------:R2:W-:Y:S01]  /*88a0*/  ST.E desc[UR40][R72.64], RZ ;  /* 0x000000ff48007985 */ /* 0x0005e2000c101928 */
[----:B------:R-:W-:Y:S01]  /*88b0*/  IADD3 R3, P0, PT, R42, 0x53200, RZ ;  /* 0x000532002a037810 */ /* 0x000fe20007f1e0ff */
[----:B------:R-:W-:Y:S01]  /*88c0*/  IMAD.X R79, RZ, RZ, R43, P1 ;  /* 0x000000ffff4f7224 */ /* 0x000fe200008e062b */
[----:B------:R-:W-:Y:S01]  /*88d0*/  SHF.R.U64 R5, R0, 0x3, R83 ;  /* 0x0000000300057819 */ /* 0x000fe20000001253 */
[----:B------:R3:W-:Y:S01]  /*88e0*/  ST.E desc[UR40][R84.64], RZ ;  /* 0x000000ff54007985 */ /* 0x0007e2000c101928 */
[----:B------:R-:W-:Y:S01]  /*88f0*/  SHF.R.U64 R7, R6, 0x3, R81 ;  /* 0x0000000306077819 */ /* 0x000fe20000001251 */
[----:B------:R-:W-:Y:S01]  /*8900*/  IMAD.X R67, RZ, RZ, R43, P0 ;  /* 0x000000ffff437224 */ /* 0x000fe200000e062b */
[----:B------:R-:W-:-:S02]  /*8910*/  LOP3.LUT R82, R0, 0x70, R5, 0x78, !PT ;  /* 0x0000007000527812 */ /* 0x000fc400078e7805 */
[----:B------:R-:W-:Y:S02]  /*8920*/  IADD3 R0, P0, PT, R42, 0x54000, RZ ;  /* 0x000540002a007810 */ /* 0x000fe40007f1e0ff */
[----:B------:R-:W-:Y:S01]  /*8930*/  SHF.R.U64 R5, R4, 0x3, R79 ;  /* 0x0000000304057819 */ /* 0x000fe2000000124f */
[----:B------:R4:W-:Y:S01]  /*8940*/  ST.E desc[UR40][R82.64], RZ ;  /* 0x000000ff52007985 */ /* 0x0009e2000c101928 */
[----:B------:R-:W-:Y:S01]  /*8950*/  LOP3.LUT R80, R6, 0x70, R7, 0x78, !PT ;  /* 0x0000007006507812 */ /* 0x000fe200078e7807 */
[----:B------:R-:W-:Y:S01]  /*8960*/  IMAD.X R65, RZ, RZ, R43, P0 ;  /* 0x000000ffff417224 */ /* 0x000fe200000e062b */
[----:B------:R-:W-:Y:S02]  /*8970*/  LOP3.LUT R78, R4, 0x70, R5, 0x78, !PT ;  /* 0x00000070044e7812 */ /* 0x000fe400078e7805 */
[----:B------:R-:W-:Y:S01]  /*8980*/  IADD3 R6, P0, PT, R42, 0x54200, RZ ;  /* 0x000542002a067810 */ /* 0x000fe20007f1e0ff */
[----:B------:R5:W-:Y:S01]  /*8990*/  ST.E desc[UR40][R80.64], RZ ;  /* 0x000000ff50007985 */ /* 0x000be2000c101928 */
[----:B------:R-:W-:-:S02]  /*89a0*/  SHF.R.U64 R5, R3, 0x3, R67 ;  /* 0x0000000303057819 */ /* 0x000fc40000001243 */
[C---:B------:R-:W-:Y:S01]  /*89b0*/  IADD3 R4, P1, PT, R42.reuse, 0x55000, RZ ;  /* 0x000550002a047810 */ /* 0x040fe20007f3e0ff */
[----:B------:R-:W-:Y:S01]  /*89c0*/  IMAD.X R63, RZ, RZ, R43, P0 ;  /* 0x000000ffff3f7224 */ /* 0x000fe200000e062b */
[----:B------:R-:W-:Y:S01]  /*89d0*/  LOP3.LUT R66, R3, 0x70, R5, 0x78, !PT ;  /* 0x0000007003427812 */ /* 0x000fe200078e7805 */
[----:B------:R-:W-:Y:S01]  /*89e0*/  ST.E desc[UR40][R78.64], RZ ;  /* 0x000000ff4e007985 */ /* 0x000fe2000c101928 */
        /* <DEDUP_REMOVED lines=14> */
[----:B------:R-:W-:Y:S01]  /*8ad0*/  ST.E desc[UR40][R62.64], RZ ;  /* 0x000000ff3e007985 */ /* 0x000fe2000c101928 */
[----:B------:R-:W-:-:S02]  /*8ae0*/  SHF.R.U64 R5, R3, 0x3, R55 ;  /* 0x0000000303057819 */ /* 0x000fc40000001237 */
        /* <DEDUP_REMOVED lines=13> */
[----:B------:R-:W-:Y:S01]  /*8bc0*/  ST.E desc[UR40][R52.64], RZ ;  /* 0x000000ff34007985 */ /* 0x000fe2000c101928 */
        /* <DEDUP_REMOVED lines=13> */
[----:B------:R-:W-:Y:S01]  /*8ca0*/  ST.E desc[UR40][R46.64], RZ ;  /* 0x000000ff2e007985 */ /* 0x000fe2000c101928 */
        /* <DEDUP_REMOVED lines=69> */
[----:B------:R-:W-:Y:S01]  /*9100*/  SHF.R.U64 R6, R3, 0x3, R9 ;  /* 0x0000000303067819 */ /* 0x000fe20000001209 */
[----:B------:R5:W-:Y:S01]  /*9110*/  ST.E desc[UR40][R12.64], RZ ;  /* 0x000000ff0c007985 */ /* 0x000be2000c101928 */
[----:B------:R-:W-:-:S02]  /*9120*/  IADD3 R5, P0, PT, R42, 0x50600, RZ ;  /* 0x000506002a057810 */ /* 0x000fc40007f1e0ff */
[----:B------:R-:W-:Y:S01]  /*9130*/  LOP3.LUT R8, R3, 0x70, R6, 0x78, !PT ;  /* 0x0000007003087812 */ /* 0x000fe200078e7806 */
[----:B------:R-:W-:Y:S01]  /*9140*/  ST.E desc[UR40][R10.64], RZ ;  /* 0x000000ff0a007985 */ /* 0x000fe2000c101928 */
[----:B------:R-:W-:Y:S01]  /*9150*/  SHF.R.U64 R3, R0, 0x3, R7 ;  /* 0x0000000300037819 */ /* 0x000fe20000001207 */
[----:B------:R-:W-:Y:S01]  /*9160*/  IMAD.X R71, RZ, RZ, R43, P0 ;  /* 0x000000ffff477224 */ /* 0x000fe200000e062b */
[----:B------:R-:W-:Y:S01]  /*9170*/  IADD3 R4, P1, PT, R42, 0x51400, RZ ;  /* 0x000514002a047810 */ /* 0x000fe20007f3e0ff */
[----:B------:R5:W-:Y:S01]  /*9180*/  ST.E desc[UR40][R8.64], RZ ;  /* 0x000000ff08007985 */ /* 0x000be2000c101928 */
[----:B------:R-:W-:Y:S02]  /*9190*/  LOP3.LUT R6, R0, 0x70, R3, 0x78, !PT ;  /* 0x0000007000067812 */ /* 0x000fe400078e7803 */
[C---:B------:R-:W-:Y:S01]  /*91a0*/  SHF.R.U64 R3, R5.reuse, 0x3, R71 ;  /* 0x0000000305037819 */ /* 0x040fe20000001247 */
[----:B------:R-:W-:Y:S02]  /*91b0*/  IMAD.X R69, RZ, RZ, R43, P1 ;  /* 0x000000ffff457224 */ /* 0x000fe400008e062b */
[----:B------:R5:W-:Y:S01]  /*91c0*/  ST.E desc[UR40][R6.64], RZ ;  /* 0x000000ff06007985 */ /* 0x000be2000c101928 */
[----:B------:R-:W-:-:S02]  /*91d0*/  LOP3.LUT R70, R5, 0x70, R3, 0x78, !PT ;  /* 0x0000007005467812 */ /* 0x000fc400078e7803 */
[----:B------:R-:W-:Y:S02]  /*91e0*/  IADD3 R3, P0, PT, R42, 0x51600, RZ ;  /* 0x000516002a037810 */ /* 0x000fe40007f1e0ff */
[C---:B------:R-:W-:Y:S01]  /*91f0*/  SHF.R.U64 R0, R4.reuse, 0x3, R69 ;  /* 0x0000000304007819 */ /* 0x040fe20000001245 */
[----:B------:R-:W-:Y:S02]  /*9200*/  ST.E desc[UR40][R70.64], RZ ;  /* 0x000000ff46007985 */ /* 0x000fe4000c101928 */
[----:B-1----:R-:W-:Y:S01]  /*9210*/  IMAD.X R77, RZ, RZ, R43, P0 ;  /* 0x000000ffff4d7224 */ /* 0x002fe200000e062b */
[----:B------:R-:W-:Y:S02]  /*9220*/  LOP3.LUT R68, R4, 0x70, R0, 0x78, !PT ;  /* 0x0000007004447812 */ /* 0x000fe400078e7800 */
[C---:B------:R-:W-:Y:S02]  /*9230*/  IADD3 R0, P0, PT, R42.reuse, 0x52600, RZ ;  /* 0x000526002a007810 */ /* 0x040fe40007f1e0ff */
[----:B------:R-:W-:Y:S01]  /*9240*/  IADD3 R4, P1, PT, R42, 0x52400, RZ ;  /* 0x000524002a047810 */ /* 0x000fe20007f3e0ff */
[----:B------:R1:W-:Y:S01]  /*9250*/  ST.E desc[UR40][R68.64], RZ ;  /* 0x000000ff44007985 */ /* 0x0003e2000c101928 */
[----:B------:R-:W-:Y:S01]  /*9260*/  SHF.R.U64 R5, R3, 0x3, R77 ;  /* 0x0000000303057819 */ /* 0x000fe2000000124d */
[----:B--2---:R-:W-:-:S02]  /*9270*/  IMAD.X R73, RZ, RZ, R43, P0 ;  /* 0x000000ffff497224 */ /* 0x004fc400000e062b */
[----:B------:R-:W-:Y:S01]  /*9280*/  IMAD.X R75, RZ, RZ, R43, P1 ;  /* 0x000000ffff4b7224 */ /* 0x000fe200008e062b */
[----:B------:R-:W-:Y:S02]  /*9290*/  LOP3.LUT R76, R3, 0x70, R5, 0x78, !PT ;  /* 0x00000070034c7812 */ /* 0x000fe400078e7805 */
[----:B------:R-:W-:Y:S02]  /*92a0*/  SHF.R.U64 R3, R0, 0x3, R73 ;  /* 0x0000000300037819 */ /* 0x000fe40000001249 */
[----:B------:R-:W-:Y:S01]  /*92b0*/  SHF.R.U64 R5, R4, 0x3, R75 ;  /* 0x0000000304057819 */ /* 0x000fe2000000124b */
[----:B------:R2:W-:Y:S01]  /*92c0*/  ST.E desc[UR40][R76.64], RZ ;  /* 0x000000ff4c007985 */ /* 0x0005e2000c101928 */
[----:B------:R-:W-:Y:S02]  /*92d0*/  LOP3.LUT R72, R0, 0x70, R3, 0x78, !PT ;  /* 0x0000007000487812 */ /* 0x000fe400078e7803 */
[----:B------:R-:W-:Y:S02]  /*92e0*/  IADD3 R3, P0, PT, R42, 0x53400, RZ ;  /* 0x000534002a037810 */ /* 0x000fe40007f1e0ff */
[----:B------:R-:W-:-:S02]  /*92f0*/  LOP3.LUT R74, R4, 0x70, R5, 0x78, !PT ;  /* 0x00000070044a7812 */ /* 0x000fc400078e7805 */
[C---:B------:R-:W-:Y:S01]  /*9300*/  IADD3 R4, P1, PT, R42.reuse, 0x53600, RZ ;  /* 0x000536002a047810 */ /* 0x040fe20007f3e0ff */
[--C-:B---3--:R-:W-:Y:S01]  /*9310*/  IMAD.X R85, RZ, RZ, R43.reuse, P0 ;  /* 0x000000ffff557224 */ /* 0x108fe200000e062b */
[----:B------:R-:W-:Y:S01]  /*9320*/  IADD3 R0, P0, PT, R42, 0x54400, RZ ;  /* 0x000544002a007810 */ /* 0x000fe20007f1e0ff */
[----:B------:R-:W-:Y:S02]  /*9330*/  ST.E desc[UR40][R74.64], RZ ;  /* 0x000000ff4a007985 */ /* 0x000fe4000c101928 */
[----:B----4-:R-:W-:Y:S01]  /*9340*/  IMAD.X R83, RZ, RZ, R43, P1 ;  /* 0x000000ffff537224 */ /* 0x010fe200008e062b */
[C---:B------:R-:W-:Y:S01]  /*9350*/  SHF.R.U64 R5, R3.reuse, 0x3, R85 ;  /* 0x0000000303057819 */ /* 0x040fe20000001255 */
[----:B-----5:R-:W-:Y:S01]  /*9360*/  IMAD.X R81, RZ, RZ, R43, P0 ;  /* 0x000000ffff517224 */ /* 0x020fe200000e062b */
[----:B------:R3:W-:Y:S02]  /*9370*/  ST.E desc[UR40][R72.64], RZ ;  /* 0x000000ff48007985 */ /* 0x0007e4000c101928 */
[----:B------:R-:W-:-:S02]  /*9380*/  LOP3.LUT R84, R3, 0x70, R5, 0x78, !PT ;  /* 0x0000007003547812 */ /* 0x000fc400078e7805 */
[----:B------:R-:W-:Y:S02]  /*9390*/  SHF.R.U64 R5, R4, 0x3, R83 ;  /* 0x0000000304057819 */ /* 0x000fe40000001253 */
[----:B------:R-:W-:Y:S01]  /*93a0*/  SHF.R.U64 R3, R0, 0x3, R81 ;  /* 0x0000000300037819 */ /* 0x000fe20000001251 */
[----:B------:R4:W-:Y:S01]  /*93b0*/  ST.E desc[UR40][R84.64], RZ ;  /* 0x000000ff54007985 */ /* 0x0009e2000c101928 */
[----:B------:R-:W-:Y:S02]  /*93c0*/  LOP3.LUT R82, R4, 0x70, R5, 0x78, !PT ;  /* 0x0000007004527812 */ /* 0x000fe400078e7805 */
[----:B------:R-:W-:Y:S02]  /*93d0*/  IADD3 R4, P0, PT, R42, 0x54600, RZ ;  /* 0x000546002a047810 */ /* 0x000fe40007f1e0ff */
[----:B------:R-:W-:Y:S01]  /*93e0*/  LOP3.LUT R80, R0, 0x70, R3, 0x78, !PT ;  /* 0x0000007000507812 */ /* 0x000fe200078e7803 */
[----:B------:R-:W-:Y:S01]  /*93f0*/  ST.E desc[UR40][R82.64], RZ ;  /* 0x000000ff52007985 */ /* 0x000fe2000c101928 */
[C---:B------:R-:W-:Y:S01]  /*9400*/  IADD3 R3, P1, PT, R42.reuse, 0x55400, RZ ;  /* 0x000554002a037810 */ /* 0x040fe20007f3e0ff */
[--C-:B------:R-:W-:Y:S01]  /*9410*/  IMAD.X R67, RZ, RZ, R43.reuse, P0 ;  /* 0x000000ffff437224 */ /* 0x100fe200000e062b */
[----:B------:R-:W-:Y:S01]  /*9420*/  IADD3 R0, P0, PT, R42, 0x55600, RZ ;  /* 0x000556002a007810 */ /* 0x000fe20007f1e0ff */
[----:B------:R5:W-:Y:S02]  /*9430*/  ST.E desc[UR40][R80.64], RZ ;  /* 0x000000ff50007985 */ /* 0x000be4000c101928 */
[----:B------:R-:W-:Y:S01]  /*9440*/  IMAD.X R79, RZ, RZ, R43, P1 ;  /* 0x000000ffff4f7224 */ /* 0x000fe200008e062b */
[----:B------:R-:W-:Y:S01]  /*9450*/  SHF.R.U64 R5, R4, 0x3, R67 ;  /* 0x0000000304057819 */ /* 0x000fe20000001243 */
[----:B------:R-:W-:-:S03]  /*9460*/  IMAD.X R65, RZ, RZ, R43, P0 ;  /* 0x000000ffff417224 */ /* 0x000fc600000e062b */
[----:B------:R-:W-:Y:S02]  /*9470*/  LOP3.LUT R66, R4, 0x70, R5, 0x78, !PT ;  /* 0x0000007004427812 */ /* 0x000fe400078e7805 */
[C---:B------:R-:W-:Y:S02]  /*9480*/  SHF.R.U64 R4, R0.reuse, 0x3, R65 ;  /* 0x0000000300047819 */ /* 0x040fe40000001241 */
[C---:B------:R-:W-:Y:S01]  /*9490*/  SHF.R.U64 R5, R3.reuse, 0x3, R79 ;  /* 0x0000000303057819 */ /* 0x040fe2000000124f */
[----:B------:R5:W-:Y:S01]  /*94a0*/  ST.E desc[UR40][R66.64], RZ ;  /* 0x000000ff42007985 */ /* 0x000be2000c101928 */
[----:B------:R-:W-:Y:S02]  /*94b0*/  LOP3.LUT R64, R0, 0x70, R4, 0x78, !PT ;  /* 0x0000007000407812 */ /* 0x000fe400078e7804 */
[----:B------:R-:W-:Y:S02]  /*94c0*/  IADD3 R0, P0, PT, R42, 0x56400, RZ ;  /* 0x000564002a007810 */ /* 0x000fe40007f1e0ff */
[----:B------:R-:W-:-:S02]  /*94d0*/  LOP3.LUT R78, R3, 0x70, R5, 0x78, !PT ;  /* 0x00000070034e7812 */ /* 0x000fc400078e7805 */
[C---:B------:R-:W-:Y:S01]  /*94e0*/  IADD3 R4, P1, PT, R42.reuse, 0x56600, RZ ;  /* 0x000566002a047810 */ /* 0x040fe20007f3e0ff */
[--C-:B------:R-:W-:Y:S01]  /*94f0*/  IMAD.X R61, RZ, RZ, R43.reuse, P0 ;  /* 0x000000ffff3d7224 */ /* 0x100fe200000e062b */
[----:B------:R-:W-:Y:S01]  /*9500*/  IADD3 R3, P0, PT, R42, 0x57400, RZ ;  /* 0x000574002a037810 */ /* 0x000fe20007f1e0ff */
[----:B------:R-:W-:Y:S02]  /*9510*/  ST.E desc[UR40][R78.64], RZ ;  /* 0x000000ff4e007985 */ /* 0x000fe4000c101928 */
[----:B------:R-:W-:Y:S01]  /*9520*/  IMAD.X R63, RZ, RZ, R43, P1 ;  /* 0x000000ffff3f7224 */ /* 0x000fe200008e062b */
[C---:B------:R-:W-:Y:S01]  /*9530*/  SHF.R.U64 R5, R0.reuse, 0x3, R61 ;  /* 0x0000000300057819 */ /* 0x040fe2000000123d */
[----:B------:R-:W-:Y:S01]  /*9540*/  IMAD.X R55, RZ, RZ, R43, P0 ;  /* 0x000000ffff377224 */ /* 0x000fe200000e062b */
[----:B------:R5:W-:Y:S02]  /*9550*/  ST.E desc[UR40][R64.64], RZ ;  /* 0x000000ff40007985 */ /* 0x000be4000c101928 */
[----:B------:R-:W-:-:S02]  /*9560*/  LOP3.LUT R60, R0, 0x70, R5, 0x78, !PT ;  /* 0x00000070003c7812 */ /* 0x000fc400078e7805 */
[C---:B------:R-:W-:Y:S02]  /*9570*/  SHF.R.U64 R0, R3.reuse, 0x3, R55 ;  /* 0x0000000303007819 */ /* 0x040fe40000001237 */
[----:B------:R-:W-:Y:S01]  /*9580*/  SHF.R.U64 R5, R4, 0x3, R63 ;  /* 0x0000000304057819 */ /* 0x000fe2000000123f */
[----:B------:R5:W-:Y:S01]  /*9590*/  ST.E desc[UR40][R60.64], RZ ;  /* 0x000000ff3c007985 */ /* 0x000be2000c101928 */
[----:B------:R-:W-:Y:S02]  /*95a0*/  LOP3.LUT R54, R3, 0x70, R0, 0x78, !PT ;  /* 0x0000007003367812 */ /* 0x000fe400078e7800 */
[----:B------:R-:W-:Y:S02]  /*95b0*/  IADD3 R0, P0, PT, R42, 0x57600, RZ ;  /* 0x000576002a007810 */ /* 0x000fe40007f1e0ff */
[----:B------:R-:W-:Y:S02]  /*95c0*/  LOP3.LUT R62, R4, 0x70, R5, 0x78, !PT ;  /* 0x00000070043e7812 */ /* 0x000fe400078e7805 */
        /* <DEDUP_REMOVED lines=106> */
[--C-:B-1----:R-:W-:Y:S01]  /*9c70*/  IMAD.X R69, RZ, RZ, R43.reuse, P0 ;  /* 0x000000ffff457224 */ /* 0x102fe200000e062b */
[----:B------:R-:W-:Y:S01]  /*9c80*/  IADD3 R3, P0, PT, R42, 0x53800, RZ ;  /* 0x000538002a037810 */ /* 0x000fe20007f1e0ff */
[----:B------:R-:W-:Y:S02]  /*9c90*/  ST.E desc[UR40][R10.64], RZ ;  /* 0x000000ff0a007985 */ /* 0x000fe4000c101928 */
[----:B--2---:R-:W-:Y:S01]  /*9ca0*/  IMAD.X R77, RZ, RZ, R43, P1 ;  /* 0x000000ffff4d7224 */ /* 0x004fe200008e062b */
        /* <DEDUP_REMOVED lines=11> */
[--C-:B---3--:R-:W-:Y:S01]  /*9d60*/  IMAD.X R73, RZ, RZ, R43.reuse, P0 ;  /* 0x000000ffff497224 */ /* 0x108fe200000e062b */
[----:B------:R-:W-:Y:S01]  /*9d70*/  IADD3 R3, P0, PT, R42, 0x54a00, RZ ;  /* 0x00054a002a037810 */ /* 0x000fe20007f1e0ff */
[----:B------:R-:W-:Y:S02]  /*9d80*/  ST.E desc[UR40][R76.64], RZ ;  /* 0x000000ff4c007985 */ /* 0x000fe4000c101928 */
[----:B----4-:R-:W-:Y:S01]  /*9d90*/  IMAD.X R85, RZ, RZ, R43, P1 ;  /* 0x000000ffff557224 */ /* 0x010fe200008e062b */
        /* <DEDUP_REMOVED lines=11> */
[--C-:B-----5:R-:W-:Y:S01]  /*9e50*/  IMAD.X R81, RZ, RZ, R43.reuse, P0 ;  /* 0x000000ffff517224 */ /* 0x120fe200000e062b */
        /* <DEDUP_REMOVED lines=106> */
[----:B------:R1:W-:Y:S02]  /*a500*/  ST.E desc[UR40][R32.64], RZ ;  /* 0x000000ff20007985 */ /* 0x0003e4000c101928 */
        /* <DEDUP_REMOVED lines=29> */
[----:B------:R1:W-:Y:S02]  /*a6e0*/  ST.E desc[UR40][R18.64], RZ ;  /* 0x000000ff12007985 */ /* 0x0003e4000c101928 */
        /* <DEDUP_REMOVED lines=14> */
[----:B------:R1:W-:Y:S02]  /*a7d0*/  ST.E desc[UR40][R68.64], RZ ;  /* 0x000000ff44007985 */ /* 0x0003e4000c101928 */
[----:B------:R-:W-:Y:S01]  /*a7e0*/  IMAD.X R77, RZ, RZ, R43, P1 ;  /* 0x000000ffff4d7224 */ /* 0x000fe200008e062b */
[C---:B------:R-:W-:Y:S01]  /*a7f0*/  SHF.R.U64 R5, R0.reuse, 0x3, R71 ;  /* 0x0000000300057819 */ /* 0x040fe20000001247 */
[----:B----4-:R-:W-:Y:S01]  /*a800*/  IMAD.X R73, RZ, RZ, R43, P0 ;  /* 0x000000ffff497224 */ /* 0x010fe200000e062b */
        /* <DEDUP_REMOVED lines=108> */
[C---:B------:R-:W-:Y:S01]  /*aed0*/  SHF.R.U64 R0, R4.reuse, 0x3, R29 ;  /* 0x0000000304007819 */ /* 0x040fe2000000121d */
[----:B------:R1:W-:Y:S01]  /*aee0*/  ST.E desc[UR40][R30.64], RZ ;  /* 0x000000ff1e007985 */ /* 0x0003e2000c101928 */
[----:B------:R-:W-:Y:S02]  /*aef0*/  LOP3.LUT R38, R3, 0x70, R5, 0x78, !PT ;  /* 0x0000007003267812 */ /* 0x000fe400078e7805 */
[----:B------:R-:W-:-:S03]  /*af00*/  LOP3.LUT R28, R4, 0x70, R0, 0x78, !PT ;  /* 0x00000070041c7812 */ /* 0x000fc600078e7800 */
[----:B------:R1:W-:Y:S04]  /*af10*/  ST.E desc[UR40][R38.64], RZ ;  /* 0x000000ff26007985 */ /* 0x0003e8000c101928 */
[----:B------:R1:W-:Y:S01]  /*af20*/  ST.E desc[UR40][R28.64], RZ ;  /* 0x000000ff1c007985 */ /* 0x0003e2000c101928 */
[----:B------:R-:W-:Y:S05]  /*af30*/  @!P5 BRA `(.L_x_158) ;  /* 0x0000000000d0d947 */ /* 0x000fea0003800000 */
[----:B------:R-:W2:Y:S01]  /*af40*/  LDC R4, c[0x0][0x904] ;  /* 0x00024100ff047b82 */ /* 0x000ea20000000800 */
[----:B------:R-:W3:Y:S01]  /*af50*/  LDCU.64 UR4, c[0x0][0x908] ;  /* 0x00012100ff0477ac */ /* 0x000ee20008000a00 */
[----:B------:R-:W4:Y:S01]  /*af60*/  S2R R0, SR_TID.X ;  /* 0x0000000000007919 */ /* 0x000f220000002100 */
[----:B------:R-:W-:Y:S01]  /*af70*/  BSSY.RECONVERGENT B0, `(.L_x_158) ;  /* 0x0000030000007945 */ /* 0x000fe20003800200 */
[----:B---3--:R-:W-:Y:S01]  /*af80*/  IMAD.HI.U32 R3, R57, UR4, RZ ;  /* 0x0000000439037c27 */ /* 0x008fe2000f8e00ff */
[----:B------:R-:W3:Y:S01]  /*af90*/  LDCU UR4, c[0x0][0x380] ;  /* 0x00007000ff0477ac */ /* 0x000ee20008000800 */
[----:B--2---:R-:W-:-:S03]  /*afa0*/  ISETP.NE.AND P0, PT, R4, 0x1, PT ;  /* 0x000000010400780c */ /* 0x004fc60003f05270 */
[----:B------:R-:W-:-:S04]  /*afb0*/  SHF.R.U32.HI R3, RZ, UR5, R3 ;  /* 0x00000005ff037c19 */ /* 0x000fc80008011603 */
[----:B------:R-:W-:Y:S02]  /*afc0*/  SEL R3, R57, R3, !P0 ;  /* 0x0000000339037207 */ /* 0x000fe40004000000 */
[----:B----4-:R-:W-:-:S03]  /*afd0*/  LOP3.LUT R0, R0, 0x7f, RZ, 0xc0, !PT ;  /* 0x0000007f00007812 */ /* 0x010fc600078ec0ff */
[----:B------:R-:W-:-:S04]  /*afe0*/  IMAD.MOV R3, RZ, RZ, -R3 ;  /* 0x000000ffff037224 */ /* 0x000fc800078e0a03 */
[----:B------:R-:W-:-:S04]  /*aff0*/  IMAD R3, R4, R3, R57 ;  /* 0x0000000304037224 */ /* 0x000fc800078e0239 */
[----:B------:R-:W-:-:S05]  /*b000*/  IMAD R3, R3, 0x100, R0 ;  /* 0x0000010003037824 */ /* 0x000fca00078e0200 */
[----:B---3--:R-:W-:-:S13]  /*b010*/  ISETP.GE.AND P0, PT, R3, UR4, PT ;  /* 0x0000000403007c0c */ /* 0x008fda000bf06270 */
[----:B------:R-:W-:Y:S05]  /*b020*/  @P0 BRA `(.L_x_159) ;  /* 0x0000000000900947 */ /* 0x000fea0003800000 */
[----:B------:R-:W1:Y:S01]  /*b030*/  LDC R5, c[0x0][0x38c] ;  /* 0x0000e300ff057b82 */ /* 0x000e620000000800 */
[----:B------:R-:W2:Y:S01]  /*b040*/  LDCU UR6, c[0x0][0x890] ;  /* 0x00011200ff0677ac */ /* 0x000ea20008000800 */
[----:B------:R-:W3:Y:S01]  /*b050*/  LDCU.64 UR4, c[0x0][0x888] ;  /* 0x00011100ff0477ac */ /* 0x000ee20008000a00 */
[----:B--2---:R-:W-:Y:S01]  /*b060*/  IMAD R3, R22, UR6, R3 ;  /* 0x0000000616037c24 */ /* 0x004fe2000f8e0203 */
[----:B-1----:R-:W-:-:S04]  /*b070*/  IABS R6, R5 ;  /* 0x0000000500067213 */ /* 0x002fc80000000000 */
[----:B------:R-:W1:Y:S08]  /*b080*/  I2F.RP R8, R6 ;  /* 0x0000000600087306 */ /* 0x000e700000209400 */
[----:B-1----:R-:W1:Y:S02]  /*b090*/  MUFU.RCP R8, R8 ;  /* 0x0000000800087308 */ /* 0x002e640000001000 */
[----:B-1----:R-:W-:-:S06]  /*b0a0*/  IADD3 R8, PT, PT, R8, 0xffffffe, RZ ;  /* 0x0ffffffe08087810 */ /* 0x002fcc0007ffe0ff */
[----:B------:R-:W1:Y:S02]  /*b0b0*/  F2I.FTZ.U32.TRUNC.NTZ R9, R8 ;  /* 0x0000000800097305 */ /* 0x000e64000021f000 */
[----:B-1----:R-:W-:Y:S01]  /*b0c0*/  IADD3 R0, PT, PT, RZ, -R9, RZ ;  /* 0x80000009ff007210 */ /* 0x002fe20007ffe0ff */
[----:B------:R-:W-:-:S04]  /*b0d0*/  IMAD.MOV.U32 R8, RZ, RZ, RZ ;  /* 0x000000ffff087224 */ /* 0x000fc800078e00ff */
[----:B------:R-:W-:Y:S01]  /*b0e0*/  IMAD R4, R0, R6, RZ ;  /* 0x0000000600047224 */ /* 0x000fe200078e02ff */
[----:B------:R-:W-:-:S03]  /*b0f0*/  IABS R0, R2 ;  /* 0x0000000200007213 */ /* 0x000fc60000000000 */
[----:B------:R-:W-:Y:S01]  /*b100*/  IMAD.HI.U32 R7, R9, R4, R8 ;  /* 0x0000000409077227 */ /* 0x000fe200078e0008 */
[----:B------:R-:W-:Y:S01]  /*b110*/  MOV R4, R0 ;  /* 0x0000000000047202 */ /* 0x000fe20000000f00 */
[----:B------:R-:W1:Y:S04]  /*b120*/  LDC.64 R8, c[0x0][0x880] ;  /* 0x00022000ff087b82 */ /* 0x000e680000000a00 */
[----:B------:R-:W-:-:S04]  /*b130*/  IMAD.HI.U32 R7, R7, R4, RZ ;  /* 0x0000000407077227 */ /* 0x000fc800078e00ff */
[----:B------:R-:W-:-:S04]  /*b140*/  IMAD.MOV R0, RZ, RZ, -R7 ;  /* 0x000000ffff007224 */ /* 0x000fc800078e0a07 */
[----:B------:R-:W-:-:S05]  /*b150*/  IMAD R0, R6, R0, R4 ;  /* 0x0000000006007224 */ /* 0x000fca00078e0204 */
[----:B------:R-:W-:-:S13]  /*b160*/  ISETP.GT.U32.AND P1, PT, R6, R0, PT ;  /* 0x000000000600720c */ /* 0x000fda0003f24070 */
[-C--:B------:R-:W-:Y:S01]  /*b170*/  @!P1 IADD3 R0, PT, PT, R0, -R6.reuse, RZ ;  /* 0x8000000600009210 */ /* 0x080fe20007ffe0ff */
[----:B------:R-:W-:Y:S01]  /*b180*/  @!P1 VIADD R7, R7, 0x1 ;  /* 0x0000000107079836 */ /* 0x000fe20000000000 */
[----:B------:R-:W-:Y:S02]  /*b190*/  ISETP.NE.AND P1, PT, R5, RZ, PT ;  /* 0x000000ff0500720c */ /* 0x000fe40003f25270 */
[----:B------:R-:W-:Y:S02]  /*b1a0*/  ISETP.GE.U32.AND P2, PT, R0, R6, PT ;  /* 0x000000060000720c */ /* 0x000fe40003f46070 */
[----:B------:R-:W-:-:S04]  /*b1b0*/  LOP3.LUT R0, R2, R5, RZ, 0x3c, !PT ;  /* 0x0000000502007212 */ /* 0x000fc800078e3cff */
[----:B------:R-:W-:-:S07]  /*b1c0*/  ISETP.GE.AND P0, PT, R0, RZ, PT ;  /* 0x000000ff0000720c */ /* 0x000fce0003f06270 */
[----:B------:R-:W-:-:S06]  /*b1d0*/  @P2 IADD3 R7, PT, PT, R7, 0x1, RZ ;  /* 0x0000000107072810 */ /* 0x000fcc0007ffe0ff */
[----:B------:R-:W-:Y:S01]  /*b1e0*/  @!P0 IMAD.MOV R7, RZ, RZ, -R7 ;  /* 0x000000ffff078224 */ /* 0x000fe200078e0a07 */
[----:B------:R-:W-:-:S04]  /*b1f0*/  @!P1 LOP3.LUT R7, RZ, R5, RZ, 0x33, !PT ;  /* 0x00000005ff079212 */ /* 0x000fc800078e33ff */
[C---:B------:R-:W-:Y:S01]  /*b200*/  IADD3 R0, PT, PT, -R7.reuse, RZ, RZ ;  /* 0x000000ff07007210 */ /* 0x040fe20007ffe1ff */
[----:B---3--:R-:W-:-:S04]  /*b210*/  IMAD R3, R7, UR5, R3 ;  /* 0x0000000507037c24 */ /* 0x008fc8000f8e0203 */
[----:B------:R-:W-:-:S04]  /*b220*/  IMAD R0, R5, R0, R2 ;  /* 0x0000000005007224 */ /* 0x000fc800078e0202 */
[----:B------:R-:W-:Y:S02]  /*b230*/  IMAD R3, R0, UR4, R3 ;  /* 0x0000000400037c24 */ /* 0x000fe4000f8e0203 */
[----:B------:R-:W-:Y:S02]  /*b240*/  IMAD.MOV.U32 R0, RZ, RZ, -0x800000 ;  /* 0xff800000ff007424 */ /* 0x000fe400078e00ff */
[----:B-1----:R-:W-:-:S05]  /*b250*/  IMAD.WIDE R8, R3, 0x4, R8 ;  /* 0x0000000403087825 */ /* 0x002fca00078e0208 */
[----:B------:R2:W-:Y:S02]  /*b260*/  STG.E desc[UR40][R8.64], R0 ;  /* 0x0000000008007986 */ /* 0x0005e4000c101928 */
.L_x_159:
[----:B------:R-:W-:Y:S05]  /*b270*/  BSYNC.RECONVERGENT B0 ;  /* 0x0000000000007941 */ /* 0x000fea0003800200 */
.L_x_158:
[----:B------:R-:W-:-:S09]  /*b280*/  UISETP.NE.AND UP0, UPT, UR37, URZ, UPT ;  /* 0x000000ff2500728c */ /* 0x000fd2000bf05270 */
[----:B------:R-:W-:Y:S05]  /*b290*/  BRA.U UP0, `(.L_x_160) ;  /* 0x0000000100047547 */ /* 0x000fea000b800000 */
[----:B------:R-:W-:Y:S05]  /*b2a0*/  BPT.TRAP 0x1 ;  /* 0x000000040000795c */ /* 0x000fea0000300000 */
.L_x_160:
[C---:B-1----:R-:W-:Y:S01]  /*b2b0*/  IADD3 R6, P0, PT, R42.reuse, 0x60000, RZ ;  /* 0x000600002a067810 */ /* 0x042fe20007f1e0ff */
[----:B------:R-:W1:Y:S01]  /*b2c0*/  S2UR UR4, SR_CgaCtaId ;  /* 0x00000000000479c3 */ /* 0x000e620000008800 */
[C---:B------:R-:W-:Y:S01]  /*b2d0*/  IADD3 R3, P1, PT, R42.reuse, 0x60200, RZ ;  /* 0x000602002a037810 */ /* 0x040fe20007f3e0ff */
[----:B------:R-:W-:Y:S01]  /*b2e0*/  UMOV UR5, 0x400 ;  /* 0x0000040000057882 */ /* 0x000fe20000000000 */
[----:B------:R-:W-:Y:S01]  /*b2f0*/  STL.64 [R1+0x80], R56 ;  /* 0x0000803801007387 */ /* 0x000fe20000100a00 */
[--C-:B------:R-:W-:Y:S01]  /*b300*/  IMAD.X R81, RZ, RZ, R43.reuse, P0 ;  /* 0x000000ffff517224 */ /* 0x100fe200000e062b */
[C---:B------:R-:W-:Y:S01]  /*b310*/  IADD3 R5, P0, PT, R42.reuse, 0x61000, RZ ;  /* 0x000610002a057810 */ /* 0x040fe20007f1e0ff */
[----:B------:R-:W-:Y:S01]  /*b320*/  IMAD.X R79, RZ, RZ, R43, P1 ;  /* 0x000000ffff4f7224 */ /* 0x000fe200008e062b */
[----:B--2---:R-:W-:Y:S01]  /*b330*/  IADD3 R0, P1, PT, R42, 0x61200, RZ ;  /* 0x000612002a007810 */ /* 0x004fe20007f3e0ff */
[----:B------:R-:W-:Y:S01]  /*b340*/  STL.64 [R1+0x78], R22 ;  /* 0x0000781601007387 */ /* 0x000fe20000100a00 */
[C---:B------:R-:W-:Y:S01]  /*b350*/  SHF.R.U64 R7, R6.reuse, 0x3, R81 ;  /* 0x0000000306077819 */ /* 0x040fe20000001251 */
[----:B------:R-:W-:Y:S01]  /*b360*/  IMAD.X R77, RZ, RZ, R43, P0 ;  /* 0x000000ffff4d7224 */ /* 0x000fe200000e062b */
[C---:B------:R-:W-:Y:S01]  /*b370*/  SHF.R.U64 R4, R3.reuse, 0x3, R79 ;  /* 0x0000000303047819 */ /* 0x040fe2000000124f */
[----:B------:R-:W-:Y:S01]  /*b380*/  IMAD.X R67, RZ, RZ, R43, P1 ;  /* 0x000000ffff437224 */ /* 0x000fe200008e062b */
[----:B------:R-:W-:Y:S01]  /*b390*/  LOP3.LUT R80, R6, 0x70, R7, 0x78, !PT ;  /* 0x0000007006507812 */ /* 0x000fe200078e7807 */
[----:B------:R-:W-:Y:S01]  /*b3a0*/  STL [R1+0x88], R58 ;  /* 0x0000883a01007387 */ /* 0x000fe20000100800 */
[----:B------:R-:W-:Y:S01]  /*b3b0*/  LOP3.LUT R78, R3, 0x70, R4, 0x78, !PT ;  /* 0x00000070034e7812 */ /* 0x000fe200078e7804 */
[----:B------:R-:W-:Y:S01]  /*b3c0*/  UISETP.NE.AND UP0, UPT, UR37, URZ, UPT ;  /* 0x000000ff2500728c */ /* 0x000fe2000bf05270 */
[----:B------:R-:W-:-:S02]  /*b3d0*/  IADD3 R6, P0, PT, R42, 0x62000, RZ ;  /* 0x000620002a067810 */ /* 0x000fc40007f1e0ff */
[----:B------:R-:W-:Y:S02]  /*b3e0*/  IADD3 R3, P1, PT, R42, 0x62200, RZ ;  /* 0x000622002a037810 */ /* 0x000fe40007f3e0ff */
[C---:B------:R-:W-:Y:S01]  /*b3f0*/  SHF.R.U64 R4, R0.reuse, 0x3, R67 ;  /* 0x0000000300047819 */ /* 0x040fe20000001243 */
[----:B------:R-:W-:Y:S01]  /*b400*/  IMAD.X R65, RZ, RZ, R43, P0 ;  /* 0x000000ffff417224 */ /* 0x000fe200000e062b */
[C---:B------:R-:W-:Y:S01]  /*b410*/  SHF.R.U64 R7, R5.reuse, 0x3, R77 ;  /* 0x0000000305077819 */ /* 0x040fe2000000124d */
[----:B------:R-:W-:Y:S01]  /*b420*/  IMAD.X R63, RZ, RZ, R43, P1 ;  /* 0x000000ffff3f7224 */ /* 0x000fe200008e062b */
[----:B------:R-:W-:Y:S01]  /*b430*/  LOP3.LUT R66, R0, 0x70, R4, 0x78, !PT ;  /* 0x0000007000427812 */ /* 0x000fe200078e7804 */
[----:B-1----:R-:W-:Y:S01]  /*b440*/  ULEA UR4, UR4, UR5, 0x18 ;  /* 0x0000000504047291 */ /* 0x002fe2000f8ec0ff */
[----:B------:R-:W-:Y:S02]  /*b450*/  IADD3 R0, P1, PT, R42, 0x63200, RZ ;  /* 0x000632002a007810 */ /* 0x000fe40007f3e0ff */
[----:B------:R-:W-:-:S02]  /*b460*/  LOP3.LUT R76, R5, 0x70, R7, 0x78, !PT ;  /* 0x00000070054c7812 */ /* 0x000fc400078e7807 */
[----:B------:R-:W-:Y:S01]  /*b470*/  IADD3 R5, P0, PT, R42, 0x63000, RZ ;  /* 0x000630002a057810 */ /* 0x000fe20007f1e0ff */
[----:B------:R-:W-:Y:S01]  /*b480*/  IMAD.X R55, RZ, RZ, R43, P1 ;  /* 0x000000ffff377224 */ /* 0x000fe200008e062b */
[C---:B------:R-:W-:Y:S02]  /*b490*/  SHF.R.U64 R7, R6.reuse, 0x3, R65 ;  /* 0x0000000306077819 */ /* 0x040fe40000001241 */
[C---:B------:R-:W-:Y:S01]  /*b4a0*/  SHF.R.U64 R4, R3.reuse, 0x3, R63 ;  /* 0x0000000303047819 */ /* 0x040fe2000000123f */
[----:B------:R-:W-:Y:S01]  /*b4b0*/  IMAD.X R61, RZ, RZ, R43, P0 ;  /* 0x000000ffff3d7224 */ /* 0x000fe200000e062b */
[----:B------:R-:W-:Y:S01]  /*b4c0*/  LOP3.LUT R64, R6, 0x70, R7, 0x78, !PT ;  /* 0x0000007006407812 */ /* 0x000fe200078e7807 */
[----:B------:R-:W-:Y:S01]  /*b4d0*/  SYNCS.ARRIVE.TRANS64.A1T0 RZ, [UR4+0x700b0], RZ ;  /* 0x0700b0ffffff79a7 */ /* 0x000fe20008100004 */
[----:B------:R-:W-:Y:S01]  /*b4e0*/  LOP3.LUT R62, R3, 0x70, R4, 0x78, !PT ;  /* 0x00000070033e7812 */ /* 0x000fe200078e7804 */
[----:B------:R-:W-:Y:S01]  /*b4f0*/  ST.E desc[UR40][R80.64], RZ ;  /* 0x000000ff50007985 */ /* 0x000fe2000c101928 */
[----:B------:R-:W-:-:S02]  /*b500*/  IADD3 R6, P0, PT, R42, 0x64000, RZ ;  /* 0x000640002a067810 */ /* 0x000fc40007f1e0ff */
[----:B------:R-:W-:Y:S01]  /*b510*/  IADD3 R3, P1, PT, R42, 0x64200, RZ ;  /* 0x000642002a037810 */ /* 0x000fe20007f3e0ff */
[----:B------:R1:W-:Y:S01]  /*b520*/  ST.E desc[UR40][R78.64], RZ ;  /* 0x000000ff4e007985 */ /* 0x0003e2000c101928 */
[C---:B------:R-:W-:Y:S01]  /*b530*/  SHF.R.U64 R4, R0.reuse, 0x3, R55 ;  /* 0x0000000300047819 */ /* 0x040fe20000001237 */
[----:B------:R-:W-:Y:S01]  /*b540*/  IMAD.X R53, RZ, RZ, R43, P0 ;  /* 0x000000ffff357224 */ /* 0x000fe200000e062b */
[C---:B------:R-:W-:Y:S01]  /*b550*/  SHF.R.U64 R7, R5.reuse, 0x3, R61 ;  /* 0x0000000305077819 */ /* 0x040fe2000000123d */
[----:B------:R-:W-:Y:S01]  /*b560*/  IMAD.X R51, RZ, RZ, R43, P1 ;  /* 0x000000ffff337224 */ /* 0x000fe200008e062b */
[----:B------:R-:W-:Y:S01]  /*b570*/  LOP3.LUT R54, R0, 0x70, R4, 0x78, !PT ;  /* 0x0000007000367812 */ /* 0x000fe200078e7804 */
[----:B------:R2:W-:Y:S01]  /*b580*/  ST.E desc[UR40][R76.64], RZ ;  /* 0x000000ff4c007985 */ /* 0x0005e2000c101928 */
[C---:B------:R-:W-:Y:S02]  /*b590*/  IADD3 R0, P1, PT, R42.reuse, 0x65200, RZ ;  /* 0x000652002a007810 */ /* 0x040fe40007f3e0ff */
[----:B------:R-:W-:Y:S01]  /*b5a0*/  LOP3.LUT R60, R5, 0x70, R7, 0x78, !PT ;  /* 0x00000070053c7812 */ /* 0x000fe200078e7807 */
[----:B------:R-:W-:Y:S01]  /*b5b0*/  ST.E desc[UR40][R66.64], RZ ;  /* 0x000000ff42007985 */ /* 0x000fe2000c101928 */
[----:B------:R-:W-:Y:S01]  /*b5c0*/  IADD3 R5, P0, PT, R42, 0x65000, RZ ;  /* 0x000650002a057810 */ /* 0x000fe20007f1e0ff */
[----:B------:R-:W-:Y:S01]  /*b5d0*/  IMAD.X R47, RZ, RZ, R43, P1 ;  /* 0x000000ffff2f7224 */ /* 0x000fe200008e062b */
[C---:B------:R-:W-:Y:S01]  /*b5e0*/  SHF.R.U64 R7, R6.reuse, 0x3, R53 ;  /* 0x0000000306077819 */ /* 0x040fe20000001235 */
[----:B------:R3:W-:Y:S01]  /*b5f0*/  ST.E desc[UR40][R64.64], RZ ;  /* 0x000000ff40007985 */ /* 0x0007e2000c101928 */
[C---:B------:R-:W-:Y:S01]  /*b600*/  SHF.R.U64 R4, R3.reuse, 0x3, R51 ;  /* 0x0000000303047819 */ /* 0x040fe20000001233 */
[----:B------:R-:W-:Y:S01]  /*b610*/  IMAD.X R49, RZ, RZ, R43, P0 ;  /* 0x000000ffff317224 */ /* 0x000fe200000e062b */
[----:B------:R-:W-:Y:S01]  /*b620*/  LOP3.LUT R52, R6, 0x70, R7, 0x78, !PT ;  /* 0x0000007006347812 */ /* 0x000fe200078e7807 */
[----:B------:R4:W-:Y:S01]  /*b630*/  ST.E desc[UR40][R62.64], RZ ;  /* 0x000000ff3e007985 */ /* 0x0009e2000c101928 */
[----:B------:R-:W-:-:S02]  /*b640*/  LOP3.LUT R50, R3, 0x70, R4, 0x78, !PT ;  /* 0x0000007003327812 */ /* 0x000fc400078e7804 */
[C---:B------:R-:W-:Y:S01]  /*b650*/  IADD3 R6, P0, PT, R42.reuse, 0x66000, RZ ;  /* 0x000660002a067810 */ /* 0x040fe20007f1e0ff */
[----:B------:R-:W-:Y:S01]  /*b660*/  ST.E desc[UR40][R60.64], RZ ;  /* 0x000000ff3c007985 */ /* 0x000fe2000c101928 */
[----:B------:R-:W-:Y:S02]  /*b670*/  IADD3 R3, P1, PT, R42, 0x66200, RZ ;  /* 0x000662002a037810 */ /* 0x000fe40007f3e0ff */
[C---:B------:R-:W-:Y:S01]  /*b680*/  SHF.R.U64 R4, R0.reuse, 0x3, R47 ;  /* 0x0000000300047819 */ /* 0x040fe2000000122f */
[----:B------:R-:W-:Y:S01]  /*b690*/  IMAD.X R45, RZ, RZ, R43, P0 ;  /* 0x000000ffff2d7224 */ /* 0x000fe200000e062b */
[----:B------:R-:W-:Y:S01]  /*b6a0*/  SHF.R.U64 R7, R5, 0x3, R49 ;  /* 0x0000000305077819 */ /* 0x000fe20000001231 */
[----:B------:R-:W-:Y:S01]  /*b6b0*/  IMAD.X R41, RZ, RZ, R43, P1 ;  /* 0x000000ffff297224 */ /* 0x000fe200008e062b */
[----:B------:R-:W-:Y:S01]  /*b6c0*/  LOP3.LUT R46, R0, 0x70, R4, 0x78, !PT ;  /* 0x00000070002e7812 */ /* 0x000fe200078e7804 */
[----:B------:R4:W-:Y:S01]  /*b6d0*/  ST.E desc[UR40][R54.64], RZ ;  /* 0x000000ff36007985 */ /* 0x0009e2000c101928 */
[----:B------:R-:W-:-:S02]  /*b6e0*/  IADD3 R0, P1, PT, R42, 0x67200, RZ ;  /* 0x000672002a007810 */ /* 0x000fc40007f3e0ff */
[----:B------:R-:W-:Y:S01]  /*b6f0*/  LOP3.LUT R48, R5, 0x70, R7, 0x78, !PT ;  /* 0x0000007005307812 */ /* 0x000fe200078e7807 */
[----:B------:R4:W-:Y:S01]  /*b700*/  ST.E desc[UR40][R52.64], RZ ;  /* 0x000000ff34007985 */ /* 0x0009e2000c101928 */
[----:B------:R-:W-:Y:S01]  /*b710*/  IADD3 R5, P0, PT, R42, 0x67000, RZ ;  /* 0x000670002a057810 */ /* 0x000fe20007f1e0ff */
[----:B------:R-:W-:Y:S01]  /*b720*/  IMAD.X R37, RZ, RZ, R43, P1 ;  /* 0x000000ffff257224 */ /* 0x000fe200008e062b */
[C---:B------:R-:W-:Y:S01]  /*b730*/  SHF.R.U64 R7, R6.reuse, 0x3, R45 ;  /* 0x0000000306077819 */ /* 0x040fe2000000122d */
[----:B------:R-:W-:Y:S01]  /*b740*/  ST.E desc[UR40][R50.64], RZ ;  /* 0x000000ff32007985 */ /* 0x000fe2000c101928 */
[C---:B------:R-:W-:Y:S01]  /*b750*/  SHF.R.U64 R4, R3.reuse, 0x3, R41 ;  /* 0x0000000303047819 */ /* 0x040fe20000001229 */
[----:B------:R-:W-:Y:S01]  /*b760*/  IMAD.X R39, RZ, RZ, R43, P0 ;  /* 0x000000ffff277224 */ /* 0x000fe200000e062b */
[----:B------:R-:W-:Y:S01]  /*b770*/  LOP3.LUT R44, R6, 0x70, R7, 0x78, !PT ;  /* 0x00000070062c7812 */ /* 0x000fe200078e7807 */
[----:B------:R4:W-:Y:S01]  /*b780*/  ST.E desc[UR40][R48.64], RZ ;  /* 0x000000ff30007985 */ /* 0x0009e2000c101928 */
[----:B------:R-:W-:-:S02]  /*b790*/  LOP3.LUT R40, R3, 0x70, R4, 0x78, !PT ;  /* 0x0000007003287812 */ /* 0x000fc400078e7804 */
[C---:B------:R-:W-:Y:S01]  /*b7a0*/  IADD3 R6, P0, PT, R42.reuse, 0x68000, RZ ;  /* 0x000680002a067810 */ /* 0x040fe20007f1e0ff */
[----:B------:R4:W-:Y:S01]  /*b7b0*/  ST.E desc[UR40][R46.64], RZ ;  /* 0x000000ff2e007985 */ /* 0x0009e2000c101928 */
[----:B------:R-:W-:Y:S02]  /*b7c0*/  IADD3 R3, P1, PT, R42, 0x68200, RZ ;  /* 0x000682002a037810 */ /* 0x000fe40007f3e0ff */
[C---:B------:R-:W-:Y:S01]  /*b7d0*/  SHF.R.U64 R4, R0.reuse, 0x3, R37 ;  /* 0x0000000300047819 */ /* 0x040fe20000001225 */
[----:B------:R-:W-:Y:S01]  /*b7e0*/  IMAD.X R35, RZ, RZ, R43, P0 ;  /* 0x000000ffff237224 */ /* 0x000fe200000e062b */
[----:B------:R-:W-:Y:S01]  /*b7f0*/  SHF.R.U64 R7, R5, 0x3, R39 ;  /* 0x0000000305077819 */ /* 0x000fe20000001227 */
[----:B------:R-:W-:Y:S01]  /*b800*/  IMAD.X R33, RZ, RZ, R43, P1 ;  /* 0x000000ffff217224 */ /* 0x000fe200008e062b */
[----:B------:R-:W-:Y:S01]  /*b810*/  LOP3.LUT R36, R0, 0x70, R4, 0x78, !PT ;  /* 0x0000007000247812 */ /* 0x000fe200078e7804 */
[----:B------:R-:W-:Y:S01]  /*b820*/  ST.E desc[UR40][R44.64], RZ ;  /* 0x000000ff2c007985 */ /* 0x000fe2000c101928 */
[----:B------:R-:W-:-:S02]  /*b830*/  IADD3 R0, P1, PT, R42, 0x69200, RZ ;  /* 0x000692002a007810 */ /* 0x000fc40007f3e0ff */
[----:B------:R-:W-:Y:S01]  /*b840*/  LOP3.LUT R38, R5, 0x70, R7, 0x78, !PT ;  /* 0x0000007005267812 */ /* 0x000fe200078e7807 */
[----:B------:R4:W-:Y:S01]  /*b850*/  ST.E desc[UR40][R40.64], RZ ;  /* 0x000000ff28007985 */ /* 0x0009e2000c101928 */
[----:B------:R-:W-:Y:S01]  /*b860*/  IADD3 R5, P0, PT, R42, 0x69000, RZ ;  /* 0x000690002a057810 */ /* 0x000fe20007f1e0ff */
[----:B------:R-:W-:Y:S01]  /*b870*/  IMAD.X R29, RZ, RZ, R43, P1 ;  /* 0x000000ffff1d7224 */ /* 0x000fe200008e062b */
[C---:B------:R-:W-:Y:S01]  /*b880*/  SHF.R.U64 R7, R6.reuse, 0x3, R35 ;  /* 0x0000000306077819 */ /* 0x040fe20000001223 */
[----:B------:R4:W-:Y:S01]  /*b890*/  ST.E desc[UR40][R38.64], RZ ;  /* 0x000000ff26007985 */ /* 0x0009e2000c101928 */
[C---:B------:R-:W-:Y:S01]  /*b8a0*/  SHF.R.U64 R4, R3.reuse, 0x3, R33 ;  /* 0x0000000303047819 */ /* 0x040fe20000001221 */
[----:B------:R-:W-:Y:S01]  /*b8b0*/  IMAD.X R31, RZ, RZ, R43, P0 ;  /* 0x000000ffff1f7224 */ /* 0x000fe200000e062b */
[----:B------:R-:W-:Y:S01]  /*b8c0*/  LOP3.LUT R34, R6, 0x70, R7, 0x78, !PT ;  /* 0x0000007006227812 */ /* 0x000fe200078e7807 */
[----:B------:R-:W-:Y:S01]  /*b8d0*/  ST.E desc[UR40][R36.64], RZ ;  /* 0x000000ff24007985 */ /* 0x000fe2000c101928 */
        /* <DEDUP_REMOVED lines=11> */
[----:B------:R-:W-:Y:S02]  /*b990*/  LOP3.LUT R30, R5, 0x70, R7, 0x78, !PT ;  /* 0x00000070051e7812 */ /* 0x000fe400078e7807 */
        /* <DEDUP_REMOVED lines=9> */
[----:B------:R-:W-:Y:S01]  /*ba30*/  IADD3 R6, P0, PT, R42, 0x6c000, RZ ;  /* 0x0006c0002a067810 */ /* 0x000fe20007f1e0ff */
[----:B------:R4:W-:Y:S01]  /*ba40*/  ST.E desc[UR40][R26.64], RZ ;  /* 0x000000ff1a007985 */ /* 0x0009e2000c101928 */
[C---:B------:R-:W-:Y:S02]  /*ba50*/  SHF.R.U64 R4, R0.reuse, 0x3, R19 ;  /* 0x0000000300047819 */ /* 0x040fe40000001213 */
[----:B------:R-:W-:Y:S01]  /*ba60*/  SHF.R.U64 R7, R5, 0x3, R21 ;  /* 0x0000000305077819 */ /* 0x000fe20000001215 */
[----:B------:R-:W-:Y:S01]  /*ba70*/  IMAD.X R15, RZ, RZ, R43, P0 ;  /* 0x000000ffff0f7224 */ /* 0x000fe200000e062b */
[----:B------:R-:W-:Y:S01]  /*ba80*/  LOP3.LUT R18, R0, 0x70, R4, 0x78, !PT ;  /* 0x0000007000127812 */ /* 0x000fe200078e7804 */
[----:B------:R-:W-:Y:S01]  /*ba90*/  ST.E desc[UR40][R24.64], RZ ;  /* 0x000000ff18007985 */ /* 0x000fe2000c101928 */
[C---:B------:R-:W-:Y:S02]  /*baa0*/  IADD3 R3, P1, PT, R42.reuse, 0x6c200, RZ ;  /* 0x0006c2002a037810 */ /* 0x040fe40007f3e0ff */
[----:B------:R-:W-:-:S02]  /*bab0*/  IADD3 R4, P0, PT, R42, 0x6d000, RZ ;  /* 0x0006d0002a047810 */ /* 0x000fc40007f1e0ff */
[----:B------:R-:W-:Y:S01]  /*bac0*/  LOP3.LUT R20, R5, 0x70, R7, 0x78, !PT ;  /* 0x0000007005147812 */ /* 0x000fe200078e7807 */
[----:B------:R-:W-:Y:S01]  /*bad0*/  IMAD.X R13, RZ, RZ, R43, P1 ;  /* 0x000000ffff0d7224 */ /* 0x000fe200008e062b */
[----:B------:R-:W-:Y:S01]  /*bae0*/  SHF.R.U64 R7, R6, 0x3, R15 ;  /* 0x0000000306077819 */ /* 0x000fe2000000120f */
[----:B------:R-:W-:Y:S01]  /*baf0*/  IMAD.X R11, RZ, RZ, R43, P0 ;  /* 0x000000ffff0b7224 */ /* 0x000fe200000e062b */
[----:B------:R-:W-:Y:S01]  /*bb00*/  IADD3 R0, P1, PT, R42, 0x6d200, RZ ;  /* 0x0006d2002a007810 */ /* 0x000fe20007f3e0ff */
[----:B------:R4:W-:Y:S01]  /*bb10*/  ST.E desc[UR40][R20.64], RZ ;  /* 0x000000ff14007985 */ /* 0x0009e2000c101928 */
[----:B------:R-:W-:Y:S02]  /*bb20*/  LOP3.LUT R14, R6, 0x70, R7, 0x78, !PT ;  /* 0x00000070060e7812 */ /* 0x000fe400078e7807 */
[C---:B------:R-:W-:Y:S01]  /*bb30*/  SHF.R.U64 R6, R4.reuse, 0x3, R11 ;  /* 0x0000000304067819 */ /* 0x040fe2000000120b */
[----:B------:R-:W-:Y:S01]  /*bb40*/  IMAD.X R9, RZ, RZ, R43, P1 ;  /* 0x000000ffff097224 */ /* 0x000fe200008e062b */
[----:B------:R-:W-:Y:S01]  /*bb50*/  SHF.R.U64 R5, R3, 0x3, R13 ;  /* 0x0000000303057819 */ /* 0x000fe2000000120d */
[----:B------:R4:W-:Y:S01]  /*bb60*/  ST.E desc[UR40][R18.64], RZ ;  /* 0x000000ff12007985 */ /* 0x0009e2000c101928 */
[----:B------:R-:W-:-:S02]  /*bb70*/  LOP3.LUT R10, R4, 0x70, R6, 0x78, !PT ;  /* 0x00000070040a7812 */ /* 0x000fc400078e7806 */
[----:B------:R-:W-:Y:S01]  /*bb80*/  LOP3.LUT R12, R3, 0x70, R5, 0x78, !PT ;  /* 0x00000070030c7812 */ /* 0x000fe200078e7805 */
[----:B------:R-:W-:Y:S01]  /*bb90*/  ST.E desc[UR40][R14.64], RZ ;  /* 0x000000ff0e007985 */ /* 0x000fe2000c101928 */
[----:B------:R-:W-:Y:S02]  /*bba0*/  IADD3 R6, P0, PT, R42, 0x6e200, RZ ;  /* 0x0006e2002a067810 */ /* 0x000fe40007f1e0ff */
[----:B------:R-:W-:Y:S01]  /*bbb0*/  SHF.R.U64 R5, R0, 0x3, R9 ;  /* 0x0000000300057819 */ /* 0x000fe20000001209 */
[----:B------:R4:W-:Y:S01]  /*bbc0*/  ST.E desc[UR40][R12.64], RZ ;  /* 0x000000ff0c007985 */ /* 0x0009e2000c101928 */
[----:B------:R-:W-:Y:S01]  /*bbd0*/  IADD3 R3, P1, PT, R42, 0x6e000, RZ ;  /* 0x0006e0002a037810 */ /* 0x000fe20007f3e0ff */
[----:B------:R-:W-:Y:S01]  /*bbe0*/  IMAD.X R73, RZ, RZ, R43, P0 ;  /* 0x000000ffff497224 */ /* 0x000fe200000e062b */
[----:B------:R-:W-:Y:S01]  /*bbf0*/  LOP3.LUT R8, R0, 0x70, R5, 0x78, !PT ;  /* 0x0000007000087812 */ /* 0x000fe200078e7805 */
[----:B------:R4:W-:Y:S01]  /*bc00*/  ST.E desc[UR40][R10.64], RZ ;  /* 0x000000ff0a007985 */ /* 0x0009e2000c101928 */
[----:B------:R-:W-:Y:S01]  /*bc10*/  IADD3 R0, P2, PT, R42, 0x6f200, RZ ;  /* 0x0006f2002a007810 */ /* 0x000fe20007f5e0ff */
[----:B------:R-:W-:Y:S01]  /*bc20*/  IMAD.X R75, RZ, RZ, R43, P1 ;  /* 0x000000ffff4b7224 */ /* 0x000fe200008e062b */
[----:B------:R-:W-:Y:S01]  /*bc30*/  SHF.R.U64 R7, R6, 0x3, R73 ;  /* 0x0000000306077819 */ /* 0x000fe20000001249 */
[----:B------:R4:W-:Y:S01]  /*bc40*/  ST.E desc[UR40][R8.64], RZ ;  /* 0x000000ff08007985 */ /* 0x0009e2000c101928 */
[----:B------:R-:W-:Y:S01]  /*bc50*/  IADD3 R4, P1, PT, R42, 0x6f000, RZ ;  /* 0x0006f0002a047810 */ /* 0x000fe20007f3e0ff */
[----:B------:R-:W-:Y:S01]  /*bc60*/  IMAD.X R69, RZ, RZ, R43, P2 ;  /* 0x000000ffff457224 */ /* 0x000fe200010e062b */
[----:B------:R-:W-:-:S02]  /*bc70*/  SHF.R.U64 R5, R3, 0x3, R75 ;  /* 0x0000000303057819 */ /* 0x000fc4000000124b */
[----:B------:R-:W-:Y:S01]  /*bc80*/  LOP3.LUT R72, R6, 0x70, R7, 0x78, !PT ;  /* 0x0000007006487812 */ /* 0x000fe200078e7807 */
[----:B------:R-:W-:Y:S01]  /*bc90*/  IMAD.X R71, RZ, RZ, R43, P1 ;  /* 0x000000ffff477224 */ /* 0x000fe200008e062b */
[----:B------:R-:W-:Y:S02]  /*bca0*/  LOP3.LUT R74, R3, 0x70, R5, 0x78, !PT ;  /* 0x00000070034a7812 */ /* 0x000fe400078e7805 */
[----:B------:R-:W-:Y:S02]  /*bcb0*/  IADD3 R6, P0, PT, R42, 0x60400, RZ ;  /* 0x000604002a067810 */ /* 0x000fe40007f1e0ff */
[----:B------:R-:W-:Y:S01]  /*bcc0*/  SHF.R.U64 R3, R0, 0x3, R69 ;  /* 0x0000000300037819 */ /* 0x000fe20000001245 */
[----:B------:R-:W-:Y:S01]  /*bcd0*/  ST.E desc[UR40][R74.64], RZ ;  /* 0x000000ff4a007985 */ /* 0x000fe2000c101928 */
[----:B------:R-:W-:Y:S01]  /*bce0*/  SHF.R.U64 R5, R4, 0x3, R71 ;  /* 0x0000000304057819 */ /* 0x000fe20000001247 */
[----:B------:R-:W-:Y:S01]  /*bcf0*/  IMAD.X R85, RZ, RZ, R43, P0 ;  /* 0x000000ffff557224 */ /* 0x000fe200000e062b */
[----:B------:R-:W-:Y:S01]  /*bd00*/  LOP3.LUT R68, R0, 0x70, R3, 0x78, !PT ;  /* 0x0000007000447812 */ /* 0x000fe200078e7803 */
[----:B------:R4:W-:Y:S01]  /*bd10*/  ST.E desc[UR40][R72.64], RZ ;  /* 0x000000ff48007985 */ /* 0x0009e2000c101928 */
[----:B------:R-:W-:-:S02]  /*bd20*/  IADD3 R3, P0, PT, R42, 0x60600, RZ ;  /* 0x000606002a037810 */ /* 0x000fc40007f1e0ff */
[----:B------:R-:W-:Y:S02]  /*bd30*/  IADD3 R0, P1, PT, R42, 0x61400, RZ ;  /* 0x000614002a007810 */ /* 0x000fe40007f3e0ff */
[----:B------:R-:W-:Y:S01]  /*bd40*/  LOP3.LUT R70, R4, 0x70, R5, 0x78, !PT ;  /* 0x0000007004467812 */ /* 0x000fe200078e7805 */
[----:B------:R-:W-:Y:S01]  /*bd50*/  IMAD.X R83, RZ, RZ, R43, P0 ;  /* 0x000000ffff537224 */ /* 0x000fe200000e062b */
[C---:B------:R-:W-:Y:S01]  /*bd60*/  SHF.R.U64 R4, R6.reuse, 0x3, R85 ;  /* 0x0000000306047819 */ /* 0x040fe20000001255 */
[----:B------:R-:W-:Y:S02]  /*bd70*/  IMAD.X R7, RZ, RZ, R43, P1 ;  /* 0x000000ffff077224 */ /* 0x000fe400008e062b */
[----:B------:R-:W-:Y:S01]  /*bd80*/  ST.E desc[UR40][R70.64], RZ ;  /* 0x000000ff46007985 */ /* 0x000fe2000c101928 */
[C---:B------:R-:W-:Y:S02]  /*bd90*/  SHF.R.U64 R5, R3.reuse, 0x3, R83 ;  /* 0x0000000303057819 */ /* 0x040fe40000001253 */
[----:B------:R-:W-:Y:S01]  /*bda0*/  LOP3.LUT R84, R6, 0x70, R4, 0x78, !PT ;  /* 0x0000007006547812 */ /* 0x000fe200078e7804 */
[----:B------:R4:W-:Y:S01]  /*bdb0*/  ST.E desc[UR40][R68.64], RZ ;  /* 0x000000ff44007985 */ /* 0x0009e2000c101928 */
[----:B------:R-:W-:-:S02]  /*bdc0*/  LOP3.LUT R82, R3, 0x70, R5, 0x78, !PT ;  /* 0x0000007003527812 */ /* 0x000fc400078e7805 */
[----:B------:R-:W-:Y:S01]  /*bdd0*/  IADD3 R3, P0, PT, R42, 0x61600, RZ ;  /* 0x000616002a037810 */ /* 0x000fe20007f1e0ff */
[----:B------:R4:W-:Y:S01]  /*bde0*/  ST.E desc[UR40][R84.64], RZ ;  /* 0x000000ff54007985 */ /* 0x0009e2000c101928 */
[----:B------:R-:W-:-:S03]  /*bdf0*/  SHF.R.U64 R4, R0, 0x3, R7 ;  /* 0x0000000300047819 */ /* 0x000fc60000001207 */
[----:B-1----:R-:W-:Y:S01]  /*be00*/  IMAD.X R79, RZ, RZ, R43, P0 ;  /* 0x000000ffff4f7224 */ /* 0x002fe200000e062b */
[----:B------:R-:W-:Y:S01]  /*be10*/  LOP3.LUT R6, R0, 0x70, R4, 0x78, !PT ;  /* 0x0000007000067812 */ /* 0x000fe200078e7804 */
[----:B------:R-:W-:Y:S01]  /*be20*/  ST.E desc[UR40][R82.64], RZ ;  /* 0x000000ff52007985 */ /* 0x000fe2000c101928 */
[C---:B------:R-:W-:Y:S02]  /*be30*/  IADD3 R0, P0, PT, R42.reuse, 0x62600, RZ ;  /* 0x000626002a007810 */ /* 0x040fe40007f1e0ff */
[C---:B------:R-:W-:Y:S01]  /*be40*/  SHF.R.U64 R5, R3.reuse, 0x3, R79 ;  /* 0x0000000303057819 */ /* 0x040fe2000000124f */
[----:B------:R1:W-:Y:S01]  /*be50*/  ST.E desc[UR40][R6.64], RZ ;  /* 0x000000ff06007985 */ /* 0x0003e2000c101928 */
[----:B------:R-:W-:Y:S01]  /*be60*/  IADD3 R4, P1, PT, R42, 0x62400, RZ ;  /* 0x000624002a047810 */ /* 0x000fe20007f3e0ff */
[----:B--2---:R-:W-:Y:S01]  /*be70*/  IMAD.X R77, RZ, RZ, R43, P0 ;  /* 0x000000ffff4d7224 */ /* 0x004fe200000e062b */
[----:B------:R-:W-:-:S03]  /*be80*/  LOP3.LUT R78, R3, 0x70, R5, 0x78, !PT ;  /* 0x00000070034e7812 */ /* 0x000fc600078e7805 */
[----:B------:R-:W-:Y:S01]  /*be90*/  IMAD.X R81, RZ, RZ, R43, P1 ;  /* 0x000000ffff517224 */ /* 0x000fe200008e062b */
[C---:B------:R-:W-:Y:S01]  /*bea0*/  SHF.R.U64 R3, R0.reuse, 0x3, R77 ;  /* 0x0000000300037819 */ /* 0x040fe2000000124d */
[----:B------:R2:W-:Y:S03]  /*beb0*/  ST.E desc[UR40][R78.64], RZ ;  /* 0x000000ff4e007985 */ /* 0x0005e6000c101928 */
[----:B------:R-:W-:Y:S02]  /*bec0*/  LOP3.LUT R76, R0, 0x70, R3, 0x78, !PT ;  /* 0x00000070004c7812 */ /* 0x000fe400078e7803 */
[----:B------:R-:W-:Y:S02]  /*bed0*/  IADD3 R0, P0, PT, R42, 0x63400, RZ ;  /* 0x000634002a007810 */ /* 0x000fe40007f1e0ff */
[----:B------:R-:W-:-:S03]  /*bee0*/  SHF.R.U64 R5, R4, 0x3, R81 ;  /* 0x0000000304057819 */ /* 0x000fc60000001251 */
[----:B---3--:R-:W-:Y:S01]  /*bef0*/  IMAD.X R65, RZ, RZ, R43, P0 ;  /* 0x000000ffff417224 */ /* 0x008fe200000e062b */
[----:B------:R-:W-:Y:S02]  /*bf00*/  IADD3 R3, P0, PT, R42, 0x64400, RZ ;  /* 0x000644002a037810 */ /* 0x000fe40007f1e0ff */
[----:B------:R-:W-:Y:S02]  /*bf10*/  LOP3.LUT R80, R4, 0x70, R5, 0x78, !PT ;  /* 0x0000007004507812 */ /* 0x000fe400078e7805 */
[----:B------:R-:W-:Y:S01]  /*bf20*/  SHF.R.U64 R5, R0, 0x3, R65 ;  /* 0x0000000300057819 */ /* 0x000fe20000001241 */
[----:B----4-:R-:W-:Y:S01]  /*bf30*/  IMAD.X R63, RZ, RZ, R43, P0 ;  /* 0x000000ffff3f7224 */ /* 0x010fe200000e062b */
[----:B------:R-:W-:Y:S01]  /*bf40*/  IADD3 R4, P1, PT, R42, 0x63600, RZ ;  /* 0x000636002a047810 */ /* 0x000fe20007f3e0ff */
[----:B------:R-:W-:Y:S01]  /*bf50*/  ST.E desc[UR40][R80.64], RZ ;  /* 0x000000ff50007985 */ /* 0x000fe2000c101928 */
[----:B------:R-:W-:Y:S02]  /*bf60*/  LOP3.LUT R64, R0, 0x70, R5, 0x78, !PT ;  /* 0x0000007000407812 */ /* 0x000fe400078e7805 */
[C---:B------:R-:W-:Y:S01]  /*bf70*/  SHF.R.U64 R0, R3.reuse, 0x3, R63 ;  /* 0x0000000303007819 */ /* 0x040fe2000000123f */
[----:B------:R-:W-:Y:S01]  /*bf80*/  IMAD.X R67, RZ, RZ, R43, P1 ;  /* 0x000000ffff437224 */ /* 0x000fe200008e062b */
[----:B------:R3:W-:Y:S02]  /*bf90*/  ST.E desc[UR40][R76.64], RZ ;  /* 0x000000ff4c007985 */ /* 0x0007e4000c101928 */
[----:B------:R-:W-:-:S02]  /*bfa0*/  LOP3.LUT R62, R3, 0x70, R0, 0x78, !PT ;  /* 0x00000070033e7812 */ /* 0x000fc400078e7800 */
[----:B------:R-:W-:Y:S01]  /*bfb0*/  IADD3 R0, P0, PT, R42, 0x64600, RZ ;  /* 0x000646002a007810 */ /* 0x000fe20007f1e0ff */
[----:B------:R4:W-:Y:S01]  /*bfc0*/  ST.E desc[UR40][R64.64], RZ ;  /* 0x000000ff40007985 */ /* 0x0009e2000c101928 */
[----:B------:R-:W-:-:S03]  /*bfd0*/  SHF.R.U64 R5, R4, 0x3, R67 ;  /* 0x0000000304057819 */ /* 0x000fc60000001243 */
[----:B------:R-:W-:Y:S01]  /*bfe0*/  IMAD.X R55, RZ, RZ, R43, P0 ;  /* 0x000000ffff377224 */ /* 0x000fe200000e062b */
[----:B------:R-:W-:Y:S02]  /*bff0*/  IADD3 R3, P0, PT, R42, 0x65600, RZ ;  /* 0x000656002a037810 */ /* 0x000fe40007f1e0ff */
[----:B------:R-:W-:Y:S02]  /*c000*/  LOP3.LUT R66, R4, 0x70, R5, 0x78, !PT ;  /* 0x0000007004427812 */ /* 0x000fe400078e7805 */
[----:B------:R-:W-:Y:S01]  /*c010*/  SHF.R.U64 R5, R0, 0x3, R55 ;  /* 0x0000000300057819 */ /* 0x000fe20000001237 */
[----:B------:R-:W-:Y:S01]  /*c020*/  IMAD.X R53, RZ, RZ, R43, P0 ;  /* 0x000000ffff357224 */ /* 0x000fe200000e062b */
        /* <DEDUP_REMOVED lines=61> */
[----:B------:R4:W-:Y:S01]  /*c400*/  ST.E desc[UR40][R36.64], RZ ;  /* 0x000000ff24007985 */ /* 0x0009e2000c101928 */
        /* <DEDUP_REMOVED lines=18> */
[----:B------:R-:W-:Y:S02]  /*c530*/  ST.E desc[UR40][R26.64], RZ ;  /* 0x000000ff1a007985 */ /* 0x000fe4000c101928 */
[----:B------:R-:W-:-:S02]  /*c540*/  LOP3.LUT R18, R3, 0x70, R0, 0x78, !PT ;  /* 0x0000007003127812 */ /* 0x000fc400078e7800 */
[----:B------:R-:W-:Y:S01]  /*c550*/  IADD3 R0, P0, PT, R42, 0x6d600, RZ ;  /* 0x0006d6002a007810 */ /* 0x000fe20007f1e0ff */
[----:B------:R-:W-:Y:S01]  /*c560*/  ST.E desc[UR40][R20.64], RZ ;  /* 0x000000ff14007985 */ /* 0x000fe2000c101928 */
        /* <DEDUP_REMOVED lines=46> */
[----:B-1----:R-:W-:Y:S01]  /*c850*/  IMAD.X R7, RZ, RZ, R43, P0 ;  /* 0x000000ffff077224 */ /* 0x002fe200000e062b */
[----:B------:R-:W-:Y:S02]  /*c860*/  IADD3 R3, P0, PT, R42, 0x63800, RZ ;  /* 0x000638002a037810 */ /* 0x000fe40007f1e0ff */
[----:B------:R-:W-:Y:S02]  /*c870*/  LOP3.LUT R84, R4, 0x70, R5, 0x78, !PT ;  /* 0x0000007004547812 */ /* 0x000fe400078e7805 */
[----:B------:R-:W-:Y:S01]  /*c880*/  SHF.R.U64 R5, R0, 0x3, R7 ;  /* 0x0000000300057819 */ /* 0x000fe20000001207 */
[----:B--2---:R-:W-:Y:S01]  /*c890*/  IMAD.X R79, RZ, RZ, R43, P0 ;  /* 0x000000ffff4f7224 */ /* 0x004fe200000e062b */
        /* <DEDUP_REMOVED lines=86> */
[----:B------:R-:W-:Y:S02]  /*ce00*/  LOP3.LUT R44, R4, 0x70, R5, 0x78, !PT ;  /* 0x00000070042c7812 */ /* 0x000fe400078e7805 */
[----:B------:R-:W-:Y:S02]  /*ce10*/  IADD3 R4, P1, PT, R42, 0x6ba00, RZ ;  /* 0x0006ba002a047810 */ /* 0x000fe40007f3e0ff */
[----:B------:R-:W-:Y:S01]  /*ce20*/  SHF.R.U64 R5, R0, 0x3, R37 ;  /* 0x0000000300057819 */ /* 0x000fe20000001225 */
[----:B------:R-:W-:Y:S01]  /*ce30*/  ST.E desc[UR40][R44.64], RZ ;  /* 0x000000ff2c007985 */ /* 0x000fe2000c101928 */
[----:B------:R-:W-:Y:S01]  /*ce40*/  IADD3 R3, P0, PT, R42, 0x6c800, RZ ;  /* 0x0006c8002a037810 */ /* 0x000fe20007f1e0ff */
[----:B------:R-:W-:Y:S01]  /*ce50*/  IMAD.X R33, RZ, RZ, R43, P1 ;  /* 0x000000ffff217224 */ /* 0x000fe200008e062b */
[----:B------:R-:W-:Y:S01]  /*ce60*/  LOP3.LUT R36, R0, 0x70, R5, 0x78, !PT ;  /* 0x0000007000247812 */ /* 0x000fe200078e7805 */
[----:B------:R-:W-:Y:S02]  /*ce70*/  ST.E desc[UR40][R34.64], RZ ;  /* 0x000000ff22007985 */ /* 0x000fe4000c101928 */
[----:B------:R-:W-:Y:S01]  /*ce80*/  IMAD.X R29, RZ, RZ, R43, P0 ;  /* 0x000000ffff1d7224 */ /* 0x000fe200000e062b */
[----:B------:R-:W-:Y:S01]  /*ce90*/  SHF.R.U64 R5, R4, 0x3, R33 ;  /* 0x0000000304057819 */ /* 0x000fe20000001221 */
[----:B------:R3:W-:Y:S01]  /*cea0*/  ST.E desc[UR40][R36.64], RZ ;  /* 0x000000ff24007985 */ /* 0x0007e2000c101928 */
[----:B-1----:R-:W-:-:S02]  /*ceb0*/  IADD3 R41, P0, PT, R42, 0x6ca00, RZ ;  /* 0x0006ca002a297810 */ /* 0x002fc40007f1e0ff */
[C---:B------:R-:W-:Y:S02]  /*cec0*/  SHF.R.U64 R0, R3.reuse, 0x3, R29 ;  /* 0x0000000303007819 */ /* 0x040fe4000000121d */
[----:B------:R-:W-:Y:S02]  /*ced0*/  LOP3.LUT R32, R4, 0x70, R5, 0x78, !PT ;  /* 0x0000007004207812 */ /* 0x000fe400078e7805 */
[C---:B--2---:R-:W-:Y:S02]  /*cee0*/  IADD3 R39, P1, PT, R42.reuse, 0x6d800, RZ ;  /* 0x0006d8002a277810 */ /* 0x044fe40007f3e0ff */
[----:B------:R-:W-:Y:S01]  /*cef0*/  IADD3 R38, P2, PT, R42, 0x6da00, RZ ;  /* 0x0006da002a267810 */ /* 0x000fe20007f5e0ff */
[----:B------:R1:W-:Y:S01]  /*cf00*/  ST.E desc[UR40][R32.64], RZ ;  /* 0x000000ff20007985 */ /* 0x0003e2000c101928 */
[----:B------:R-:W-:-:S03]  /*cf10*/  LOP3.LUT R28, R3, 0x70, R0, 0x78, !PT ;  /* 0x00000070031c7812 */ /* 0x000fc600078e7800 */
[----:B------:R2:W-:Y:S01]  /*cf20*/  STL.64 [R1+0xc0], R38 ;  /* 0x0000c02601007387 */ /* 0x0005e20000100a00 */
[--C-:B------:R-:W-:Y:S01]  /*cf30*/  IMAD.X R11, RZ, RZ, R43.reuse, P2 ;  /* 0x000000ffff0b7224 */ /* 0x100fe200010e062b */
[C---:B---3--:R-:W-:Y:S02]  /*cf40*/  IADD3 R37, P3, PT, R42.reuse, 0x6e800, RZ ;  /* 0x0006e8002a257810 */ /* 0x048fe40007f7e0ff */
[C---:B------:R-:W-:Y:S01]  /*cf50*/  IADD3 R36, P4, PT, R42.reuse, 0x6ea00, RZ ;  /* 0x0006ea002a247810 */ /* 0x040fe20007f9e0ff */
[----:B------:R-:W3:Y:S04]  /*cf60*/  S2R R0, SR_CgaCtaId ;  /* 0x0000000000007919 */ /* 0x000ee80000008800 */
[----:B------:R4:W-:Y:S01]  /*cf70*/  STL.64 [R1+0xb0], R36 ;  /* 0x0000b02401007387 */ /* 0x0009e20000100a00 */
[----:B------:R-:W-:Y:S01]  /*cf80*/  IMAD.X R9, RZ, RZ, R43, P4 ;  /* 0x000000ffff097224 */ /* 0x000fe200020e062b */
[----:B------:R-:W-:-:S02]  /*cf90*/  IADD3 R31, P4, PT, R42, 0x61c00, RZ ;  /* 0x00061c002a1f7810 */ /* 0x000fc40007f9e0ff */
[----:B-1----:R-:W-:Y:S01]  /*cfa0*/  IADD3 R33, P2, PT, R42, 0x60c00, RZ ;  /* 0x00060c002a217810 */ /* 0x002fe20007f5e0ff */
[----:B------:R1:W-:Y:S01]  /*cfb0*/  ST.E desc[UR40][R28.64], RZ ;  /* 0x000000ff1c007985 */ /* 0x0003e2000c101928 */
[----:B------:R-:W-:-:S03]  /*cfc0*/  MOV R40, 0x400 ;  /* 0x0000040000287802 */ /* 0x000fc60000000f00 */
[----:B------:R-:W-:Y:S01]  /*cfd0*/  STL [R1+0x54], R11 ;  /* 0x0000540b01007387 */ /* 0x000fe20000100800 */
[--C-:B--2---:R-:W-:Y:S01]  /*cfe0*/  IMAD.X R39, RZ, RZ, R43.reuse, P0 ;  /* 0x000000ffff277224 */ /* 0x104fe200000e062b */
[C---:B------:R-:W-:Y:S01]  /*cff0*/  IADD3 R35, P0, PT, R42.reuse, 0x6f800, RZ ;  /* 0x0006f8002a237810 */ /* 0x040fe20007f1e0ff */
[--C-:B------:R-:W-:Y:S01]  /*d000*/  IMAD.X R5, RZ, RZ, R43.reuse, P2 ;  /* 0x000000ffff057224 */ /* 0x100fe200010e062b */
[----:B------:R-:W-:Y:S04]  /*d010*/  STL [R1+0x44], R9 ;  /* 0x0000440901007387 */ /* 0x000fe80000100800 */
[----:B------:R-:W-:Y:S01]  /*d020*/  STL [R1+0x64], R39 ;  /* 0x0000642701007387 */ /* 0x000fe20000100800 */
[----:B----4-:R-:W-:Y:S01]  /*d030*/  IMAD.X R37, RZ, RZ, R43, P1 ;  /* 0x000000ffff257224 */ /* 0x010fe200008e062b */
[----:B------:R-:W-:-:S05]  /*d040*/  IADD3 R34, P1, PT, R42, 0x6fa00, RZ ;  /* 0x0006fa002a227810 */ /* 0x000fca0007f3e0ff */
[----:B------:R2:W-:Y:S01]  /*d050*/  STL.64 [R1+0xa0], R34 ;  /* 0x0000a02201007387 */ /* 0x0005e20000100a00 */
[--C-:B------:R-:W-:Y:S01]  /*d060*/  IMAD.X R7, RZ, RZ, R43.reuse, P1 ;  /* 0x000000ffff077224 */ /* 0x100fe200008e062b */
[C---:B-1----:R-:W-:Y:S01]  /*d070*/  IADD3 R29, P1, PT, R42.reuse, 0x62c00, RZ ;  /* 0x00062c002a1d7810 */ /* 0x042fe20007f3e0ff */
[--C-:B------:R-:W-:Y:S02]  /*d080*/  IMAD.X R57, RZ, RZ, R43.reuse, P4 ;  /* 0x000000ffff397224 */ /* 0x100fe400020e062b */
[--C-:B--2---:R-:W-:Y:S01]  /*d090*/  IMAD.X R35, RZ, RZ, R43.reuse, P3 ;  /* 0x000000ffff237224 */ /* 0x104fe200018e062b */
[C---:B------:R-:W-:Y:S01]  /*d0a0*/  IADD3 R32, P3, PT, R42.reuse, 0x60e00, RZ ;  /* 0x00060e002a207810 */ /* 0x040fe20007f7e0ff */
[----:B------:R-:W-:Y:S04]  /*d0b0*/  STL [R1+0x34], R7 ;  /* 0x0000340701007387 */ /* 0x000fe80000100800 */
[----:B------:R1:W-:Y:S01]  /*d0c0*/  STL.64 [R1+0xb8], R34 ;  /* 0x0000b82201007387 */ /* 0x0003e20000100a00 */
[----:B------:R-:W-:Y:S01]  /*d0d0*/  IMAD.X R59, RZ, RZ, R43, P3 ;  /* 0x000000ffff3b7224 */ /* 0x000fe200018e062b */
[----:B------:R-:W-:-:S02]  /*d0e0*/  IADD3 R28, P2, PT, R42, 0x62e00, RZ ;  /* 0x00062e002a1c7810 */ /* 0x000fc40007f5e0ff */
[----:B------:R2:W-:Y:S04]  /*d0f0*/  STL.64 [R1+0x90], R32 ;  /* 0x0000902001007387 */ /* 0x0005e80000100a00 */
[----:B-1----:R1:W4:Y:S01]  /*d100*/  LDL.64 R34, [R1+0x60] ;  /* 0x0000600001227983 */ /* 0x0023220000100a00 */
[C---:B------:R-:W-:Y:S02]  /*d110*/  IADD3 R27, P3, PT, R42.reuse, 0x63c00, RZ ;  /* 0x00063c002a1b7810 */ /* 0x040fe40007f7e0ff */
[C---:B------:R-:W-:Y:S01]  /*d120*/  IADD3 R26, P4, PT, R42.reuse, 0x63e00, RZ ;  /* 0x00063e002a1a7810 */ /* 0x040fe20007f9e0ff */
[--C-:B--2---:R-:W-:Y:S01]  /*d130*/  IMAD.X R33, RZ, RZ, R43.reuse, P0 ;  /* 0x000000ffff217224 */ /* 0x104fe200000e062b */
[C---:B------:R-:W-:Y:S01]  /*d140*/  IADD3 R30, P0, PT, R42.reuse, 0x61e00, RZ ;  /* 0x00061e002a1e7810 */ /* 0x040fe20007f1e0ff */
[--C-:B------:R-:W-:Y:S01]  /*d150*/  IMAD.X R93, RZ, RZ, R43.reuse, P1 ;  /* 0x000000ffff5d7224 */ /* 0x100fe200008e062b */
[C---:B------:R-:W-:Y:S01]  /*d160*/  IADD3 R24, P1, PT, R42.reuse, 0x64e00, RZ ;  /* 0x00064e002a187810 */ /* 0x040fe20007f3e0ff */
[--C-:B------:R-:W-:Y:S01]  /*d170*/  IMAD.X R91, RZ, RZ, R43.reuse, P2 ;  /* 0x000000ffff5b7224 */ /* 0x100fe200010e062b */
[C---:B------:R-:W-:Y:S01]  /*d180*/  IADD3 R21, P2, PT, R42.reuse, 0x65c00, RZ ;  /* 0x00065c002a157810 */ /* 0x040fe20007f5e0ff */
[--C-:B------:R-:W-:Y:S01]  /*d190*/  IMAD.X R23, RZ, RZ, R43.reuse, P0 ;  /* 0x000000ffff177224 */ /* 0x100fe200000e062b */
[C---:B------:R-:W-:Y:S01]  /*d1a0*/  IADD3 R25, P0, PT, R42.reuse, 0x64c00, RZ ;  /* 0x00064c002a197810 */ /* 0x040fe20007f1e0ff */
[--C-:B------:R-:W-:Y:S01]  /*d1b0*/  IMAD.X R89, RZ, RZ, R43.reuse, P3 ;  /* 0x000000ffff597224 */ /* 0x100fe200018e062b */
[C---:B------:R-:W-:Y:S01]  /*d1c0*/  IADD3 R20, P3, PT, R42.reuse, 0x65e00, RZ ;  /* 0x00065e002a147810 */ /* 0x040fe20007f7e0ff */
[----:B------:R-:W-:Y:S01]  /*d1d0*/  IMAD.X R87, RZ, RZ, R43, P4 ;  /* 0x000000ffff577224 */ /* 0x000fe200020e062b */
[C---:B------:R-:W-:Y:S01]  /*d1e0*/  IADD3 R19, P4, PT, R42.reuse, 0x66c00, RZ ;  /* 0x00066c002a137810 */ /* 0x040fe20007f9e0ff */
[----:B----4-:R-:W-:Y:S01]  /*d1f0*/  IMAD.MOV.U32 R35, RZ, RZ, R39 ;  /* 0x000000ffff237224 */ /* 0x010fe200078e0027 */
[----:B------:R2:W-:Y:S04]  /*d200*/  STL [R1+0x2c], R5 ;  /* 0x00002c0501007387 */ /* 0x0005e80000100800 */
[----:B------:R-:W4:Y:S01]  /*d210*/  LDL.LU.64 R38, [R1+0xc0] ;  /* 0x0000c00001267983 */ /* 0x000f220000300a00 */
        /* <DEDUP_REMOVED lines=25> */
[C---:B--2---:R-:W-:Y:S01]  /*d3b0*/  IADD3 R5, P2, PT, R42.reuse, 0x6ce00, RZ ;  /* 0x0006ce002a057810 */ /* 0x044fe20007f5e0ff */
[--C-:B------:R-:W-:Y:S01]  /*d3c0*/  IMAD.X R55, RZ, RZ, R43.reuse, P3 ;  /* 0x000000ffff377224 */ /* 0x100fe200018e062b */
[C---:B------:R-:W-:Y:S01]  /*d3d0*/  IADD3 R4, P3, PT, R42.reuse, 0x6dc00, RZ ;  /* 0x0006dc002a047810 */ /* 0x040fe20007f7e0ff */
[----:B------:R-:W-:Y:S01]  /*d3e0*/  IMAD.X R53, RZ, RZ, R43, P4 ;  /* 0x000000ffff357224 */ /* 0x000fe200020e062b */
[----:B------:R-:W-:Y:S01]  /*d3f0*/  IADD3 R3, P4, PT, R42, 0x6de00, RZ ;  /* 0x0006de002a037810 */ /* 0x000fe20007f9e0ff */
[----:B------:R2:W-:Y:S01]  /*d400*/  STL.64 [R1+0xa8], R32 ;  /* 0x0000a82001007387 */ /* 0x0005e20000100a00 */
[----:B---3--:R-:W-:-:S02]  /*d410*/  LEA R0, R0, R40, 0x18 ;  /* 0x0000002800007211 */ /* 0x008fc400078ec0ff */
[C---:B------:R-:W-:Y:S01]  /*d420*/  SHF.R.U64 R42, R41.reuse, 0x3, R35 ;  /* 0x00000003292a7819 */ /* 0x040fe20000001223 */
[----:B------:R3:W-:Y:S03]  /*d430*/  STL.64 [R1+0x98], R30 ;  /* 0x0000981e01007387 */ /* 0x0007e60000100a00 */
[----:B------:R-:W-:-:S05]  /*d440*/  LOP3.LUT R34, R41, 0x70, R42, 0x78, !PT ;  /* 0x0000007029227812 */ /* 0x000fca00078e782a */
[----:B------:R1:W-:Y:S04]  /*d450*/  STL [R1+0x60], R34 ;  /* 0x0000602201007387 */ /* 0x0003e80000100800 */
[----:B--2---:R2:W2:Y:S04]  /*d460*/  LDL.64 R32, [R1+0x50] ;  /* 0x0000500001207983 */ /* 0x0044a80000100a00 */
[----:B---3--:R3:W3:Y:S04]  /*d470*/  LDL.64 R30, [R1+0x40] ;  /* 0x00004000011e7983 */ /* 0x0086e80000100a00 */
[----:B-1----:R-:W3:Y:S01]  /*d480*/  LDL.LU.64 R34, [R1+0xb8] ;  /* 0x0000b80001227983 */ /* 0x002ee20000300a00 */
[----:B----4-:R-:W-:-:S04]  /*d490*/  SHF.R.U64 R40, R39, 0x3, R37 ;  /* 0x0000000327287819 */ /* 0x010fc80000001225 */
[----:B------:R-:W-:Y:S02]  /*d4a0*/  LOP3.LUT R36, R39, 0x70, R40, 0x78, !PT ;  /* 0x0000007027247812 */ /* 0x000fe400078e7828 */
[----:B------:R-:W2:Y:S04]  /*d4b0*/  LDL.64 R40, [R1+0x50] ;  /* 0x0000500001287983 */ /* 0x000ea80000100a00 */
[----:B------:R1:W-:Y:S04]  /*d4c0*/  STL.64 [R1+0x58], R36 ;  /* 0x0000582401007387 */ /* 0x0003e80000100a00 */
[----:B-1----:R-:W3:Y:S01]  /*d4d0*/  LDL.LU.64 R36, [R1+0xb0] ;  /* 0x0000b00001247983 */ /* 0x002ee20000300a00 */
[----:B--2---:R-:W-:-:S05]  /*d4e0*/  IMAD.MOV.U32 R33, RZ, RZ, R41 ;  /* 0x000000ffff217224 */ /* 0x004fca00078e0029 */
[----:B------:R-:W-:-:S04]  /*d4f0*/  SHF.R.U64 R40, R38, 0x3, R33 ;  /* 0x0000000326287819 */ /* 0x000fc80000001221 */
[----:B------:R-:W-:Y:S02]  /*d500*/  LOP3.LUT R32, R38, 0x70, R40, 0x78, !PT ;  /* 0x0000007026207812 */ /* 0x000fe400078e7828 */
[----:B------:R-:W2:Y:S01]  /*d510*/  LDL.LU.64 R40, [R1+0x28] ;  /* 0x0000280001287983 */ /* 0x000ea20000300a00 */
[----:B---3--:R-:W-:-:S04]  /*d520*/  SHF.R.U64 R39, R37, 0x3, R35 ;  /* 0x0000000325277819 */ /* 0x008fc80000001223 */
[----:B------:R-:W-:Y:S02]  /*d530*/  LOP3.LUT R34, R37, 0x70, R39, 0x78, !PT ;  /* 0x0000007025227812 */ /* 0x000fe400078e7827 */
[----:B------:R-:W3:Y:S04]  /*d540*/  LDL.64 R38, [R1+0x40] ;  /* 0x0000400001267983 */ /* 0x000ee80000100a00 */
[----:B------:R1:W-:Y:S04]  /*d550*/  STL [R1+0x50], R32 ;  /* 0x0000502001007387 */ /* 0x0003e80000100800 */
[----:B------:R4:W-:Y:S04]  /*d560*/  STL.64 [R1+0x48], R34 ;  /* 0x0000482201007387 */ /* 0x0009e80000100a00 */
[----:B-1----:R-:W2:Y:S04]  /*d570*/  LDL.LU.64 R32, [R1+0xa8] ;  /* 0x0000a80001207983 */ /* 0x002ea80000300a00 */
[----:B----4-:R-:W2:Y:S01]  /*d580*/  LDL.LU.64 R34, [R1+0xa0] ;  /* 0x0000a00001227983 */ /* 0x010ea20000300a00 */
[----:B---3--:R-:W-:-:S05]  /*d590*/  IMAD.MOV.U32 R31, RZ, RZ, R39 ;  /* 0x000000ffff1f7224 */ /* 0x008fca00078e0027 */
[----:B------:R-:W-:-:S04]  /*d5a0*/  SHF.R.U64 R38, R36, 0x3, R31 ;  /* 0x0000000324267819 */ /* 0x000fc8000000121f */
[----:B------:R-:W-:Y:S02]  /*d5b0*/  LOP3.LUT R30, R36, 0x70, R38, 0x78, !PT ;  /* 0x00000070241e7812 */ /* 0x000fe400078e7826 */
[----:B------:R-:W3:Y:S04]  /*d5c0*/  LDL.LU.64 R38, [R1+0x30] ;  /* 0x0000300001267983 */ /* 0x000ee80000300a00 */
[----:B------:R1:W-:Y:S01]  /*d5d0*/  STL [R1+0x40], R30 ;  /* 0x0000401e01007387 */ /* 0x0003e20000100800 */
[----:B--2---:R-:W-:-:S04]  /*d5e0*/  SHF.R.U64 R37, R35, 0x3, R33 ;  /* 0x0000000323257819 */ /* 0x004fc80000001221 */
[----:B------:R-:W-:Y:S01]  /*d5f0*/  LOP3.LUT R32, R35, 0x70, R37, 0x78, !PT ;  /* 0x0000007023207812 */ /* 0x000fe200078e7825 */
[----:B-1----:R-:W2:Y:S04]  /*d600*/  LDL.LU.64 R30, [R1+0x98] ;  /* 0x00009800011e7983 */ /* 0x002ea80000300a00 */
[----:B------:R1:W-:Y:S04]  /*d610*/  STL.64 [R1+0x38], R32 ;  /* 0x0000382001007387 */ /* 0x0003e80000100a00 */
[----:B-1----:R-:W4:Y:S01]  /*d620*/  LDL.LU.64 R32, [R1+0x90] ;  /* 0x0000900001207983 */ /* 0x002f220000300a00 */
[----:B---3--:R-:W-:-:S04]  /*d630*/  SHF.R.U64 R36, R34, 0x3, R39 ;  /* 0x0000000322247819 */ /* 0x008fc80000001227 */
[----:B------:R-:W-:Y:S02]  /*d640*/  LOP3.LUT R38, R34, 0x70, R36, 0x78, !PT ;  /* 0x0000007022267812 */ /* 0x000fe400078e7824 */
[----:B------:R-:W3:Y:S01]  /*d650*/  LDL.LU.64 R36, [R1+0x60] ;  /* 0x0000600001247983 */ /* 0x000ee20000300a00 */
[C---:B----4-:R-:W-:Y:S02]  /*d660*/  SHF.R.U64 R35, R33.reuse, 0x3, R41 ;  /* 0x0000000321237819 */ /* 0x050fe40000001229 */
[C---:B------:R-:W-:Y:S02]  /*d670*/  SHF.R.U64 R34, R32.reuse, 0x3, R59 ;  /* 0x0000000320227819 */ /* 0x040fe4000000123b */
[----:B------:R-:W-:Y:S02]  /*d680*/  LOP3.LUT R40, R33, 0x70, R35, 0x78, !PT ;  /* 0x0000007021287812 */ /* 0x000fe400078e7823 */
[----:B------:R-:W-:Y:S02]  /*d690*/  LOP3.LUT R58, R32, 0x70, R34, 0x78, !PT ;  /* 0x00000070203a7812 */ /* 0x000fe400078e7822 */
[----:B--2---:R-:W-:Y:S01]  /*d6a0*/  SHF.R.U64 R33, R31, 0x3, R57 ;  /* 0x000000031f217819 */ /* 0x004fe20000001239 */
[----:B------:R-:W2:Y:S01]  /*d6b0*/  LDL.LU.64 R34, [R1+0x40] ;  /* 0x0000400001227983 */ /* 0x000ea20000300a00 */
[----:B------:R-:W-:-:S02]  /*d6c0*/  SHF.R.U64 R32, R30, 0x3, R23 ;  /* 0x000000031e207819 */ /* 0x000fc40000001217 */
[----:B------:R-:W-:Y:S02]  /*d6d0*/  LOP3.LUT R56, R31, 0x70, R33, 0x78, !PT ;  /* 0x000000701f387812 */ /* 0x000fe400078e7821 */
[----:B------:R-:W-:Y:S02]  /*d6e0*/  LOP3.LUT R22, R30, 0x70, R32, 0x78, !PT ;  /* 0x000000701e167812 */ /* 0x000fe400078e7820 */
[C---:B------:R-:W-:Y:S01]  /*d6f0*/  SHF.R.U64 R31, R29.reuse, 0x3, R93 ;  /* 0x000000031d1f7819 */ /* 0x040fe2000000125d */
[----:B------:R-:W4:Y:S01]  /*d700*/  LDL.LU.64 R32, [R1+0x48] ;  /* 0x0000480001207983 */ /* 0x000f220000300a00 */
[C---:B------:R-:W-:Y:S02]  /*d710*/  SHF.R.U64 R30, R28.reuse, 0x3, R91 ;  /* 0x000000031c1e7819 */ /* 0x040fe4000000125b */
[----:B------:R-:W-:Y:S02]  /*d720*/  LOP3.LUT R92, R29, 0x70, R31, 0x78, !PT ;  /* 0x000000701d5c7812 */ /* 0x000fe400078e781f */
[----:B------:R-:W-:-:S02]  /*d730*/  LOP3.LUT R90, R28, 0x70, R30, 0x78, !PT ;  /* 0x000000701c5a7812 */ /* 0x000fc400078e781e */
[C---:B------:R-:W-:Y:S01]  /*d740*/  SHF.R.U64 R29, R27.reuse, 0x3, R89 ;  /* 0x000000031b1d7819 */ /* 0x040fe20000001259 */
[----:B------:R-:W2:Y:S01]  /*d750*/  LDL.LU.64 R30, [R1+0x50] ;  /* 0x00005000011e7983 */ /* 0x000ea20000300a00 */
[C---:B------:R-:W-:Y:S02]  /*d760*/  SHF.R.U64 R28, R26.reuse, 0x3, R87 ;  /* 0x000000031a1c7819 */ /* 0x040fe40000001257 */
[----:B------:R-:W-:Y:S02]  /*d770*/  LOP3.LUT R88, R27, 0x70, R29, 0x78, !PT ;  /* 0x000000701b587812 */ /* 0x000fe400078e781d */
[----:B------:R-:W-:Y:S02]  /*d780*/  LOP3.LUT R86, R26, 0x70, R28, 0x78, !PT ;  /* 0x000000701a567812 */ /* 0x000fe400078e781c */
[----:B------:R-:W4:Y:S04]  /*d790*/  LDL.LU.64 R28, [R1+0x58] ;  /* 0x00005800011c7983 */ /* 0x000f280000300a00 */
[----:B---3--:R1:W-:Y:S04]  /*d7a0*/  ST.E desc[UR40][R36.64], RZ ;  /* 0x000000ff24007985 */ /* 0x0083e8000c101928 */
[----:B-1----:R-:W3:Y:S04]  /*d7b0*/  LDL.LU.64 R36, [R1+0x38] ;  /* 0x0000380001247983 */ /* 0x002ee80000300a00 */
[----:B----4-:R-:W-:Y:S04]  /*d7c0*/  ST.E desc[UR40][R28.64], RZ ;  /* 0x000000ff1c007985 */ /* 0x010fe8000c101928 */
[----:B--2---:R-:W-:Y:S04]  /*d7d0*/  ST.E desc[UR40][R30.64], RZ ;  /* 0x000000ff1e007985 */ /* 0x004fe8000c101928 */
[----:B------:R-:W-:Y:S04]  /*d7e0*/  ST.E desc[UR40][R32.64], RZ ;  /* 0x000000ff20007985 */ /* 0x000fe8000c101928 */
[----:B------:R-:W-:Y:S01]  /*d7f0*/  ST.E desc[UR40][R34.64], RZ ;  /* 0x000000ff22007985 */ /* 0x000fe2000c101928 */
[----:B------:R-:W-:-:S02]  /*d800*/  SHF.R.U64 R27, R25, 0x3, R85 ;  /* 0x00000003191b7819 */ /* 0x000fc40000001255 */
[C---:B------:R-:W-:Y:S02]  /*d810*/  SHF.R.U64 R26, R24.reuse, 0x3, R83 ;  /* 0x00000003181a7819 */ /* 0x040fe40000001253 */
[----:B------:R-:W-:Y:S02]  /*d820*/  LOP3.LUT R84, R25, 0x70, R27, 0x78, !PT ;  /* 0x0000007019547812 */ /* 0x000fe400078e781b */
[C---:B------:R-:W-:Y:S02]  /*d830*/  SHF.R.U64 R25, R21.reuse, 0x3, R81 ;  /* 0x0000000315197819 */ /* 0x040fe40000001251 */
[----:B------:R-:W-:Y:S02]  /*d840*/  LOP3.LUT R82, R24, 0x70, R26, 0x78, !PT ;  /* 0x0000007018527812 */ /* 0x000fe400078e781a */
[----:B------:R-:W-:Y:S02]  /*d850*/  LOP3.LUT R80, R21, 0x70, R25, 0x78, !PT ;  /* 0x0000007015507812 */ /* 0x000fe400078e7819 */
[----:B------:R-:W-:-:S02]  /*d860*/  SHF.R.U64 R24, R20, 0x3, R79 ;  /* 0x0000000314187819 */ /* 0x000fc4000000124f */
[C---:B------:R-:W-:Y:S02]  /*d870*/  SHF.R.U64 R21, R19.reuse, 0x3, R77 ;  /* 0x0000000313157819 */ /* 0x040fe4000000124d */
[----:B------:R-:W-:Y:S02]  /*d880*/  LOP3.LUT R78, R20, 0x70, R24, 0x78, !PT ;  /* 0x00000070144e7812 */ /* 0x000fe400078e7818 */
[----:B------:R-:W-:Y:S02]  /*d890*/  LOP3.LUT R76, R19, 0x70, R21, 0x78, !PT ;  /* 0x00000070134c7812 */ /* 0x000fe400078e7815 */
[C---:B------:R-:W-:Y:S02]  /*d8a0*/  SHF.R.U64 R20, R18.reuse, 0x3, R75 ;  /* 0x0000000312147819 */ /* 0x040fe4000000124b */
[----:B------:R-:W-:Y:S01]  /*d8b0*/  SHF.R.U64 R19, R17, 0x3, R73 ;  /* 0x0000000311137819 */ /* 0x000fe20000001249 */
[----:B---3--:R-:W-:Y:S04]  /*d8c0*/  ST.E desc[UR40][R36.64], RZ ;  /* 0x000000ff24007985 */ /* 0x008fe8000c101928 */
[----:B------:R-:W-:Y:S04]  /*d8d0*/  ST.E desc[UR40][R38.64], RZ ;  /* 0x000000ff26007985 */ /* 0x000fe8000c101928 */
[----:B------:R-:W-:Y:S04]  /*d8e0*/  ST.E desc[UR40][R40.64], RZ ;  /* 0x000000ff28007985 */ /* 0x000fe8000c101928 */
[----:B------:R1:W-:Y:S04]  /*d8f0*/  ST.E desc[UR40][R58.64], RZ ;  /* 0x000000ff3a007985 */ /* 0x0003e8000c101928 */
[----:B------:R2:W-:Y:S04]  /*d900*/  ST.E desc[UR40][R56.64], RZ ;  /* 0x000000ff38007985 */ /* 0x0005e8000c101928 */
[----:B------:R3:W-:Y:S04]  /*d910*/  ST.E desc[UR40][R22.64], RZ ;  /* 0x000000ff16007985 */ /* 0x0007e8000c101928 */
[----:B-1----:R1:W5:Y:S04]  /*d920*/  LDL.LU R58, [R1+0x88] ;  /* 0x00008800013a7983 */ /* 0x0023680000300800 */
[----:B--2---:R1:W5:Y:S04]  /*d930*/  LDL.LU.64 R56, [R1+0x80] ;  /* 0x0000800001387983 */ /* 0x0043680000300a00 */
[----:B---3--:R1:W5:Y:S01]  /*d940*/  LDL.LU.64 R22, [R1+0x78] ;  /* 0x0000780001167983 */ /* 0x0083620000300a00 */
[----:B------:R-:W-:-:S02]  /*d950*/  LOP3.LUT R74, R18, 0x70, R20, 0x78, !PT ;  /* 0x00000070124a7812 */ /* 0x000fc400078e7814 */
[----:B------:R-:W-:Y:S02]  /*d960*/  LOP3.LUT R72, R17, 0x70, R19, 0x78, !PT ;  /* 0x0000007011487812 */ /* 0x000fe400078e7813 */
[C---:B------:R-:W-:Y:S02]  /*d970*/  SHF.R.U64 R18, R15.reuse, 0x3, R71 ;  /* 0x000000030f127819 */ /* 0x040fe40000001247 */
[C---:B------:R-:W-:Y:S02]  /*d980*/  SHF.R.U64 R17, R14.reuse, 0x3, R69 ;  /* 0x000000030e117819 */ /* 0x040fe40000001245 */
[----:B------:R-:W-:Y:S02]  /*d990*/  LOP3.LUT R70, R15, 0x70, R18, 0x78, !PT ;  /* 0x000000700f467812 */ /* 0x000fe400078e7812 */
[----:B------:R-:W-:Y:S02]  /*d9a0*/  LOP3.LUT R68, R14, 0x70, R17, 0x78, !PT ;  /* 0x000000700e447812 */ /* 0x000fe400078e7811 */
[C---:B------:R-:W-:Y:S01]  /*d9b0*/  SHF.R.U64 R15, R13.reuse, 0x3, R67 ;  /* 0x000000030d0f7819 */ /* 0x040fe20000001243 */
[----:B------:R-:W2:Y:S03]  /*d9c0*/  S2R R14, SR_TID.X ;  /* 0x00000000000e7919 */ /* 0x000ea60000002100 */
[----:B------:R-:W-:-:S02]  /*d9d0*/  LOP3.LUT R66, R13, 0x70, R15, 0x78, !PT ;  /* 0x000000700d427812 */ /* 0x000fc400078e780f */
[----:B------:R-:W3:Y:S01]  /*d9e0*/  S2R R13, SR_SWINHI ;  /* 0x00000000000d7919 */ /* 0x000ee20000002f00 */
[----:B------:R-:W-:Y:S01]  /*d9f0*/  SHF.R.U64 R15, R11, 0x3, R63 ;  /* 0x000000030b0f7819 */ /* 0x000fe2000000123f */
[----:B------:R-:W-:-:S03]  /*da00*/  IMAD.X R51, RZ, RZ, R43, P0 ;  /* 0x000000ffff337224 */ /* 0x000fc600000e062b */
[----:B------:R-:W-:Y:S02]  /*da10*/  LOP3.LUT R62, R11, 0x70, R15, 0x78, !PT ;  /* 0x000000700b3e7812 */ /* 0x000fe400078e780f */
[C---:B------:R-:W-:Y:S01]  /*da20*/  SHF.R.U64 R11, R9.reuse, 0x3, R55 ;  /* 0x00000003090b7819 */ /* 0x040fe20000001237 */
[----:B------:R-:W-:Y:S01]  /*da30*/  IMAD.X R47, RZ, RZ, R43, P2 ;  /* 0x000000ffff2f7224 */ /* 0x000fe200010e062b */
[C---:B------:R-:W-:Y:S02]  /*da40*/  SHF.R.U64 R17, R12.reuse, 0x3, R65 ;  /* 0x000000030c117819 */ /* 0x040fe40000001241 */
[----:B------:R-:W-:Y:S02]  /*da50*/  LOP3.LUT R54, R9, 0x70, R11, 0x78, !PT ;  /* 0x0000007009367812 */ /* 0x000fe400078e780b */
[----:B------:R-:W-:Y:S02]  /*da60*/  SHF.R.U64 R9, R7, 0x3, R51 ;  /* 0x0000000307097819 */ /* 0x000fe40000001233 */
[----:B------:R-:W-:-:S02]  /*da70*/  LOP3.LUT R64, R12, 0x70, R17, 0x78, !PT ;  /* 0x000000700c407812 */ /* 0x000fc400078e7811 */
[----:B------:R-:W-:Y:S02]  /*da80*/  LOP3.LUT R50, R7, 0x70, R9, 0x78, !PT ;  /* 0x0000007007327812 */ /* 0x000fe400078e7809 */
[C---:B------:R-:W-:Y:S02]  /*da90*/  SHF.R.U64 R12, R10.reuse, 0x3, R61 ;  /* 0x000000030a0c7819 */ /* 0x040fe4000000123d */
[C---:B------:R-:W-:Y:S01]  /*daa0*/  SHF.R.U64 R7, R5.reuse, 0x3, R47 ;  /* 0x0000000305077819 */ /* 0x040fe2000000122f */
[----:B------:R-:W-:Y:S01]  /*dab0*/  IMAD.X R49, RZ, RZ, R43, P1 ;  /* 0x000000ffff317224 */ /* 0x000fe200008e062b */
[----:B------:R-:W-:Y:S02]  /*dac0*/  LOP3.LUT R60, R10, 0x70, R12, 0x78, !PT ;  /* 0x000000700a3c7812 */ /* 0x000fe400078e780c */
[----:B------:R-:W-:Y:S02]  /*dad0*/  LOP3.LUT R46, R5, 0x70, R7, 0x78, !PT ;  /* 0x00000070052e7812 */ /* 0x000fe400078e7807 */
[----:B------:R-:W-:Y:S01]  /*dae0*/  SHF.R.U64 R10, R8, 0x3, R53 ;  /* 0x00000003080a7819 */ /* 0x000fe20000001235 */
[----:B--2---:R-:W-:-:S02]  /*daf0*/  IMAD.SHL.U32 R5, R14, 0x2, RZ ;  /* 0x000000020e057824 */ /* 0x004fc400078e00ff */
[----:B------:R-:W-:Y:S01]  /*db00*/  IMAD.X R45, RZ, RZ, R43, P3 ;  /* 0x000000ffff2d7224 */ /* 0x000fe200018e062b */
[----:B------:R-:W-:Y:S02]  /*db10*/  LOP3.LUT R52, R8, 0x70, R10, 0x78, !PT ;  /* 0x0000007008347812 */ /* 0x000fe400078e780a */
[C---:B------:R-:W-:Y:S02]  /*db20*/  SHF.R.U64 R8, R6.reuse, 0x3, R49 ;  /* 0x0000000306087819 */ /* 0x040fe40000001231 */
[----:B------:R-:W-:Y:S02]  /*db30*/  LOP3.LUT R5, R5, 0xfe, RZ, 0xc0, !PT ;  /* 0x000000fe05057812 */ /* 0x000fe400078ec0ff */
[----:B------:R-:W-:Y:S02]  /*db40*/  MOV R20, R0 ;  /* 0x0000000000147202 */ /* 0x000fe40000000f00 */
[----:B---3--:R-:W-:Y:S01]  /*db50*/  MOV R21, R13 ;  /* 0x0000000d00157202 */ /* 0x008fe20000000f00 */
[----:B------:R-:W-:Y:S01]  /*db60*/  IMAD.X R43, RZ, RZ, R43, P4 ;  /* 0x000000ffff2b7224 */ /* 0x000fe200020e062b */
[----:B------:R-:W-:-:S02]  /*db70*/  LOP3.LUT R48, R6, 0x70, R8, 0x78, !PT ;  /* 0x0000007006307812 */ /* 0x000fc400078e7808 */
[C---:B------:R-:W-:Y:S01]  /*db80*/  SHF.R.U64 R6, R4.reuse, 0x3, R45 ;  /* 0x0000000304067819 */ /* 0x040fe2000000122d */
[----:B------:R-:W-:Y:S01]  /*db90*/  IMAD.WIDE.U32 R20, R5, 0x2, R20 ;  /* 0x0000000205147825 */ /* 0x000fe200078e0014 */
[----:B------:R1:W-:Y:S02]  /*dba0*/  ST.E desc[UR40][R92.64], RZ ;  /* 0x000000ff5c007985 */ /* 0x0003e4000c101928 */
[----:B------:R-:W-:Y:S02]  /*dbb0*/  LOP3.LUT R44, R4, 0x70, R6, 0x78, !PT ;  /* 0x00000070042c7812 */ /* 0x000fe400078e7806 */
[----:B------:R1:W-:Y:S01]  /*dbc0*/  ST.E desc[UR40][R90.64], RZ ;  /* 0x000000ff5a007985 */ /* 0x0003e2000c101928 */
[C---:B------:R-:W-:Y:S02]  /*dbd0*/  SHF.R.U64 R4, R3.reuse, 0x3, R43 ;  /* 0x0000000303047819 */ /* 0x040fe4000000122b */
[----:B------:R-:W-:Y:S01]  /*dbe0*/  IADD3 R6, P2, PT, R20, 0x6ec00, RZ ;  /* 0x0006ec0014067810 */ /* 0x000fe20007f5e0ff */
[----:B------:R1:W-:Y:S01]  /*dbf0*/  ST.E desc[UR40][R88.64], RZ ;  /* 0x000000ff58007985 */ /* 0x0003e2000c101928 */
[----:B------:R-:W-:-:S03]  /*dc00*/  LOP3.LUT R42, R3, 0x70, R4, 0x78, !PT ;  /* 0x00000070032a7812 */ /* 0x000fc600078e7804 */
[----:B------:R1:W-:Y:S01]  /*dc10*/  ST.E desc[UR40][R86.64], RZ ;  /* 0x000000ff56007985 */ /* 0x0003e2000c101928 */
[----:B------:R-:W-:-:S03]  /*dc20*/  IADD3 R8, P3, PT, R20, 0x6ee00, RZ ;  /* 0x0006ee0014087810 */ /* 0x000fc60007f7e0ff */
[----:B------:R1:W-:Y:S01]  /*dc30*/  ST.E desc[UR40][R84.64], RZ ;  /* 0x000000ff54007985 */ /* 0x0003e2000c101928 */
[C---:B------:R-:W-:Y:S01]  /*dc40*/  IADD3 R4, P1, PT, R20.reuse, 0x6fc00, RZ ;  /* 0x0006fc0014047810 */ /* 0x040fe20007f3e0ff */
[----:B------:R-:W-:Y:S02]  /*dc50*/  IMAD.X R19, RZ, RZ, R21, P2 ;  /* 0x000000ffff137224 */ /* 0x000fe400010e0615 */
[----:B------:R1:W-:Y:S01]  /*dc60*/  ST.E desc[UR40][R82.64], RZ ;  /* 0x000000ff52007985 */ /* 0x0003e2000c101928 */
[----:B------:R-:W-:-:S03]  /*dc70*/  IADD3 R3, P0, PT, R20, 0x6fe00, RZ ;  /* 0x0006fe0014037810 */ /* 0x000fc60007f1e0ff */
[----:B------:R1:W-:Y:S04]  /*dc80*/  ST.E desc[UR40][R80.64], RZ ;  /* 0x000000ff50007985 */ /* 0x0003e8000c101928 */
[----:B------:R1:W-:Y:S01]  /*dc90*/  ST.E desc[UR40][R78.64], RZ ;  /* 0x000000ff4e007985 */ /* 0x0003e2000c101928 */
[----:B------:R-:W-:-:S03]  /*dca0*/  IMAD.X R13, RZ, RZ, R21, P3 ;  /* 0x000000ffff0d7224 */ /* 0x000fc600018e0615 */
[----:B------:R1:W-:Y:S01]  /*dcb0*/  ST.E desc[UR40][R76.64], RZ ;  /* 0x000000ff4c007985 */ /* 0x0003e2000c101928 */
[----:B------:R-:W-:-:S03]  /*dcc0*/  IMAD.X R11, RZ, RZ, R21, P1 ;  /* 0x000000ffff0b7224 */ /* 0x000fc600008e0615 */
[----:B------:R1:W-:Y:S01]  /*dcd0*/  ST.E desc[UR40][R74.64], RZ ;  /* 0x000000ff4a007985 */ /* 0x0003e2000c101928 */
[----:B------:R-:W-:-:S03]  /*dce0*/  SHF.R.U64 R5, R6, 0x3, R19 ;  /* 0x0000000306057819 */ /* 0x000fc60000001213 */
[----:B------:R1:W-:Y:S01]  /*dcf0*/  ST.E desc[UR40][R72.64], RZ ;  /* 0x000000ff48007985 */ /* 0x0003e2000c101928 */
[----:B------:R-:W-:-:S03]  /*dd00*/  IMAD.X R9, RZ, RZ, R21, P0 ;  /* 0x000000ffff097224 */ /* 0x000fc600000e0615 */
[----:B------:R1:W-:Y:S04]  /*dd10*/  ST.E desc[UR40][R70.64], RZ ;  /* 0x000000ff46007985 */ /* 0x0003e8000c101928 */
[----:B------:R1:W-:Y:S01]  /*dd20*/  ST.E desc[UR40][R68.64], RZ ;  /* 0x000000ff44007985 */ /* 0x0003e2000c101928 */
[----:B------:R-:W-:-:S03]  /*dd30*/  SHF.R.U64 R7, R8, 0x3, R13 ;  /* 0x0000000308077819 */ /* 0x000fc6000000120d */
[----:B------:R1:W-:Y:S01]  /*dd40*/  ST.E desc[UR40][R66.64], RZ ;  /* 0x000000ff42007985 */ /* 0x0003e2000c101928 */
[----:B------:R-:W-:-:S03]  /*dd50*/  LOP3.LUT R18, R6, 0x70, R5, 0x78, !PT ;  /* 0x0000007006127812 */ /* 0x000fc600078e7805 */
[----:B------:R1:W-:Y:S01]  /*dd60*/  ST.E desc[UR40][R64.64], RZ ;  /* 0x000000ff40007985 */ /* 0x0003e2000c101928 */
[----:B------:R-:W-:-:S03]  /*dd70*/  SHF.R.U64 R5, R4, 0x3, R11 ;  /* 0x0000000304057819 */ /* 0x000fc6000000120b */
[----:B------:R1:W-:Y:S01]  /*dd80*/  ST.E desc[UR40][R62.64], RZ ;  /* 0x000000ff3e007985 */ /* 0x0003e2000c101928 */
[----:B------:R-:W-:-:S03]  /*dd90*/  SHF.R.U64 R6, R3, 0x3, R9 ;  /* 0x0000000303067819 */ /* 0x000fc60000001209 */
[----:B------:R1:W-:Y:S01]  /*dda0*/  ST.E desc[UR40][R60.64], RZ ;  /* 0x000000ff3c007985 */ /* 0x0003e2000c101928 */
[----:B------:R-:W-:-:S03]  /*ddb0*/  LOP3.LUT R12, R8, 0x70, R7, 0x78, !PT ;  /* 0x00000070080c7812 */ /* 0x000fc600078e7807 */
[----:B------:R1:W-:Y:S01]  /*ddc0*/  ST.E desc[UR40][R54.64], RZ ;  /* 0x000000ff36007985 */ /* 0x0003e2000c101928 */
[----:B------:R-:W-:-:S03]  /*ddd0*/  LOP3.LUT R10, R4, 0x70, R5, 0x78, !PT ;  /* 0x00000070040a7812 */ /* 0x000fc600078e7805 */
[----:B------:R1:W-:Y:S01]  /*dde0*/  ST.E desc[UR40][R52.64], RZ ;  /* 0x000000ff34007985 */ /* 0x0003e2000c101928 */
[----:B------:R-:W-:-:S03]  /*ddf0*/  LOP3.LUT R8, R3, 0x70, R6, 0x78, !PT ;  /* 0x0000007003087812 */ /* 0x000fc600078e7806 */
[----:B------:R1:W-:Y:S04]  /*de00*/  ST.E desc[UR40][R50.64], RZ ;  /* 0x000000ff32007985 */ /* 0x0003e8000c101928 */
[----:B------:R1:W-:Y:S04]  /*de10*/  ST.E desc[UR40][R48.64], RZ ;  /* 0x000000ff30007985 */ /* 0x0003e8000c101928 */
[----:B------:R1:W-:Y:S04]  /*de20*/  ST.E desc[UR40][R46.64], RZ ;  /* 0x000000ff2e007985 */ /* 0x0003e8000c101928 */
[----:B------:R1:W-:Y:S04]  /*de30*/  ST.E desc[UR40][R44.64], RZ ;  /* 0x000000ff2c007985 */ /* 0x0003e8000c101928 */
[----:B------:R1:W-:Y:S04]  /*de40*/  ST.E desc[UR40][R42.64], RZ ;  /* 0x000000ff2a007985 */ /* 0x0003e8000c101928 */
[----:B------:R1:W-:Y:S04]  /*de50*/  ST.E desc[UR40][R18.64], RZ ;  /* 0x000000ff12007985 */ /* 0x0003e8000c101928 */
[----:B------:R1:W-:Y:S04]  /*de60*/  ST.E desc[UR40][R12.64], RZ ;  /* 0x000000ff0c007985 */ /* 0x0003e8000c101928 */
[----:B------:R1:W-:Y:S04]  /*de70*/  ST.E desc[UR40][R10.64], RZ ;  /* 0x000000ff0a007985 */ /* 0x0003e8000c101928 */
[----:B------:R1:W-:Y:S01]  /*de80*/  ST.E desc[UR40][R8.64], RZ ;  /* 0x000000ff08007985 */ /* 0x0003e2000c101928 */
[----:B------:R-:W-:Y:S01]  /*de90*/  @!PT LDS RZ, [RZ] ;  /* 0x00000000fffff984 */ /* 0x000fe20000000800 */
[----:B------:R-:W-:Y:S01]  /*dea0*/  @!PT LDS RZ, [RZ] ;  /* 0x00000000fffff984 */ /* 0x000fe20000000800 */
[----:B------:R-:W-:Y:S01]  /*deb0*/  @!PT LDS RZ, [RZ] ;  /* 0x00000000fffff984 */ /* 0x000fe20000000800 */
[----:B------:R-:W-:Y:S01]  /*dec0*/  @!PT LDS RZ, [RZ] ;  /* 0x00000000fffff984 */ /* 0x000fe20000000800 */
[----:B------:R2:W-:Y:S06]  /*ded0*/  MEMBAR.ALL.CTA ;  /* 0x0000000000007992 */ /* 0x0005ec0000008000 */
[----:B--2---:R-:W2:Y:S01]  /*dee0*/  FENCE.VIEW.ASYNC.S ;  /* 0x00000000000073c6 */ /* 0x004ea20000000000 */
[----:B------:R-:W-:Y:S05]  /*def0*/  BRA.U UP0, `(.L_x_161) ;  /* 0x0000000100047547 */ /* 0x000fea000b800000 */
[----:B------:R-:W-:Y:S05]  /*df00*/  BPT.TRAP 0x1 ;  /* 0x000000040000795c */ /* 0x000fea0000300000 */
.L_x_161:
[----:B-----5:R-:W-:Y:S01]  /*df10*/  SHF.L.U32 R3, R56, 0x1f, RZ ;  /* 0x0000001f38037819 */ /* 0x020fe200000006ff */
[----:B------:R-:W-:Y:S03]  /*df20*/  BSSY B0, `(.L_x_162) ;  /* 0x0000003000007945 */ /* 0x000fe60003800000 */
[----:B--2---:R-:W2:Y:S02]  /*df30*/  SYNCS.PHASECHK.TRANS64.TRYWAIT P0, [R0+URZ+0x700c8], R3 ;  /* 0x0700c803000075a7 */ /* 0x004ea400080011ff */
[----:B--2---:R-:W-:Y:S05]  /*df40*/  @!P0 BRA `(.L_x_163) ;  /* 0x000001c800808947 */ /* 0x004fea0003800000 */
.L_x_449:
[----:B------:R-:W-:Y:S05]  /*df50*/  BSYNC B0 ;  /* 0x0000000000007941 */ /* 0x000fea0003800000 */
.L_x_162:
[----:B------:R-:W-:Y:S05]  /*df60*/  @!P5 BRA `(.L_x_164) ;  /* 0x0000000000d0d947 */ /* 0x000fea0003800000 */
[----:B------:R-:W3:Y:S01]  /*df70*/  LDC R4, c[0x0][0x904] ;  /* 0x00024100ff047b82 */ /* 0x000ee20000000800 */
[----:B------:R-:W2:Y:S01]  /*df80*/  LDCU.64 UR4, c[0x0][0x908] ;  /* 0x00012100ff0477ac */ /* 0x000ea20008000a00 */
[----:B------:R-:W-:Y:S01]  /*df90*/  LOP3.LUT R14, R14, 0x7f, RZ, 0xc0, !PT ;  /* 0x0000007f0e0e7812 */ /* 0x000fe200078ec0ff */
[----:B------:R-:W-:Y:S01]  /*dfa0*/  BSSY.RECONVERGENT B0, `(.L_x_164) ;  /* 0x0000030000007945 */ /* 0x000fe20003800200 */
[----:B--2---:R-:W-:Y:S01]  /*dfb0*/  IMAD.HI.U32 R3, R57, UR4, RZ ;  /* 0x0000000439037c27 */ /* 0x004fe2000f8e00ff */
[----:B------:R-:W2:Y:S01]  /*dfc0*/  LDCU UR4, c[0x0][0x380] ;  /* 0x00007000ff0477ac */ /* 0x000ea20008000800 */
[----:B---3--:R-:W-:-:S03]  /*dfd0*/  ISETP.NE.AND P0, PT, R4, 0x1, PT ;  /* 0x000000010400780c */ /* 0x008fc60003f05270 */
[----:B------:R-:W-:-:S04]  /*dfe0*/  SHF.R.U32.HI R3, RZ, UR5, R3 ;  /* 0x00000005ff037c19 */ /* 0x000fc80008011603 */
[----:B------:R-:W-:-:S05]  /*dff0*/  SEL R3, R57, R3, !P0 ;  /* 0x0000000339037207 */ /* 0x000fca0004000000 */
[----:B------:R-:W-:-:S04]  /*e000*/  IMAD.MOV R3, RZ, RZ, -R3 ;  /* 0x000000ffff037224 */ /* 0x000fc800078e0a03 */
[----:B------:R-:W-:-:S04]  /*e010*/  IMAD R3, R4, R3, R57 ;  /* 0x0000000304037224 */ /* 0x000fc800078e0239 */
[----:B------:R-:W-:-:S04]  /*e020*/  IMAD R3, R3, 0x100, R14 ;  /* 0x0000010003037824 */ /* 0x000fc800078e020e */
[----:B------:R-:W-:-:S05]  /*e030*/  VIADD R7, R3, 0x80 ;  /* 0x0000008003077836 */ /* 0x000fca0000000000 */
[----:B--2---:R-:W-:-:S13]  /*e040*/  ISETP.GE.AND P0, PT, R7, UR4, PT ;  /* 0x0000000407007c0c */ /* 0x004fda000bf06270 */
[----:B------:R-:W-:Y:S05]  /*e050*/  @P0 BRA `(.L_x_165) ;  /* 0x0000000000900947 */ /* 0x000fea0003800000 */
[----:B------:R-:W2:Y:S01]  /*e060*/  LDC R6, c[0x0][0x38c] ;  /* 0x0000e300ff067b82 */ /* 0x000ea20000000800 */
[----:B------:R-:W3:Y:S01]  /*e070*/  LDCU UR6, c[0x0][0x890] ;  /* 0x00011200ff0677ac */ /* 0x000ee20008000800 */
[----:B------:R-:W4:Y:S01]  /*e080*/  LDCU.64 UR4, c[0x0][0x888] ;  /* 0x00011100ff0477ac */ /* 0x000f220008000a00 */
[----:B---3--:R-:W-:Y:S01]  /*e090*/  IMAD R7, R22, UR6, R7 ;  /* 0x0000000616077c24 */ /* 0x008fe2000f8e0207 */
[----:B--2---:R-:W-:-:S04]  /*e0a0*/  IABS R5, R6 ;  /* 0x0000000600057213 */ /* 0x004fc80000000000 */
[----:B-1----:R-:W1:Y:S08]  /*e0b0*/  I2F.RP R8, R5 ;  /* 0x0000000500087306 */ /* 0x002e700000209400 */
        /* <DEDUP_REMOVED lines=8> */
[----:B------:R-:W-:-:S05]  /*e140*/  MOV R8, R3 ;  /* 0x0000000300087202 */ /* 0x000fca0000000f00 */
[----:B------:R-:W-:-:S04]  /*e150*/  IMAD.HI.U32 R4, R4, R8, RZ ;  /* 0x0000000804047227 */ /* 0x000fc800078e00ff */
[----:B------:R-:W-:-:S04]  /*e160*/  IMAD.MOV R3, RZ, RZ, -R4 ;  /* 0x000000ffff037224 */ /* 0x000fc800078e0a04 */
[C---:B------:R-:W-:Y:S02]  /*e170*/  IMAD R3, R5.reuse, R3, R8 ;  /* 0x0000000305037224 */ /* 0x040fe400078e0208 */
[----:B------:R-:W1:Y:S03]  /*e180*/  LDC.64 R8, c[0x0][0x880] ;  /* 0x00022000ff087b82 */ /* 0x000e660000000a00 */
        /* <DEDUP_REMOVED lines=11> */
[----:B----4-:R-:W-:-:S04]  /*e240*/  IMAD R7, R4, UR5, R7 ;  /* 0x0000000504077c24 */ /* 0x010fc8000f8e0207 */
[----:B------:R-:W-:Y:S02]  /*e250*/  IMAD R3, R6, R3, R2 ;  /* 0x0000000306037224 */ /* 0x000fe400078e0202 */
[----:B------:R-:W-:Y:S02]  /*e260*/  IMAD.MOV.U32 R2, RZ, RZ, -0x800000 ;  /* 0xff800000ff027424 */ /* 0x000fe400078e00ff */
[----:B------:R-:W-:-:S04]  /*e270*/  IMAD R7, R3, UR4, R7 ;  /* 0x0000000403077c24 */ /* 0x000fc8000f8e0207 */
[----:B-1----:R-:W-:-:S05]  /*e280*/  IMAD.WIDE R8, R7, 0x4, R8 ;  /* 0x0000000407087825 */ /* 0x002fca00078e0208 */
[----:B------:R2:W-:Y:S02]  /*e290*/  STG.E desc[UR40][R8.64], R2 ;  /* 0x0000000208007986 */ /* 0x0005e4000c101928 */
.L_x_165:
[----:B------:R-:W-:Y:S05]  /*e2a0*/  BSYNC.RECONVERGENT B0 ;  /* 0x0000000000007941 */ /* 0x000fea0003800200 */
.L_x_164:
[----:B------:R-:W-:Y:S01]  /*e2b0*/  @!PT LDS RZ, [RZ] ;  /* 0x00000000fffff984 */ /* 0x000fe20000000800 */
[----:B------:R-:W-:Y:S01]  /*e2c0*/  @!PT LDS RZ, [RZ] ;  /* 0x00000000fffff984 */ /* 0x000fe20000000800 */
[----:B------:R-:W-:Y:S01]  /*e2d0*/  @!PT LDS RZ, [RZ] ;  /* 0x00000000fffff984 */ /* 0x000fe20000000800 */
[----:B------:R-:W-:Y:S01]  /*e2e0*/  @!PT LDS RZ, [RZ] ;  /* 0x00000000fffff984 */ /* 0x000fe20000000800 */
[----:B------:R3:W-:Y:S06]  /*e2f0*/  MEMBAR.ALL.CTA ;  /* 0x0000000000007992 */ /* 0x0007ec0000008000 */
[----:B---3--:R-:W3:Y:S01]  /*e300*/  FENCE.VIEW.ASYNC.S ;  /* 0x00000000000073c6 */ /* 0x008ee20000000000 */
[----:B------:R-:W-:-:S09]  /*e310*/  UISETP.NE.AND UP0, UPT, UR37, URZ, UPT ;  /* 0x000000ff2500728c */ /* 0x000fd2000bf05270 */
[----:B------:R-:W-:Y:S05]  /*e320*/  BRA.U UP0, `(.L_x_166) ;  /* 0x0000000100047547 */ /* 0x000fea000b800000 */
[----:B------:R-:W-:Y:S05]  /*e330*/  BPT.TRAP 0x1 ;  /* 0x000000040000795c */ /* 0x000fea0000300000 */
.L_x_166:
[----:B---3--:R3:W-:Y:S01]  /*e340*/  SYNCS.ARRIVE.TRANS64.A1T0 RZ, [R0+URZ+0x700b8], RZ ;  /* 0x0700b8ff00ff79a7 */ /* 0x0087e200081000ff */
[----:B------:R-:W-:Y:S01]  /*e350*/  LOP3.LUT R56, R56, 0x1, RZ, 0x3c, !PT ;  /* 0x0000000138387812 */ /* 0x000fe200078e3cff */
[----:B------:R-:W-:Y:S06]  /*e360*/  BRA `(.L_x_92) ;  /* 0x000000b800087947 */ /* 0x000fec0003800000 */
.L_x_93:
[----:B------:R-:W-:-:S09]  /*e370*/  UISETP.NE.AND UP0, UPT, UR44, URZ, UPT ;  /* 0x000000ff2c00728c */ /* 0x000fd2000bf05270 */
[----:B------:R-:W-:Y:S05]  /*e380*/  BRA.U !UP0, `(.L_x_167) ;  /* 0x0000000108047547 */ /* 0x000fea000b800000 */
[----:B------:R-:W-:Y:S05]  /*e390*/  BPT.TRAP 0x1 ;  /* 0x000000040000795c */ /* 0x000fea0000300000 */
.L_x_167:
[----:B------:R-:W1:Y:S01]  /*e3a0*/  S2R R60, SR_CgaCtaId ;  /* 0x00000000003c7919 */ /* 0x000e620000008800 */
[----:B------:R-:W-:Y:S01]  /*e3b0*/  MOV R59, 0x400 ;  /* 0x00000400003b7802 */ /* 0x000fe20000000f00 */
[----:B------:R-:W-:Y:S01]  /*e3c0*/  BSSY B0, `(.L_x_168) ;  /* 0x0000005000007945 */ /* 0x000fe20003800000 */
[----:B------:R-:W-:Y:S02]  /*e3d0*/  SHF.L.U32 R0, R23, 0x1f, RZ ;  /* 0x0000001f17007819 */ /* 0x000fe400000006ff */
[----:B-1----:R-:W-:-:S04]  /*e3e0*/  LEA R59, R60, R59, 0x18 ;  /* 0x0000003b3c3b7211 */ /* 0x002fc800078ec0ff */
[----:B------:R-:W1:Y:S02]  /*e3f0*/  SYNCS.PHASECHK.TRANS64.TRYWAIT P0, [R59+URZ+0x70070], R0 ;  /* 0x070070003b0075a7 */ /* 0x000e6400080011ff */
[----:B-1----:R-:W-:Y:S05]  /*e400*/  @!P0 BRA `(.L_x_169) ;  /* 0x000001c400648947 */ /* 0x002fea0003800000 */
.L_x_450:
[----:B------:R-:W-:Y:S05]  /*e410*/  BSYNC B0 ;  /* 0x0000000000007941 */ /* 0x000fea0003800000 */
.L_x_168:
[----:B------:R-:W-:-:S09]  /*e420*/  UISETP.NE.AND UP0, UPT, UR44, URZ, UPT ;  /* 0x000000ff2c00728c */ /* 0x000fd2000bf05270 */
[----:B------:R-:W-:Y:S05]  /*e430*/  BRA.U !UP0, `(.L_x_170) ;  /* 0x0000000108047547 */ /* 0x000fea000b800000 */
[----:B------:R-:W-:Y:S05]  /*e440*/  BPT.TRAP 0x1 ;  /* 0x000000040000795c */ /* 0x000fea0000300000 */
.L_x_170:
[----:B------:R-:W-:Y:S01]  /*e450*/  IADD3 R18, PT, PT, R59, 0x70078, RZ ;  /* 0x000700783b127810 */ /* 0x000fe20007ffe0ff */
[----:B------:R-:W-:-:S03]  /*e460*/  UISETP.NE.AND UP0, UPT, UR43, URZ, UPT ;  /* 0x000000ff2b00728c */ /* 0x000fc6000bf05270 */
[----:B-1----:R-:W-:-:S04]  /*e470*/  PRMT R0, R60, 0x654, R18 ;  /* 0x000006543c007816 */ /* 0x002fc80000000012 */
[----:B------:R1:W-:Y:S02]  /*e480*/  SYNCS.ARRIVE.TRANS64.RED.A1T0 RZ, [R0+URZ], RZ ;  /* 0x000000ff00ff79a7 */ /* 0x0003e400081004ff */
[----:B------:R-:W-:Y:S05]  /*e490*/  BRA.U !UP0, `(.L_x_171) ;  /* 0x0000000108047547 */ /* 0x000fea000b800000 */
[----:B------:R-:W-:Y:S05]  /*e4a0*/  BPT.TRAP 0x1 ;  /* 0x000000040000795c */ /* 0x000fea0000300000 */
.L_x_171:
[----:B------:R-:W-:Y:S01]  /*e4b0*/  IMAD.U32 R3, RZ, RZ, UR38 ;  /* 0x00000026ff037e24 */ /* 0x000fe2000f8e00ff */
[----:B------:R-:W-:-:S04]  /*e4c0*/  ISETP.GE.AND P0, PT, R4, 0x81, PT ;  /* 0x000000810400780c */ /* 0x000fc80003f06270 */
[----:B------:R-:W-:-:S04]  /*e4d0*/  SHF.L.U32 R3, R3, 0x1f, RZ ;  /* 0x0000001f03037819 */ /* 0x000fc800000006ff */
[----:B------:R-:W2:Y:S02]  /*e4e0*/  SYNCS.PHASECHK.TRANS64.TRYWAIT P1, [R59+URZ+0x70080], R3 ;  /* 0x070080033b0075a7 */ /* 0x000ea400080211ff */
[----:B--2---:R-:W-:Y:S05]  /*e4f0*/  @!P1 BRA `(.L_x_172) ;  /* 0x000001c4003c9947 */ /* 0x004fea0003800000 */
.L_x_451:
[----:B--2---:R-:W-:Y:S02]  /*e500*/  LOP3.LUT R3, R23, 0x1, RZ, 0x3c, !PT ;  /* 0x0000000117037812 */ /* 0x004fe400078e3cff */
[----:B------:R-:W-:Y:S01]  /*e510*/  MOV R61, R16 ;  /* 0x00000010003d7202 */ /* 0x000fe20000000f00 */
[----:B------:R-:W-:Y:S06]  /*e520*/  @!P0 BRA `(.L_x_173) ;  /* 0x0000003c00788947 */ /* 0x000fec0003800000 */
[----:B------:R-:W-:-:S05]  /*e530*/  VIADD R4, R4, 0x7f ;  /* 0x0000007f04047836 */ /* 0x000fca0000000000 */
[----:B-1----:R-:W-:-:S04]  /*e540*/  SHF.R.S32.HI R0, RZ, 0x1f, R4 ;  /* 0x0000001fff007819 */ /* 0x002fc80000011404 */
[----:B------:R-:W-:-:S04]  /*e550*/  LEA.HI R4, R0, R4, RZ, 0x7 ;  /* 0x0000000400047211 */ /* 0x000fc800078f38ff */
[----:B------:R-:W-:-:S04]  /*e560*/  SHF.R.S32.HI R4, RZ, 0x7, R4 ;  /* 0x00000007ff047819 */ /* 0x000fc80000011404 */
[----:B------:R-:W-:-:S04]  /*e570*/  VIMNMX R0, PT, PT, R4, 0x2, PT ;  /* 0x0000000204007848 */ /* 0x000fc80003fe0100 */
[----:B------:R-:W-:-:S05]  /*e580*/  IADD3 R0, PT, PT, -R0, R16, R4 ;  /* 0x0000001000007210 */ /* 0x000fca0007ffe104 */
[----:B------:R-:W-:-:S07]  /*e590*/  VIADD R61, R0, 0x1 ;  /* 0x00000001003d7836 */ /* 0x000fce0000000000 */
.L_x_234:
[----:B------:R-:W-:Y:S05]  /*e5a0*/  YIELD ;  /* 0x0000000000007946 */ /* 0x000fea0003800000 */
[----:B------:R-:W-:Y:S01]  /*e5b0*/  UISETP.NE.AND UP0, UPT, UR44, URZ, UPT ;  /* 0x000000ff2c00728c */ /* 0x000fe2000bf05270 */
[----:B------:R-:W-:Y:S02]  /*e5c0*/  VIADD R16, R16, 0x1 ;  /* 0x0000000110107836 */ /* 0x000fe40000000000 */
[----:B------:R-:W-:-:S03]  /*e5d0*/  IMAD.MOV.U32 R23, RZ, RZ, R3 ;  /* 0x000000ffff177224 */ /* 0x000fc600078e0003 */
[----:B------:R-:W-:-:S04]  /*e5e0*/  ISETP.NE.AND P0, PT, R16, R61, PT ;  /* 0x0000003d1000720c */ /* 0x000fc80003f05270 */
[----:B------:R-:W-:Y:S01]  /*e5f0*/  P2R R19, PR, RZ, 0x1 ;  /* 0x00000001ff137803 */ /* 0x000fe20000000000 */
[----:B-1-3--:R-:W-:Y:S08]  /*e600*/  BRA.U !UP0, `(.L_x_174) ;  /* 0x0000000108047547 */ /* 0x00aff0000b800000 */
[----:B------:R-:W-:Y:S05]  /*e610*/  BPT.TRAP 0x1 ;  /* 0x000000040000795c */ /* 0x000fea0000300000 */
.L_x_174:
[----:B------:R-:W-:Y:S01]  /*e620*/  SHF.L.U32 R0, R23, 0x1f, RZ ;  /* 0x0000001f17007819 */ /* 0x000fe200000006ff */
[----:B------:R-:W1:Y:S03]  /*e630*/  S2R R62, SR_TID.X ;  /* 0x00000000003e7919 */ /* 0x000e660000002100 */
[----:B------:R-:W2:Y:S01]  /*e640*/  SYNCS.PHASECHK.TRANS64.TRYWAIT P0, [R59+URZ+0x70070], R0 ;  /* 0x070070003b0075a7 */ /* 0x000ea200080011ff */
[----:B-1----:R-:W-:-:S05]  /*e650*/  IMAD.U32 R17, R62, 0x10000, RZ ;  /* 0x000100003e117824 */ /* 0x002fca00078e00ff */
[----:B------:R-:W-:Y:S01]  /*e660*/  LOP3.LUT R17, R17, 0x600000, RZ, 0xc0, !PT ;  /* 0x0060000011117812 */ /* 0x000fe200078ec0ff */
[----:B--2---:R-:W-:Y:S06]  /*e670*/  @!P0 BRA `(.L_x_175) ;  /* 0x000001c000f08947 */ /* 0x004fec0003800000 */
.L_x_452:
[----:B------:R-:W-:Y:S05]  /*e680*/  WARPSYNC.ALL ;  /* 0x0000000000007948 */ /* 0x000fea0003800000 */
[----:B------:R-:W-:Y:S01]  /*e690*/  R2UR UR4, R17 ;  /* 0x00000000110472ca */ /* 0x000fe200000e0000 */
[----:B------:R-:W-:Y:S01]  /*e6a0*/  UISETP.NE.AND UP0, UPT, UR37, URZ, UPT ;  /* 0x000000ff2500728c */ /* 0x000fe2000bf05270 */
[----:B------:R-:W-:Y:S01]  /*e6b0*/  PLOP3.LUT P0, PT, PT, PT, PT, 0x80, 0x8 ;  /* 0x000000000008781c */ /* 0x000fe20003f0f070 */
[----:B------:R-:W-:-:S10]  /*e6c0*/  IMAD.MOV.U32 R65, RZ, RZ, 0x3f800000 ;  /* 0x3f800000ff417424 */ /* 0x000fd400078e00ff */
[----:B------:R-:W2:Y:S02]  /*e6d0*/  LDTM.x2 R4, tmem[UR4] ;  /* 0x00000004000479ee */ /* 0x000ea400080c0000 */
[----:B--2---:R-:W-:-:S13]  /*e6e0*/  FSETP.NEU.AND P2, PT, R4, R5, PT ;  /* 0x000000050400720b */ /* 0x004fda0003f4d000 */
[----:B-1----:R-:W1:Y:S01]  /*e6f0*/  @P2 LDC R0, c[0x0][0x704] ;  /* 0x0001c100ff002b82 */ /* 0x002e620000000800 */
[----:B------:R-:W-:-:S04]  /*e700*/  @P2 FADD R4, R4, -R5 ;  /* 0x8000000504042221 */ /* 0x000fc80000000000 */
[----:B-1----:R-:W-:-:S05]  /*e710*/  @P2 FMUL R0, R4, R0 ;  /* 0x0000000004002220 */ /* 0x002fca0000400000 */
[----:B------:R-:W-:-:S04]  /*e720*/  @P2 FSETP.GEU.AND P1, PT, R0, -126, PT ;  /* 0xc2fc00000000280b */ /* 0x000fc80003f2e000 */
[----:B------:R-:W-:-:S13]  /*e730*/  @P2 PLOP3.LUT P0, PT, P1, PT, PT, 0x80, 0x8 ;  /* 0x000000000008281c */ /* 0x000fda0000f0f070 */
[----:B------:R-:W-:-:S06]  /*e740*/  @!P0 FMUL R0, R0, 0.5 ;  /* 0x3f00000000008820 */ /* 0x000fcc0000400000 */
[----:B------:R-:W1:Y:S02]  /*e750*/  @P2 MUFU.EX2 R0, R0 ;  /* 0x0000000000002308 */ /* 0x000e640000000800 */
[----:B-1----:R-:W-:-:S05]  /*e760*/  @!P0 FMUL R0, R0, R0 ;  /* 0x0000000000008220 */ /* 0x002fca0000400000 */
[----:B------:R-:W-:Y:S01]  /*e770*/  @P2 MOV R65, R0 ;  /* 0x0000000000412202 */ /* 0x000fe20000000f00 */
[----:B------:R-:W-:Y:S06]  /*e780*/  BRA.U UP0, `(.L_x_176) ;  /* 0x0000000100047547 */ /* 0x000fec000b800000 */
[----:B------:R-:W-:Y:S05]  /*e790*/  BPT.TRAP 0x1 ;  /* 0x000000040000795c */ /* 0x000fea0000300000 */
.L_x_176:
[----:B------:R-:W-:Y:S01]  /*e7a0*/  IMAD.U32 R0, RZ, RZ, UR36 ;  /* 0x00000024ff007e24 */ /* 0x000fe2000f8e00ff */
[----:B------:R-:W-:-:S04]  /*e7b0*/  FSETP.NEU.AND P1, PT, R65, 1, PT ;  /* 0x3f8000004100780b */ /* 0x000fc80003f2d000 */
[----:B------:R-:W-:-:S04]  /*e7c0*/  SHF.L.U32 R0, R0, 0x1f, RZ ;  /* 0x0000001f00007819 */ /* 0x000fc800000006ff */
[----:B------:R-:W1:Y:S02]  /*e7d0*/  SYNCS.PHASECHK.TRANS64.TRYWAIT P0, [R59+URZ+0x70090], R0 ;  /* 0x070090003b0075a7 */ /* 0x000e6400080011ff */
[----:B-1----:R-:W-:Y:S05]  /*e7e0*/  @!P0 BRA `(.L_x_177) ;  /* 0x000001c000a88947 */ /* 0x002fea0003800000 */
.L_x_453:
[----:B------:R-:W-:-:S13]  /*e7f0*/  VOTE.ANY P1, P1 ;  /* 0x0000000000ff7806 */ /* 0x000fda0000820100 */
[----:B------:R-:W-:Y:S05]  /*e800*/  @!P1 BRA `(.L_x_178) ;  /* 0x0000001800e09947 */ /* 0x000fea0003800000 */
[----:B------:R-:W-:Y:S01]  /*e810*/  SHF.R.U32.HI R63, RZ, 0x5, R62 ;  /* 0x00000005ff3f7819 */ /* 0x000fe2000001163e */
[----:B------:R-:W-:Y:S01]  /*e820*/  BSSY.RECONVERGENT B6, `(.L_x_179) ;  /* 0x0000018000067945 */ /* 0x000fe20003800200 */
[----:B------:R-:W-:Y:S02]  /*e830*/  LOP3.LUT R24, R17, 0x100, RZ, 0xfc, !PT ;  /* 0x0000010011187812 */ /* 0x000fe400078efcff */
[----:B------:R-:W-:Y:S02]  /*e840*/  SHF.R.U32.HI R64, RZ, 0x15, R17 ;  /* 0x00000015ff407819 */ /* 0x000fe40000011611 */
[----:B------:R-:W-:Y:S02]  /*e850*/  LOP3.LUT R63, R63, 0x3, RZ, 0xc0, !PT ;  /* 0x000000033f3f7812 */ /* 0x000fe400078ec0ff */
[----:B------:R-:W-:Y:S02]  /*e860*/  R2UR UR4, R24 ;  /* 0x00000000180472ca */ /* 0x000fe400000e0000 */
[----:B------:R-:W-:-:S11]  /*e870*/  ISETP.NE.AND P0, PT, R63, R64, PT ;  /* 0x000000403f00720c */ /* 0x000fd60003f05270 */
[----:B------:R-:W2:Y:S02]  /*e880*/  LDTM.x16 R40, tmem[UR4] ;  /* 0x00000004002879ee */ /* 0x000ea40008240000 */
[----:B--2---:R-:W-:Y:S05]  /*e890*/  @!P0 BRA `(.L_x_180) ;  /* 0x0000000000408947 */ /* 0x004fea0003800000 */
[----:B------:R-:W-:Y:S01]  /*e8a0*/  MOV R14, 0x8 ;  /* 0x00000008000e7802 */ /* 0x000fe20000000f00 */
[----:B------:R-:W2:Y:S01]  /*e8b0*/  LDCU.64 UR8, c[0x4][0xb0] ;  /* 0x01001600ff0877ac */ /* 0x000ea20008000a00 */
[----:B------:R-:W-:Y:S02]  /*e8c0*/  HFMA2 R12, -RZ, RZ, 0, 5.9604644775390625e-08 ;  /* 0x00000001ff0c7431 */ /* 0x000fe400000001ff */
[----:B------:R-:W-:Y:S01]  /*e8d0*/  IMAD.MOV.U32 R8, RZ, RZ, 0x192 ;  /* 0x00000192ff087424 */ /* 0x000fe200078e00ff */
[----:B------:R-:W3:Y:S01]  /*e8e0*/  LDCU.64 UR6, c[0x4][0xb8] ;  /* 0x01001700ff0677ac */ /* 0x000ee20008000a00 */
[----:B------:R-:W4:Y:S01]  /*e8f0*/  LDC.64 R14, c[0x4][R14] ;  /* 0x010000000e0e7b82 */ /* 0x000f220000000a00 */
[----:B------:R-:W-:Y:S01]  /*e900*/  IMAD.MOV.U32 R13, RZ, RZ, RZ ;  /* 0x000000ffff0d7224 */ /* 0x000fe200078e00ff */
[----:B------:R-:W5:Y:S01]  /*e910*/  LDCU.64 UR4, c[0x4][0x30] ;  /* 0x01000600ff0477ac */ /* 0x000f620008000a00 */
[----:B--2---:R-:W-:Y:S01]  /*e920*/  IMAD.U32 R4, RZ, RZ, UR8 ;  /* 0x00000008ff047e24 */ /* 0x004fe2000f8e00ff */
[----:B------:R-:W-:Y:S01]  /*e930*/  MOV R5, UR9 ;  /* 0x0000000900057c02 */ /* 0x000fe20008000f00 */
[----:B---3--:R-:W-:Y:S01]  /*e940*/  IMAD.U32 R6, RZ, RZ, UR6 ;  /* 0x00000006ff067e24 */ /* 0x008fe2000f8e00ff */
[----:B------:R-:W-:Y:S01]  /*e950*/  MOV R7, UR7 ;  /* 0x0000000700077c02 */ /* 0x000fe20008000f00 */
[----:B-----5:R-:W-:Y:S01]  /*e960*/  IMAD.U32 R10, RZ, RZ, UR4 ;  /* 0x00000004ff0a7e24 */ /* 0x020fe2000f8e00ff */
[----:B------:R-:W-:-:S02]  /*e970*/  MOV R11, UR5 ;  /* 0x00000005000b7c02 */ /* 0x000fc40008000f00 */
[----:B------:R-:W-:-:S07]  /*e980*/  LEPC R20, `(.L_x_180) ;  /* 0x000000001014794e */ /* 0x000fce0000000000 */
[----:B-1--4-:R-:W-:Y:S05]  /*e990*/  CALL.ABS.NOINC R14 ;  /* 0x000000000e007343 */ /* 0x012fea0003c00000 */
.L_x_180:
[----:B------:R-:W-:Y:S05]  /*e9a0*/  BSYNC.RECONVERGENT B6 ;  /* 0x0000000000067941 */ /* 0x000fea0003800200 */
.L_x_179:
[----:B------:R-:W-:Y:S01]  /*e9b0*/  FSETP.NEU.AND P0, PT, R65, 1, PT ;  /* 0x3f8000004100780b */ /* 0x000fe20003f0d000 */
[----:B------:R-:W-:Y:S05]  /*e9c0*/  WARPSYNC.ALL ;  /* 0x0000000000007948 */ /* 0x000fea0003800000 */
[----:B------:R-:W-:Y:S01]  /*e9d0*/  LOP3.LUT R66, R17, 0x110, RZ, 0xfc, !PT ;  /* 0x0000011011427812 */ /* 0x000fe200078efcff */
[----:B------:R-:W-:Y:S01]  /*e9e0*/  BSSY.RECONVERGENT B6, `(.L_x_181) ;  /* 0x000001f000067945 */ /* 0x000fe20003800200 */
[----:B------:R-:W-:Y:S02]  /*e9f0*/  R2UR UR4, R24 ;  /* 0x00000000180472ca */ /* 0x000fe400000e0000 */
[----:B------:R-:W-:-:S03]  /*ea00*/  R2UR UR5, R66 ;  /* 0x00000000420572ca */ /* 0x000fc600000e0000 */
[C---:B------:R-:W-:Y:S02]  /*ea10*/  @P0 FMUL2 R40, R65.reuse.F32, R40.F32x2.HI_LO ;  /* 0x000000284128024a */ /* 0x040fe40000040000 */
[C---:B------:R-:W-:Y:S02]  /*ea20*/  @P0 FMUL2 R42, R65.reuse.F32, R42.F32x2.HI_LO ;  /* 0x0000002a412a024a */ /* 0x040fe40000040000 */
[C---:B------:R-:W-:Y:S02]  /*ea30*/  @P0 FMUL2 R44, R65.reuse.F32, R44.F32x2.HI_LO ;  /* 0x0000002c412c024a */ /* 0x040fe40000040000 */
[C---:B------:R-:W-:Y:S02]  /*ea40*/  @P0 FMUL2 R46, R65.reuse.F32, R46.F32x2.HI_LO ;  /* 0x0000002e412e024a */ /* 0x040fe40000040000 */
[C---:B------:R-:W-:Y:S02]  /*ea50*/  @P0 FMUL2 R48, R65.reuse.F32, R48.F32x2.HI_LO ;  /* 0x000000304130024a */ /* 0x040fe40000040000 */
[C---:B------:R-:W-:Y:S01]  /*ea60*/  @P0 FMUL2 R50, R65.reuse.F32, R50.F32x2.HI_LO ;  /* 0x000000324132024a */ /* 0x040fe20000040000 */
[----:B------:R-:W2:Y:S01]  /*ea70*/  LDTM.x16 R24, tmem[UR5] ;  /* 0x00000005001879ee */ /* 0x000ea20008240000 */
[----:B------:R-:W-:-:S02]  /*ea80*/  @P0 FMUL2 R52, R65.F32, R52.F32x2.HI_LO ;  /* 0x000000344134024a */ /* 0x000fc40000040000 */
[----:B------:R-:W-:Y:S01]  /*ea90*/  @P0 FMUL2 R54, R65.F32, R54.F32x2.HI_LO ;  /* 0x000000364136024a */ /* 0x000fe20000040000 */
[----:B------:R-:W-:-:S03]  /*eaa0*/  ISETP.NE.AND P0, PT, R63, R64, PT ;  /* 0x000000403f00720c */ /* 0x000fc60003f05270 */
[----:B------:R3:W-:Y:S10]  /*eab0*/  STTM.x16 tmem[UR4], R40 ;  /* 0x00000028000079ed */ /* 0x0007f40008240004 */
[----:B--2---:R-:W-:Y:S05]  /*eac0*/  @!P0 BRA `(.L_x_182) ;  /* 0x0000000000408947 */ /* 0x004fea0003800000 */
[----:B------:R-:W-:Y:S01]  /*ead0*/  MOV R14, 0x8 ;  /* 0x00000008000e7802 */ /* 0x000fe20000000f00 */
[----:B------:R-:W2:Y:S01]  /*eae0*/  LDCU.64 UR8, c[0x4][0xb0] ;  /* 0x01001600ff0877ac */ /* 0x000ea20008000a00 */
[----:B------:R-:W-:Y:S02]  /*eaf0*/  HFMA2 R12, -RZ, RZ, 0, 5.9604644775390625e-08 ;  /* 0x00000001ff0c7431 */ /* 0x000fe400000001ff */
[----:B------:R-:W-:Y:S01]  /*eb00*/  IMAD.MOV.U32 R8, RZ, RZ, 0x192 ;  /* 0x00000192ff087424 */ /* 0x000fe200078e00ff */
[----:B------:R-:W4:Y:S01]  /*eb10*/  LDCU.64 UR6, c[0x4][0xb8] ;  /* 0x01001700ff0677ac */ /* 0x000f220008000a00 */
[----:B------:R-:W1:Y:S01]  /*eb20*/  LDC.64 R14, c[0x4][R14] ;  /* 0x010000000e0e7b82 */ /* 0x000e620000000a00 */
[----:B------:R-:W-:Y:S01]  /*eb30*/  IMAD.MOV.U32 R13, RZ, RZ, RZ ;  /* 0x000000ffff0d7224 */ /* 0x000fe200078e00ff */
[----:B------:R-:W5:Y:S01]  /*eb40*/  LDCU.64 UR4, c[0x4][0x30] ;  /* 0x01000600ff0477ac */ /* 0x000f620008000a00 */
[----:B--2---:R-:W-:Y:S01]  /*eb50*/  IMAD.U32 R4, RZ, RZ, UR8 ;  /* 0x00000008ff047e24 */ /* 0x004fe2000f8e00ff */
[----:B------:R-:W-:Y:S01]  /*eb60*/  MOV R5, UR9 ;  /* 0x0000000900057c02 */ /* 0x000fe20008000f00 */
[----:B----4-:R-:W-:Y:S01]  /*eb70*/  IMAD.U32 R6, RZ, RZ, UR6 ;  /* 0x00000006ff067e24 */ /* 0x010fe2000f8e00ff */
[----:B------:R-:W-:Y:S01]  /*eb80*/  MOV R7, UR7 ;  /* 0x0000000700077c02 */ /* 0x000fe20008000f00 */
[----:B-----5:R-:W-:Y:S01]  /*eb90*/  IMAD.U32 R10, RZ, RZ, UR4 ;  /* 0x00000004ff0a7e24 */ /* 0x020fe2000f8e00ff */
[----:B------:R-:W-:-:S02]  /*eba0*/  MOV R11, UR5 ;  /* 0x00000005000b7c02 */ /* 0x000fc40008000f00 */
[----:B------:R-:W-:-:S07]  /*ebb0*/  LEPC R20, `(.L_x_182) ;  /* 0x000000001014794e */ /* 0x000fce0000000000 */
[----:B-1-3--:R-:W-:Y:S05]  /*ebc0*/  CALL.ABS.NOINC R14 ;  /* 0x000000000e007343 */ /* 0x00afea0003c00000 */
.L_x_182:
[----:B------:R-:W-:Y:S05]  /*ebd0*/  BSYNC.RECONVERGENT B6 ;  /* 0x0000000000067941 */ /* 0x000fea0003800200 */
.L_x_181:
        /* <DEDUP_REMOVED lines=12> */
[----:B---3--:R-:W2:Y:S01]  /*eca0*/  LDTM.x16 R40, tmem[UR5] ;  /* 0x00000005002879ee */ /* 0x008ea20008240000 */
        /* <DEDUP_REMOVED lines=21> */
.L_x_184:
[----:B------:R-:W-:Y:S05]  /*ee00*/  BSYNC.RECONVERGENT B6 ;  /* 0x0000000000067941 */ /* 0x000fea0003800200 */
.L_x_183:
        /* <DEDUP_REMOVED lines=34> */
.L_x_186:
[----:B------:R-:W-:Y:S05]  /*f030*/  BSYNC.RECONVERGENT B6 ;  /* 0x0000000000067941 */ /* 0x000fea0003800200 */
.L_x_185:
        /* <DEDUP_REMOVED lines=34> */
.L_x_188:
[----:B------:R-:W-:Y:S05]  /*f260*/  BSYNC.RECONVERGENT B6 ;  /* 0x0000000000067941 */ /* 0x000fea0003800200 */
.L_x_187:
        /* <DEDUP_REMOVED lines=34> */
.L_x_190:
[----:B------:R-:W-:Y:S05]  /*f490*/  BSYNC.RECONVERGENT B6 ;  /* 0x0000000000067941 */ /* 0x000fea0003800200 */
.L_x_189:
        /* <DEDUP_REMOVED lines=34> */
.L_x_192:
[----:B------:R-:W-:Y:S05]  /*f6c0*/  BSYNC.RECONVERGENT B6 ;  /* 0x0000000000067941 */ /* 0x000fea0003800200 */
.L_x_191:
        /* <DEDUP_REMOVED lines=34> */
.L_x_194:
[----:B------:R-:W-:Y:S05]  /*f8f0*/  BSYNC.RECONVERGENT B6 ;  /* 0x0000000000067941 */ /* 0x000fea0003800200 */
.L_x_193:
[----:B------:R-:W-:Y:S01]  /*f900*/  FSETP.NEU.AND P0, PT, R65, 1, PT ;  /* 0x3f8000004100780b */ /* 0x000fe20003f0d000 */
[----:B------:R-:W-:Y:S05]  /*f910*/  WARPSYNC.ALL ;  /* 0x0000000000007948 */ /* 0x000fea0003800000 */
[----:B------:R-:W-:-:S07]  /*f920*/  R2UR UR4, R66 ;  /* 0x00000000420472ca */ /* 0x000fce00000e0000 */
[C---:B------:R-:W-:Y:S02]  /*f930*/  @P0 FMUL2 R24, R65.reuse.F32, R24.F32x2.HI_LO ;  /* 0x000000184118024a */ /* 0x040fe40000040000 */
[C---:B------:R-:W-:Y:S02]  /*f940*/  @P0 FMUL2 R26, R65.reuse.F32, R26.F32x2.HI_LO ;  /* 0x0000001a411a024a */ /* 0x040fe40000040000 */
[C---:B------:R-:W-:Y:S02]  /*f950*/  @P0 FMUL2 R28, R65.reuse.F32, R28.F32x2.HI_LO ;  /* 0x0000001c411c024a */ /* 0x040fe40000040000 */
[C---:B------:R-:W-:Y:S02]  /*f960*/  @P0 FMUL2 R30, R65.reuse.F32, R30.F32x2.HI_LO ;  /* 0x0000001e411e024a */ /* 0x040fe40000040000 */
[C---:B------:R-:W-:Y:S02]  /*f970*/  @P0 FMUL2 R32, R65.reuse.F32, R32.F32x2.HI_LO ;  /* 0x000000204120024a */ /* 0x040fe40000040000 */
[----:B------:R-:W-:-:S02]  /*f980*/  @P0 FMUL2 R34, R65.F32, R34.F32x2.HI_LO ;  /* 0x000000224122024a */ /* 0x000fc40000040000 */
[C---:B------:R-:W-:Y:S02]  /*f990*/  @P0 FMUL2 R36, R65.reuse.F32, R36.F32x2.HI_LO ;  /* 0x000000244124024a */ /* 0x040fe40000040000 */
[----:B------:R-:W-:Y:S01]  /*f9a0*/  @P0 FMUL2 R38, R65.F32, R38.F32x2.HI_LO ;  /* 0x000000264126024a */ /* 0x000fe20000040000 */
[----:B------:R-:W-:-:S03]  /*f9b0*/  ISETP.NE.AND P0, PT, R63, R64, PT ;  /* 0x000000403f00720c */ /* 0x000fc60003f05270 */
[----:B------:R2:W-:Y:S02]  /*f9c0*/  STTM.x16 tmem[UR4], R24 ;  /* 0x00000018000079ed */ /* 0x0005e40008240004 */
[----:B--2---:R-:W-:-:S08]  /*f9d0*/  LOP3.LUT R24, R17, 0x180, RZ, 0xfc, !PT ;  /* 0x0000018011187812 */ /* 0x004fd000078efcff */
[----:B------:R-:W-:Y:S05]  /*f9e0*/  @!P0 BRA `(.L_x_195) ;  /* 0x0000000000408947 */ /* 0x000fea0003800000 */
        /* <DEDUP_REMOVED lines=16> */
.L_x_195:
[----:B------:R-:W-:Y:S05]  /*faf0*/  WARPSYNC.ALL ;  /* 0x0000000000007948 */ /* 0x000fea0003800000 */
[----:B------:R-:W-:Y:S02]  /*fb00*/  R2UR UR4, R24 ;  /* 0x00000000180472ca */ /* 0x000fe400000e0000 */
[----:B------:R-:W-:Y:S02]  /*fb10*/  ISETP.NE.AND P0, PT, R63, R64, PT ;  /* 0x000000403f00720c */ /* 0x000fe40003f05270 */
[----:B------:R-:W-:-:S09]  /*fb20*/  LOP3.LUT R24, R17, 0x190, RZ, 0xfc, !PT ;  /* 0x0000019011187812 */ /* 0x000fd200078efcff */
[----:B------:R2:W-:Y:S02]  /*fb30*/  STTM.x16 tmem[UR4], R0 ;  /* 0x00000000000079ed */ /* 0x0005e40008240004 */
[----:B------:R-:W-:Y:S05]  /*fb40*/  @!P0 BRA `(.L_x_196) ;  /* 0x0000000000408947 */ /* 0x000fea0003800000 */
[----:B--2---:R-:W-:Y:S01]  /*fb50*/  MOV R14, 0x8 ;  /* 0x00000008000e7802 */ /* 0x004fe20000000f00 */
        /* <DEDUP_REMOVED lines=15> */
.L_x_196:
[----:B------:R-:W-:Y:S05]  /*fc50*/  WARPSYNC.ALL ;  /* 0x0000000000007948 */ /* 0x000fea0003800000 */
[----:B------:R-:W-:Y:S02]  /*fc60*/  R2UR UR4, R24 ;  /* 0x00000000180472ca */ /* 0x000fe400000e0000 */
[----:B------:R-:W-:Y:S02]  /*fc70*/  ISETP.NE.AND P0, PT, R63, R64, PT ;  /* 0x000000403f00720c */ /* 0x000fe40003f05270 */
[----:B------:R-:W-:-:S09]  /*fc80*/  LOP3.LUT R24, R17, 0x1a0, RZ, 0xfc, !PT ;  /* 0x000001a011187812 */ /* 0x000fd200078efcff */
[----:B------:R4:W-:Y:S02]  /*fc90*/  STTM.x16 tmem[UR4], R0 ;  /* 0x00000000000079ed */ /* 0x0009e40008240004 */
[----:B------:R-:W-:Y:S05]  /*fca0*/  @!P0 BRA `(.L_x_197) ;  /* 0x0000000000408947 */ /* 0x000fea0003800000 */
[----:B--2-4-:R-:W-:Y:S01]  /*fcb0*/  MOV R14, 0x8 ;  /* 0x00000008000e7802 */ /* 0x014fe20000000f00 */
        /* <DEDUP_REMOVED lines=15> */
.L_x_197:
[----:B------:R-:W-:Y:S05]  /*fdb0*/  WARPSYNC.ALL ;  /* 0x0000000000007948 */ /* 0x000fea0003800000 */
[----:B------:R-:W-:Y:S02]  /*fdc0*/  R2UR UR4, R24 ;  /* 0x00000000180472ca */ /* 0x000fe400000e0000 */
[----:B------:R-:W-:Y:S02]  /*fdd0*/  ISETP.NE.AND P0, PT, R63, R64, PT ;  /* 0x000000403f00720c */ /* 0x000fe40003f05270 */
[----:B------:R-:W-:-:S09]  /*fde0*/  LOP3.LUT R24, R17, 0x1b0, RZ, 0xfc, !PT ;  /* 0x000001b011187812 */ /* 0x000fd200078efcff */
[----:B------:R1:W-:Y:S02]  /*fdf0*/  STTM.x16 tmem[UR4], R0 ;  /* 0x00000000000079ed */ /* 0x0003e40008240004 */
[----:B------:R-:W-:Y:S05]  /*fe00*/  @!P0 BRA `(.L_x_198) ;  /* 0x0000000000408947 */ /* 0x000fea0003800000 */
[----:B-12-4-:R-:W-:Y:S01]  /*fe10*/  MOV R14, 0x8 ;  /* 0x00000008000e7802 */ /* 0x016fe20000000f00 */
[----:B------:R-:W1:Y:S01]  /*fe20*/  LDCU.64 UR8, c[0x4][0xb0] ;  /* 0x01001600ff0877ac */ /* 0x000e620008000a00 */
[----:B------:R-:W-:Y:S02]  /*fe30*/  HFMA2 R12, -RZ, RZ, 0, 5.9604644775390625e-08 ;  /* 0x00000001ff0c7431 */ /* 0x000fe400000001ff */
[----:B------:R-:W-:Y:S01]  /*fe40*/  IMAD.MOV.U32 R8, RZ, RZ, 0x192 ;  /* 0x00000192ff087424 */ /* 0x000fe200078e00ff */
[----:B------:R-:W2:Y:S01]  /*fe50*/  LDCU.64 UR6, c[0x4][0xb8] ;  /* 0x01001700ff0677ac */ /* 0x000ea20008000a00 */
[----:B------:R-:W4:Y:S01]  /*fe60*/  LDC.64 R14, c[0x4][R14] ;  /* 0x010000000e0e7b82 */ /* 0x000f220000000a00 */
[----:B------:R-:W-:Y:S01]  /*fe70*/  IMAD.MOV.U32 R13, RZ, RZ, RZ ;  /* 0x000000ffff0d7224 */ /* 0x000fe200078e00ff */
[----:B------:R-:W5:Y:S01]  /*fe80*/  LDCU.64 UR4, c[0x4][0x30] ;  /* 0x01000600ff0477ac */ /* 0x000f620008000a00 */
[----:B-1----:R-:W-:Y:S01]  /*fe90*/  IMAD.U32 R4, RZ, RZ, UR8 ;  /* 0x00000008ff047e24 */ /* 0x002fe2000f8e00ff */
[----:B------:R-:W-:Y:S01]  /*fea0*/  MOV R5, UR9 ;  /* 0x0000000900057c02 */ /* 0x000fe20008000f00 */
[----:B--2---:R-:W-:Y:S01]  /*feb0*/  IMAD.U32 R6, RZ, RZ, UR6 ;  /* 0x00000006ff067e24 */ /* 0x004fe2000f8e00ff */
[----:B------:R-:W-:Y:S01]  /*fec0*/  MOV R7, UR7 ;  /* 0x0000000700077c02 */ /* 0x000fe20008000f00 */
[----:B-----5:R-:W-:Y:S01]  /*fed0*/  IMAD.U32 R10, RZ, RZ, UR4 ;  /* 0x00000004ff0a7e24 */ /* 0x020fe2000f8e00ff */
[----:B------:R-:W-:-:S02]  /*fee0*/  MOV R11, UR5 ;  /* 0x00000005000b7c02 */ /* 0x000fc40008000f00 */
[----:B------:R-:W-:-:S07]  /*fef0*/  LEPC R20, `(.L_x_198) ;  /* 0x000000001014794e */ /* 0x000fce0000000000 */
[----:B---34-:R-:W-:Y:S05]  /*ff00*/  CALL.ABS.NOINC R14 ;  /* 0x000000000e007343 */ /* 0x018fea0003c00000 */
.L_x_198:
        /* <DEDUP_REMOVED lines=22> */
.L_x_199:
        /* <DEDUP_REMOVED lines=22> */
.L_x_200:
        /* <DEDUP_REMOVED lines=22> */
.L_x_201:
[----:B------:R-:W-:Y:S01]  /*10330*/  LOP3.LUT R20, R17, 0x1f0, RZ, 0xfc, !PT ;  /* 0x000001f011147812 */ /* 0x000fe200078efcff */
[----:B------:R-:W-:Y:S05]  /*10340*/  WARPSYNC.ALL ;  /* 0x0000000000007948 */ /* 0x000fea0003800000 */
[----:B------:R-:W-:Y:S02]  /*10350*/  R2UR UR5, R24 ;  /* 0x00000000180572ca */ /* 0x000fe400000e0000 */
[----:B------:R-:W-:-:S11]  /*10360*/  R2UR UR4, R20 ;  /* 0x00000000140472ca */ /* 0x000fd600000e0000 */
[----:B------:R1:W-:Y:S02]  /*10370*/  STTM.x16 tmem[UR5], R0 ;  /* 0x00000000000079ed */ /* 0x0003e40008240005 */
[----:B------:R1:W-:Y:S02]  /*10380*/  STTM.x16 tmem[UR4], R0 ;  /* 0x00000000000079ed */ /* 0x0003e40008240004 */
.L_x_178:
[----:B------:R-:W-:-:S09]  /*10390*/  UISETP.NE.AND UP0, UPT, UR43, URZ, UPT ;  /* 0x000000ff2b00728c */ /* 0x000fd2000bf05270 */
[----:B------:R-:W-:Y:S05]  /*103a0*/  BRA.U !UP0, `(.L_x_202) ;  /* 0x0000000108047547 */ /* 0x000fea000b800000 */
[----:B------:R-:W-:Y:S05]  /*103b0*/  BPT.TRAP 0x1 ;  /* 0x000000040000795c */ /* 0x000fea0000300000 */
.L_x_202:
[----:B-12-4-:R-:W-:Y:S01]  /*103c0*/  IADD3 R0, PT, PT, R59, 0x70088, RZ ;  /* 0x000700883b007810 */ /* 0x016fe20007ffe0ff */
[----:B------:R-:W-:Y:S02]  /*103d0*/  UISETP.NE.AND UP0, UPT, UR37, URZ, UPT ;  /* 0x000000ff2500728c */ /* 0x000fe4000bf05270 */
[----:B------:R-:W-:Y:S01]  /*103e0*/  ULOP3.LUT UR38, UR38, 0x1, URZ, 0x3c, !UPT ;  /* 0x0000000126267892 */ /* 0x000fe2000f8e3cff */
[----:B------:R-:W-:-:S04]  /*103f0*/  PRMT R0, R60, 0x654, R0 ;  /* 0x000006543c007816 */ /* 0x000fc80000000000 */
[----:B------:R1:W-:Y:S01]  /*10400*/  SYNCS.ARRIVE.TRANS64.RED.A1T0 RZ, [R0+URZ], RZ ;  /* 0x000000ff00ff79a7 */ /* 0x0003e200081004ff */
[----:B------:R-:W2:Y:S01]  /*10410*/  FENCE.VIEW.ASYNC.T ;  /* 0x00000000000073c6 */ /* 0x000ea20000000200 */
[----:B------:R-:W-:Y:S05]  /*10420*/  BRA.U UP0, `(.L_x_203) ;  /* 0x0000000100087547 */ /* 0x000fea000b800000 */
[----:B------:R-:W-:Y:S05]  /*10430*/  BPT.TRAP 0x1 ;  /* 0x000000040000795c */ /* 0x000fea0000300000 */
[----:B------:R-:W-:Y:S05]  /*10440*/  BPT.TRAP 0x1 ;  /* 0x000000040000795c */ /* 0x000fea0000300000 */
.L_x_203:
[----:B-1----:R-:W-:Y:S01]  /*10450*/  IADD3 R0, PT, PT, R59, 0x700a0, RZ ;  /* 0x000700a03b007810 */ /* 0x002fe20007ffe0ff */
[----:B------:R-:W-:-:S03]  /*10460*/  UISETP.NE.AND UP0, UPT, UR43, URZ, UPT ;  /* 0x000000ff2b00728c */ /* 0x000fc6000bf05270 */
[----:B------:R-:W-:-:S04]  /*10470*/  PRMT R0, R60, 0x654, R0 ;  /* 0x000006543c007816 */ /* 0x000fc80000000000 */
[----:B--2---:R1:W-:Y:S02]  /*10480*/  SYNCS.ARRIVE.TRANS64.RED.A1T0 RZ, [R0+URZ], RZ ;  /* 0x000000ff00ff79a7 */ /* 0x0043e400081004ff */
[----:B------:R-:W-:Y:S05]  /*10490*/  BRA.U !UP0, `(.L_x_204) ;  /* 0x0000000108047547 */ /* 0x000fea000b800000 */
[----:B------:R-:W-:Y:S05]  /*104a0*/  BPT.TRAP 0x1 ;  /* 0x000000040000795c */ /* 0x000fea0000300000 */
.L_x_204:
[----:B-1----:R-:W-:Y:S01]  /*104b0*/  IMAD.U32 R0, RZ, RZ, UR38 ;  /* 0x00000026ff007e24 */ /* 0x002fe2000f8e00ff */
[----:B------:R-:W-:-:S04]  /*104c0*/  LOP3.LUT R3, R17, 0x80, RZ, 0xfc, !PT ;  /* 0x0000008011037812 */ /* 0x000fc800078efcff */
[----:B------:R-:W-:-:S04]  /*104d0*/  SHF.L.U32 R0, R0, 0x1f, RZ ;  /* 0x0000001f00007819 */ /* 0x000fc800000006ff */
[----:B------:R-:W1:Y:S02]  /*104e0*/  SYNCS.PHASECHK.TRANS64.TRYWAIT P0, [R59+URZ+0x70080], R0 ;  /* 0x070080003b0075a7 */ /* 0x000e6400080011ff */
[----:B-1----:R-:W-:Y:S05]  /*104f0*/  @!P0 BRA `(.L_x_205) ;  /* 0x000001a400788947 */ /* 0x002fea0003800000 */
.L_x_454:
        /* <DEDUP_REMOVED lines=17> */
.L_x_206:
[----:B------:R-:W-:Y:S01]  /*10610*/  IMAD.U32 R0, RZ, RZ, UR36 ;  /* 0x00000024ff007e24 */ /* 0x000fe2000f8e00ff */
[----:B------:R-:W-:-:S04]  /*10620*/  FSETP.NEU.AND P1, PT, R63, 1, PT ;  /* 0x3f8000003f00780b */ /* 0x000fc80003f2d000 */
[----:B------:R-:W-:-:S04]  /*10630*/  SHF.L.U32 R0, R0, 0x1f, RZ ;  /* 0x0000001f00007819 */ /* 0x000fc800000006ff */
[----:B------:R-:W1:Y:S02]  /*10640*/  SYNCS.PHASECHK.TRANS64.TRYWAIT P0, [R59+URZ+0x70098], R0 ;  /* 0x070098003b0075a7 */ /* 0x000e6400080011ff */
[----:B-1----:R-:W-:Y:S05]  /*10650*/  @!P0 BRA `(.L_x_207) ;  /* 0x000001a400348947 */ /* 0x002fea0003800000 */
.L_x_455:
        /* <DEDUP_REMOVED lines=9> */
[----:B---3--:R-:W2:Y:S02]  /*106f0*/  LDTM.x16 R40, tmem[UR4] ;  /* 0x00000004002879ee */ /* 0x008ea40008240000 */
        /* <DEDUP_REMOVED lines=17> */
.L_x_210:
[----:B------:R-:W-:Y:S05]  /*10810*/  BSYNC.RECONVERGENT B6 ;  /* 0x0000000000067941 */ /* 0x000fea0003800200 */
.L_x_209:
        /* <DEDUP_REMOVED lines=34> */
.L_x_212:
[----:B------:R-:W-:Y:S05]  /*10a40*/  BSYNC.RECONVERGENT B6 ;  /* 0x0000000000067941 */ /* 0x000fea0003800200 */
.L_x_211:
        /* <DEDUP_REMOVED lines=34> */
.L_x_214:
[----:B------:R-:W-:Y:S05]  /*10c70*/  BSYNC.RECONVERGENT B6 ;  /* 0x0000000000067941 */ /* 0x000fea0003800200 */
.L_x_213:
        /* <DEDUP_REMOVED lines=34> */
.L_x_216:
[----:B------:R-:W-:Y:S05]  /*10ea0*/  BSYNC.RECONVERGENT B6 ;  /* 0x0000000000067941 */ /* 0x000fea0003800200 */
.L_x_215:
        /* <DEDUP_REMOVED lines=34> */
.L_x_218:
[----:B------:R-:W-:Y:S05]  /*110d0*/  BSYNC.RECONVERGENT B6 ;  /* 0x0000000000067941 */ /* 0x000fea0003800200 */
.L_x_217:
        /* <DEDUP_REMOVED lines=34> */
.L_x_220:
[----:B------:R-:W-:Y:S05]  /*11300*/  BSYNC.RECONVERGENT B6 ;  /* 0x0000000000067941 */ /* 0x000fea0003800200 */
.L_x_219:
        /* <DEDUP_REMOVED lines=34> */
.L_x_222:
[----:B------:R-:W-:Y:S05]  /*11530*/  BSYNC.RECONVERGENT B6 ;  /* 0x0000000000067941 */ /* 0x000fea0003800200 */
.L_x_221:
        /* <DEDUP_REMOVED lines=34> */
.L_x_224:
[----:B------:R-:W-:Y:S05]  /*11760*/  BSYNC.RECONVERGENT B6 ;  /* 0x0000000000067941 */ /* 0x000fea0003800200 */
.L_x_223:
        /* <DEDUP_REMOVED lines=31> */
.L_x_225:
        /* <DEDUP_REMOVED lines=22> */
.L_x_226:
        /* <DEDUP_REMOVED lines=22> */
.L_x_227:
        /* <DEDUP_REMOVED lines=22> */
.L_x_228:
        /* <DEDUP_REMOVED lines=22> */
.L_x_229:
        /* <DEDUP_REMOVED lines=22> */
.L_x_230:
        /* <DEDUP_REMOVED lines=22> */
.L_x_231:
[----:B------:R-:W-:Y:S01]  /*121a0*/  LOP3.LUT R17, R17, 0x270, RZ, 0xfc, !PT ;  /* 0x0000027011117812 */ /* 0x000fe200078efcff */
[----:B------:R-:W-:Y:S05]  /*121b0*/  WARPSYNC.ALL ;  /* 0x0000000000007948 */ /* 0x000fea0003800000 */
[----:B------:R-:W-:Y:S02]  /*121c0*/  R2UR UR5, R24 ;  /* 0x00000000180572ca */ /* 0x000fe400000e0000 */
[----:B------:R-:W-:-:S11]  /*121d0*/  R2UR UR4, R17 ;  /* 0x00000000110472ca */ /* 0x000fd600000e0000 */
[----:B------:R1:W-:Y:S02]  /*121e0*/  STTM.x16 tmem[UR5], R0 ;  /* 0x00000000000079ed */ /* 0x0003e40008240005 */
[----:B------:R1:W-:Y:S02]  /*121f0*/  STTM.x16 tmem[UR4], R0 ;  /* 0x00000000000079ed */ /* 0x0003e40008240004 */
.L_x_208:
[----:B------:R-:W-:-:S09]  /*12200*/  UISETP.NE.AND UP0, UPT, UR44, URZ, UPT ;  /* 0x000000ff2c00728c */ /* 0x000fd2000bf05270 */
[----:B------:R-:W-:Y:S05]  /*12210*/  BRA.U !UP0, `(.L_x_232) ;  /* 0x0000000108047547 */ /* 0x000fea000b800000 */
[----:B------:R-:W-:Y:S05]  /*12220*/  BPT.TRAP 0x1 ;  /* 0x000000040000795c */ /* 0x000fea0000300000 */
.L_x_232:
[----:B-12-4-:R-:W-:Y:S01]  /*12230*/  PRMT R0, R60, 0x654, R18 ;  /* 0x000006543c007816 */ /* 0x016fe20000000012 */
[----:B------:R-:W-:-:S03]  /*12240*/  UISETP.NE.AND UP0, UPT, UR37, URZ, UPT ;  /* 0x000000ff2500728c */ /* 0x000fc6000bf05270 */
[----:B------:R1:W-:Y:S01]  /*12250*/  SYNCS.ARRIVE.TRANS64.RED.A1T0 RZ, [R0+URZ], RZ ;  /* 0x000000ff00ff79a7 */ /* 0x0003e200081004ff */
[----:B------:R-:W2:Y:S05]  /*12260*/  FENCE.VIEW.ASYNC.T ;  /* 0x00000000000073c6 */ /* 0x000eaa0000000200 */
[----:B------:R-:W-:Y:S05]  /*12270*/  BRA.U UP0, `(.L_x_233) ;  /* 0x0000000100087547 */ /* 0x000fea000b800000 */
[----:B------:R-:W-:Y:S05]  /*12280*/  BPT.TRAP 0x1 ;  /* 0x000000040000795c */ /* 0x000fea0000300000 */
[----:B------:R-:W-:Y:S05]  /*12290*/  BPT.TRAP 0x1 ;  /* 0x000000040000795c */ /* 0x000fea0000300000 */
.L_x_233:
[----:B------:R-:W-:Y:S01]  /*122a0*/  ISETP.NE.AND P0, PT, R19, RZ, PT ;  /* 0x000000ff1300720c */ /* 0x000fe20003f05270 */
[----:B------:R-:W-:Y:S01]  /*122b0*/  VIADD R3, R59, 0x700a8 ;  /* 0x000700a83b037836 */ /* 0x000fe20000000000 */
[----:B------:R-:W-:-:S04]  /*122c0*/  ULOP3.LUT UR36, UR36, 0x1, URZ, 0x3c, !UPT ;  /* 0x0000000124247892 */ /* 0x000fc8000f8e3cff */
[----:B------:R-:W-:-:S04]  /*122d0*/  PRMT R3, R60, 0x654, R3 ;  /* 0x000006543c037816 */ /* 0x000fc80000000003 */
[----:B--2---:R2:W-:Y:S02]  /*122e0*/  SYNCS.ARRIVE.TRANS64.RED.A1T0 RZ, [R3+URZ], RZ ;  /* 0x000000ff03ff79a7 */ /* 0x0045e400081004ff */
[----:B--2---:R-:W-:Y:S01]  /*122f0*/  LOP3.LUT R3, R23, 0x1, RZ, 0x3c, !PT ;  /* 0x0000000117037812 */ /* 0x004fe200078e3cff */
[----:B------:R-:W-:Y:S06]  /*12300*/  @P0 BRA `(.L_x_234) ;  /* 0xffffffc000a40947 */ /* 0x000fec000383ffff */
.L_x_173:
[----:B------:R-:W-:-:S09]  /*12310*/  UISETP.NE.AND UP0, UPT, UR43, URZ, UPT ;  /* 0x000000ff2b00728c */ /* 0x000fd2000bf05270 */
[----:B------:R-:W-:Y:S05]  /*12320*/  BRA.U !UP0, `(.L_x_235) ;  /* 0x0000000108047547 */ /* 0x000fea000b800000 */
[----:B------:R-:W-:Y:S05]  /*12330*/  BPT.TRAP 0x1 ;  /* 0x000000040000795c */ /* 0x000fea0000300000 */
.L_x_235:
[----:B------:R-:W-:Y:S01]  /*12340*/  IADD3 R31, PT, PT, R59, 0x70088, RZ ;  /* 0x000700883b1f7810 */ /* 0x000fe20007ffe0ff */
[----:B------:R-:W-:-:S03]  /*12350*/  UISETP.NE.AND UP0, UPT, UR44, URZ, UPT ;  /* 0x000000ff2c00728c */ /* 0x000fc6000bf05270 */
[----:B------:R-:W-:-:S04]  /*12360*/  PRMT R4, R60, 0x654, R31 ;  /* 0x000006543c047816 */ /* 0x000fc8000000001f */
[----:B------:R2:W-:Y:S02]  /*12370*/  SYNCS.ARRIVE.TRANS64.RED.A1T0 RZ, [R4+URZ], RZ ;  /* 0x000000ff04ff79a7 */ /* 0x0005e400081004ff */
[----:B------:R-:W-:Y:S05]  /*12380*/  BRA.U !UP0, `(.L_x_236) ;  /* 0x0000000108047547 */ /* 0x000fea000b800000 */
[----:B------:R-:W-:Y:S05]  /*12390*/  BPT.TRAP 0x1 ;  /* 0x000000040000795c */ /* 0x000fea0000300000 */
.L_x_236:
[----:B------:R-:W-:Y:S01]  /*123a0*/  SHF.L.U32 R3, R3, 0x1f, RZ ;  /* 0x0000001f03037819 */ /* 0x000fe200000006ff */
[----:B------:R-:W4:Y:S03]  /*123b0*/  S2R R26, SR_TID.X ;  /* 0x00000000001a7919 */ /* 0x000f260000002100 */
[----:B------:R-:W5:Y:S01]  /*123c0*/  SYNCS.PHASECHK.TRANS64.TRYWAIT P0, [R59+URZ+0x70070], R3 ;  /* 0x070070033b0075a7 */ /* 0x000f6200080011ff */
[----:B----4-:R-:W-:-:S05]  /*123d0*/  IMAD.U32 R28, R26, 0x10000, RZ ;  /* 0x000100001a1c7824 */ /* 0x010fca00078e00ff */
[----:B------:R-:W-:Y:S01]  /*123e0*/  LOP3.LUT R28, R28, 0x600000, RZ, 0xc0, !PT ;  /* 0x006000001c1c7812 */ /* 0x000fe200078ec0ff */
[----:B-----5:R-:W-:Y:S06]  /*123f0*/  @!P0 BRA `(.L_x_237) ;  /* 0x0000018400e08947 */ /* 0x020fec0003800000 */
.L_x_456:
[----:B------:R-:W-:Y:S05]  /*12400*/  WARPSYNC.ALL ;  /* 0x0000000000007948 */ /* 0x000fea0003800000 */
[----:B------:R-:W-:Y:S01]  /*12410*/  R2UR UR4, R28 ;  /* 0x000000001c0472ca */ /* 0x000fe200000e0000 */
[----:B------:R-:W-:-:S12]  /*12420*/  UISETP.NE.AND UP0, UPT, UR44, URZ, UPT ;  /* 0x000000ff2c00728c */ /* 0x000fd8000bf05270 */
[----:B------:R-:W1:Y:S02]  /*12430*/  LDTM.x2 R24, tmem[UR4] ;  /* 0x00000004001879ee */ /* 0x000e6400080c0000 */
[----:B-1----:R-:W-:Y:S05]  /*12440*/  BRA.U !UP0, `(.L_x_238) ;  /* 0x0000000108047547 */ /* 0x002fea000b800000 */
[----:B------:R-:W-:Y:S05]  /*12450*/  BPT.TRAP 0x1 ;  /* 0x000000040000795c */ /* 0x000fea0000300000 */
.L_x_238:
[----:B------:R1:W-:Y:S01]  /*12460*/  SYNCS.ARRIVE.TRANS64.RED.A1T0 RZ, [R0+URZ], RZ ;  /* 0x000000ff00ff79a7 */ /* 0x0003e200081004ff */
[----:B------:R-:W-:-:S09]  /*12470*/  UISETP.NE.AND UP0, UPT, UR37, URZ, UPT ;  /* 0x000000ff2500728c */ /* 0x000fd2000bf05270 */
[----:B------:R-:W-:Y:S05]  /*12480*/  BRA.U UP0, `(.L_x_239) ;  /* 0x0000000100047547 */ /* 0x000fea000b800000 */
[----:B------:R-:W-:Y:S05]  /*12490*/  BPT.TRAP 0x1 ;  /* 0x000000040000795c */ /* 0x000fea0000300000 */
.L_x_239:
[----:B-1----:R-:W-:-:S04]  /*124a0*/  MOV R0, UR36 ;  /* 0x0000002400007c02 */ /* 0x002fc80008000f00 */
[----:B------:R-:W-:-:S04]  /*124b0*/  SHF.L.U32 R0, R0, 0x1f, RZ ;  /* 0x0000001f00007819 */ /* 0x000fc800000006ff */
[----:B------:R-:W1:Y:S02]  /*124c0*/  SYNCS.PHASECHK.TRANS64.TRYWAIT P0, [R59+URZ+0x70090], R0 ;  /* 0x070090003b0075a7 */ /* 0x000e6400080011ff */
[----:B-1----:R-:W-:Y:S05]  /*124d0*/  @!P0 BRA `(.L_x_240) ;  /* 0x0000018400bc8947 */ /* 0x002fea0003800000 */
.L_x_457:
[----:B------:R-:W-:-:S09]  /*124e0*/  UISETP.NE.AND UP0, UPT, UR37, URZ, UPT ;  /* 0x000000ff2500728c */ /* 0x000fd2000bf05270 */
[----:B------:R-:W-:Y:S05]  /*124f0*/  BRA.U UP0, `(.L_x_241) ;  /* 0x0000000100047547 */ /* 0x000fea000b800000 */
[----:B------:R-:W-:Y:S05]  /*12500*/  BPT.TRAP 0x1 ;  /* 0x000000040000795c */ /* 0x000fea0000300000 */
.L_x_241:
[----:B----4-:R-:W-:Y:S01]  /*12510*/  SHF.L.U32 R3, R56, 0x1f, RZ ;  /* 0x0000001f38037819 */ /* 0x010fe200000006ff */
[----:B------:R1:W4:Y:S01]  /*12520*/  MUFU.RCP R0, R24 ;  /* 0x0000001800007308 */ /* 0x0003220000001000 */
[----:B------:R-:W-:Y:S02]  /*12530*/  BSSY B0, `(.L_x_242) ;  /* 0x0000003000007945 */ /* 0x000fe40003800000 */
[----:B------:R-:W5:Y:S02]  /*12540*/  SYNCS.PHASECHK.TRANS64.TRYWAIT P0, [R59+URZ+0x700c0], R3 ;  /* 0x0700c0033b0075a7 */ /* 0x000f6400080011ff */
[----:B-1--45:R-:W-:Y:S05]  /*12550*/  @!P0 BRA `(.L_x_243) ;  /* 0x0000018400b08947 */ /* 0x032fea0003800000 */
.L_x_458:
[----:B------:R-:W-:Y:S05]  /*12560*/  BSYNC B0 ;  /* 0x0000000000007941 */ /* 0x000fea0003800000 */
.L_x_242:
[----:B------:R-:W4:Y:S01]  /*12570*/  LDCU UR4, c[0x0][0x708] ;  /* 0x0000e100ff0477ac */ /* 0x000f220008000800 */
[----:B-1----:R-:W-:Y:S01]  /*12580*/  FFMA R3, -R24, R0, 1 ;  /* 0x3f80000018037423 */ /* 0x002fe20000000100 */
[----:B------:R-:W1:Y:S03]  /*12590*/  LDC R32, c[0x0][0x708] ;  /* 0x0001c200ff207b82 */ /* 0x000e660000000800 */
[----:B------:R-:W-:Y:S01]  /*125a0*/  FFMA R3, R0, R3, R0 ;  /* 0x0000000300037223 */ /* 0x000fe20000000000 */
[----:B----4-:R-:W-:-:S03]  /*125b0*/  MOV R0, UR4 ;  /* 0x0000000400007c02 */ /* 0x010fc60008000f00 */
[----:B------:R-:W-:Y:S01]  /*125c0*/  FFMA R33, R3, UR4, RZ ;  /* 0x0000000403217c23 */ /* 0x000fe200080000ff */
[----:B------:R4:W5:Y:S03]  /*125d0*/  FCHK P0, R0, R24 ;  /* 0x0000001800007302 */ /* 0x0009660000000000 */
[----:B----4-:R-:W-:-:S04]  /*125e0*/  FFMA R0, -R24, R33, UR4 ;  /* 0x0000000418007e23 */ /* 0x010fc80008000121 */
[----:B------:R-:W-:Y:S01]  /*125f0*/  FFMA R33, R3, R0, R33 ;  /* 0x0000000003217223 */ /* 0x000fe20000000021 */
[----:B-1---5:R-:W-:Y:S06]  /*12600*/  @!P0 BRA `(.L_x_244) ;  /* 0x00000000000c8947 */ /* 0x022fec0003800000 */
[----:B------:R-:W-:Y:S02]  /*12610*/  MOV R5, R24 ;  /* 0x0000001800057202 */ /* 0x000fe40000000f00 */
[----:B--2---:R-:W-:Y:S02]  /*12620*/  MOV R4, 0x12640 ;  /* 0x0001264000047802 */ /* 0x004fe40000000f00 */
[----:B---3--:R-:W-:Y:S05]  /*12630*/  CALL.REL.NOINC `($__internal_3_$__cuda_sm3x_div_rn_noftz_f32_slowpath) ;  /* 0x0000018c00fc7944 */ /* 0x008fea0003c00000 */
.L_x_244:
[----:B------:R-:W1:Y:S01]  /*12640*/  S2R R3, SR_SWINHI ;  /* 0x0000000000037919 */ /* 0x000e620000002f00 */
[----:B------:R-:W-:Y:S01]  /*12650*/  LOP3.LUT R0, R28, 0x100, RZ, 0xfc, !PT ;  /* 0x000001001c007812 */ /* 0x000fe200078efcff */
[----:B------:R-:W-:Y:S05]  /*12660*/  WARPSYNC.ALL ;  /* 0x0000000000007948 */ /* 0x000fea0003800000 */
[----:B------:R-:W-:Y:S01]  /*12670*/  R2UR UR4, R0 ;  /* 0x00000000000472ca */ /* 0x000fe200000e0000 */
[C---:B------:R-:W-:Y:S01]  /*12680*/  IMAD.SHL.U32 R0, R26.reuse, 0x100, RZ ;  /* 0x000001001a007824 */ /* 0x040fe200078e00ff */
[----:B------:R-:W-:Y:S01]  /*12690*/  SHF.R.U32.HI R30, RZ, 0x5, R26 ;  /* 0x00000005ff1e7819 */ /* 0x000fe2000001161a */
[----:B------:R-:W-:Y:S01]  /*126a0*/  IMAD.SHL.U32 R27, R26, 0x40, RZ ;  /* 0x000000401a1b7824 */ /* 0x000fe200078e00ff */
[----:B------:R-:W-:-:S02]  /*126b0*/  SHF.R.U32.HI R29, RZ, 0x15, R28 ;  /* 0x00000015ff1d7819 */ /* 0x000fc4000001161c */
[----:B------:R-:W-:Y:S02]  /*126c0*/  LOP3.LUT R20, R0, 0x1800, RZ, 0xc0, !PT ;  /* 0x0000180000147812 */ /* 0x000fe400078ec0ff */
[----:B------:R-:W-:Y:S02]  /*126d0*/  LOP3.LUT R30, R30, 0x3, RZ, 0xc0, !PT ;  /* 0x000000031e1e7812 */ /* 0x000fe400078ec0ff */
[----:B------:R-:W-:-:S03]  /*126e0*/  LOP3.LUT R27, R20, 0x1c0, R27, 0xf8, !PT ;  /* 0x000001c0141b7812 */ /* 0x000fc600078ef81b */
[----:B--2---:R-:W2:Y:S01]  /*126f0*/  LDTM.x16 R4, tmem[UR4] ;  /* 0x00000004000479ee */ /* 0x004ea20008240000 */
[----:B------:R-:W-:Y:S02]  /*12700*/  LOP3.LUT R27, R27, 0x6000, R0, 0xf8, !PT ;  /* 0x000060001b1b7812 */ /* 0x000fe400078ef800 */
[----:B------:R-:W-:Y:S02]  /*12710*/  MOV R36, R59 ;  /* 0x0000003b00247202 */ /* 0x000fe40000000f00 */
[----:B-1----:R-:W-:-:S03]  /*12720*/  MOV R37, R3 ;  /* 0x0000000300257202 */ /* 0x002fc60000000f00 */
[----:B------:R-:W-:-:S03]  /*12730*/  IMAD.WIDE.U32 R36, R27, 0x2, R36 ;  /* 0x000000021b247825 */ /* 0x000fc600078e0024 */
[C---:B------:R-:W-:Y:S02]  /*12740*/  IADD3 R0, P1, PT, R36.reuse, 0x50000, RZ ;  /* 0x0005000024007810 */ /* 0x040fe40007f3e0ff */
[----:B------:R-:W-:Y:S01]  /*12750*/  IADD3 R3, P0, PT, R36, 0x50010, RZ ;  /* 0x0005001024037810 */ /* 0x000fe20007f1e0ff */
[C---:B--2---:R-:W-:Y:S02]  /*12760*/  FMUL2 R6, R33.reuse.F32, R6.F32x2.HI_LO ;  /* 0x000000062106724a */ /* 0x044fe40000040000 */
[--C-:B------:R-:W-:Y:S02]  /*12770*/  IMAD.X R39, RZ, RZ, R37.reuse, P1 ;  /* 0x000000ffff277224 */ /* 0x100fe400008e0625 */
[C---:B------:R-:W-:Y:S02]  /*12780*/  FMUL2 R20, R33.reuse.F32, R8.F32x2.HI_LO ;  /* 0x000000082114724a */ /* 0x040fe40000040000 */
[----:B------:R-:W-:Y:S02]  /*12790*/  IMAD.X R37, RZ, RZ, R37, P0 ;  /* 0x000000ffff257224 */ /* 0x000fe400000e0625 */
[----:B------:R-:W-:Y:S01]  /*127a0*/  FMUL2 R4, R33.F32, R4.F32x2.HI_LO ;  /* 0x000000042104724a */ /* 0x000fe20000040000 */
[----:B------:R-:W-:Y:S01]  /*127b0*/  F2FP.F16.F32.PACK_AB R9, R7, R6 ;  /* 0x000000060709723e */ /* 0x000fe200000000ff */
[C---:B------:R-:W-:Y:S01]  /*127c0*/  FMUL2 R34, R33.reuse.F32, R10.F32x2.HI_LO ;  /* 0x0000000a2122724a */ /* 0x040fe20000040000 */
[----:B------:R-:W-:Y:S01]  /*127d0*/  SHF.R.U64 R6, R0, 0x3, R39 ;  /* 0x0000000300067819 */ /* 0x000fe20000001227 */
[----:B------:R-:W-:Y:S01]  /*127e0*/  FMUL2 R12, R33.F32, R12.F32x2.HI_LO ;  /* 0x0000000c210c724a */ /* 0x000fe20000040000 */
[----:B------:R-:W-:Y:S01]  /*127f0*/  SHF.R.U64 R7, R3, 0x3, R37 ;  /* 0x0000000303077819 */ /* 0x000fe20000001225 */
[----:B------:R-:W-:Y:S01]  /*12800*/  FMUL2 R14, R33.F32, R14.F32x2.HI_LO ;  /* 0x0000000e210e724a */ /* 0x000fe20000040000 */
[----:B------:R-:W-:Y:S01]  /*12810*/  F2FP.F16.F32.PACK_AB R8, R5, R4 ;  /* 0x000000040508723e */ /* 0x000fe200000000ff */
[----:B------:R-:W-:Y:S01]  /*12820*/  FMUL2 R16, R33.F32, R16.F32x2.HI_LO ;  /* 0x000000102110724a */ /* 0x000fe20000040000 */
[----:B------:R-:W-:Y:S01]  /*12830*/  F2FP.F16.F32.PACK_AB R10, R21, R20 ;  /* 0x00000014150a723e */ /* 0x000fe200000000ff */
[----:B------:R-:W-:Y:S01]  /*12840*/  FMUL2 R18, R33.F32, R18.F32x2.HI_LO ;  /* 0x000000122112724a */ /* 0x000fe20000040000 */
[----:B------:R-:W-:-:S02]  /*12850*/  F2FP.F16.F32.PACK_AB R11, R35, R34 ;  /* 0x00000022230b723e */ /* 0x000fc400000000ff */
[----:B------:R-:W-:Y:S02]  /*12860*/  LOP3.LUT R38, R0, 0x70, R6, 0x78, !PT ;  /* 0x0000007000267812 */ /* 0x000fe400078e7806 */
[----:B------:R-:W-:Y:S02]  /*12870*/  LOP3.LUT R36, R3, 0x70, R7, 0x78, !PT ;  /* 0x0000007003247812 */ /* 0x000fe400078e7807 */
[----:B------:R-:W-:Y:S01]  /*12880*/  F2FP.F16.F32.PACK_AB R4, R13, R12 ;  /* 0x0000000c0d04723e */ /* 0x000fe200000000ff */
[----:B------:R1:W-:Y:S01]  /*12890*/  ST.E.128 desc[UR40][R38.64], R8 ;  /* 0x0000000826007985 */ /* 0x0003e2000c101d28 */
[----:B------:R-:W-:Y:S02]  /*128a0*/  F2FP.F16.F32.PACK_AB R5, R15, R14 ;  /* 0x0000000e0f05723e */ /* 0x000fe400000000ff */
[----:B------:R-:W-:Y:S02]  /*128b0*/  F2FP.F16.F32.PACK_AB R6, R17, R16 ;  /* 0x000000101106723e */ /* 0x000fe400000000ff */
[----:B------:R-:W-:-:S02]  /*128c0*/  F2FP.F16.F32.PACK_AB R7, R19, R18 ;  /* 0x000000121307723e */ /* 0x000fc400000000ff */
[----:B------:R-:W-:-:S03]  /*128d0*/  ISETP.NE.AND P0, PT, R30, R29, PT ;  /* 0x0000001d1e00720c */ /* 0x000fc60003f05270 */
[----:B------:R1:W-:Y:S10]  /*128e0*/  ST.E.128 desc[UR40][R36.64], R4 ;  /* 0x0000000424007985 */ /* 0x0003f4000c101d28 */
[----:B------:R-:W-:Y:S05]  /*128f0*/  @!P0 BRA `(.L_x_245) ;  /* 0x0000000000408947 */ /* 0x000fea0003800000 */
[----:B------:R-:W-:Y:S01]  /*12900*/  MOV R14, 0x8 ;  /* 0x00000008000e7802 */ /* 0x000fe20000000f00 */
[----:B------:R-:W2:Y:S01]  /*12910*/  LDCU.64 UR6, c[0x4][0xb0] ;  /* 0x01001600ff0677ac */ /* 0x000ea20008000a00 */
[----:B------:R-:W-:Y:S02]  /*12920*/  HFMA2 R12, -RZ, RZ, 0, 5.9604644775390625e-08 ;  /* 0x00000001ff0c7431 */ /* 0x000fe400000001ff */
[----:B-1----:R-:W-:Y:S01]  /*12930*/  IMAD.MOV.U32 R8, RZ, RZ, 0x192 ;  /* 0x00000192ff087424 */ /* 0x002fe200078e00ff */
[----:B------:R-:W1:Y:S01]  /*12940*/  LDCU.64 UR4, c[0x4][0xb8] ;  /* 0x01001700ff0477ac */ /* 0x000e620008000a00 */
[----:B------:R-:W4:Y:S01]  /*12950*/  LDC.64 R14, c[0x4][R14] ;  /* 0x010000000e0e7b82 */ /* 0x000f220000000a00 */
[----:B------:R-:W-:Y:S01]  /*12960*/  IMAD.MOV.U32 R13, RZ, RZ, RZ ;  /* 0x000000ffff0d7224 */ /* 0x000fe200078e00ff */
[----:B------:R-:W5:Y:S01]  /*12970*/  LDCU.64 UR8, c[0x4][0x40] ;  /* 0x01000800ff0877ac */ /* 0x000f620008000a00 */
[----:B--2---:R-:W-:Y:S01]  /*12980*/  IMAD.U32 R4, RZ, RZ, UR6 ;  /* 0x00000006ff047e24 */ /* 0x004fe2000f8e00ff */
[----:B------:R-:W-:Y:S01]  /*12990*/  MOV R5, UR7 ;  /* 0x0000000700057c02 */ /* 0x000fe20008000f00 */
[----:B-1----:R-:W-:Y:S01]  /*129a0*/  IMAD.U32 R6, RZ, RZ, UR4 ;  /* 0x00000004ff067e24 */ /* 0x002fe2000f8e00ff */
[----:B------:R-:W-:Y:S01]  /*129b0*/  MOV R7, UR5 ;  /* 0x0000000500077c02 */ /* 0x000fe20008000f00 */
[----:B-----5:R-:W-:Y:S01]  /*129c0*/  IMAD.U32 R10, RZ, RZ, UR8 ;  /* 0x00000008ff0a7e24 */ /* 0x020fe2000f8e00ff */
[----:B------:R-:W-:-:S02]  /*129d0*/  MOV R11, UR9 ;  /* 0x00000009000b7c02 */ /* 0x000fc40008000f00 */
[----:B------:R-:W-:-:S07]  /*129e0*/  LEPC R20, `(.L_x_245) ;  /* 0x000000001014794e */ /* 0x000fce0000000000 */
[----:B---34-:R-:W-:Y:S05]  /*129f0*/  CALL.ABS.NOINC R14 ;  /* 0x000000000e007343 */ /* 0x018fea0003c00000 */
.L_x_245:
[----:B------:R-:W-:Y:S01]  /*12a00*/  LOP3.LUT R0, R28, 0x110, RZ, 0xfc, !PT ;  /* 0x000001101c007812 */ /* 0x000fe200078efcff */
[----:B------:R-:W-:Y:S05]  /*12a10*/  WARPSYNC.ALL ;  /* 0x0000000000007948 */ /* 0x000fea0003800000 */
[----:B------:R-:W-:Y:S02]  /*12a20*/  R2UR UR4, R0 ;  /* 0x00000000000472ca */ /* 0x000fe400000e0000 */
[----:B------:R-:W2:Y:S11]  /*12a30*/  S2R R0, SR_SWINHI ;  /* 0x0000000000007919 */ /* 0x000eb60000002f00 */
[----:B-1----:R-:W1:Y:S01]  /*12a40*/  LDTM.x16 R4, tmem[UR4] ;  /* 0x00000004000479ee */ /* 0x002e620008240000 */
[----:B------:R-:W-:-:S02]  /*12a50*/  MOV R36, R59 ;  /* 0x0000003b00247202 */ /* 0x000fc40000000f00 */
[----:B--2---:R-:W-:Y:S01]  /*12a60*/  MOV R37, R0 ;  /* 0x0000000000257202 */ /* 0x004fe20000000f00 */
[----:B-1----:R-:W-:Y:S02]  /*12a70*/  FMUL2 R6, R33.F32, R6.F32x2.HI_LO ;  /* 0x000000062106724a */ /* 0x002fe40000040000 */
[----:B------:R-:W-:-:S04]  /*12a80*/  IMAD.WIDE.U32 R36, R27, 0x2, R36 ;  /* 0x000000021b247825 */ /* 0x000fc800078e0024 */
[C---:B------:R-:W-:Y:S02]  /*12a90*/  FMUL2 R20, R33.reuse.F32, R8.F32x2.HI_LO ;  /* 0x000000082114724a */ /* 0x040fe40000040000 */
[----:B------:R-:W-:Y:S01]  /*12aa0*/  FMUL2 R4, R33.F32, R4.F32x2.HI_LO ;  /* 0x000000042104724a */ /* 0x000fe20000040000 */
[----:B------:R-:W-:Y:S01]  /*12ab0*/  F2FP.F16.F32.PACK_AB R9, R7, R6 ;  /* 0x000000060709723e */ /* 0x000fe200000000ff */
[C---:B------:R-:W-:Y:S01]  /*12ac0*/  FMUL2 R34, R33.reuse.F32, R10.F32x2.HI_LO ;  /* 0x0000000a2122724a */ /* 0x040fe20000040000 */
[C---:B------:R-:W-:Y:S01]  /*12ad0*/  IADD3 R0, P1, PT, R36.reuse, 0x50030, RZ ;  /* 0x0005003024007810 */ /* 0x040fe20007f3e0ff */
[C---:B------:R-:W-:Y:S01]  /*12ae0*/  FMUL2 R12, R33.reuse.F32, R12.F32x2.HI_LO ;  /* 0x0000000c210c724a */ /* 0x040fe20000040000 */
[----:B------:R-:W-:Y:S01]  /*12af0*/  IADD3 R3, P0, PT, R36, 0x50020, RZ ;  /* 0x0005002024037810 */ /* 0x000fe20007f1e0ff */
[----:B------:R-:W-:Y:S01]  /*12b00*/  FMUL2 R14, R33.F32, R14.F32x2.HI_LO ;  /* 0x0000000e210e724a */ /* 0x000fe20000040000 */
[----:B------:R-:W-:Y:S01]  /*12b10*/  F2FP.F16.F32.PACK_AB R8, R5, R4 ;  /* 0x000000040508723e */ /* 0x000fe200000000ff */
[----:B------:R-:W-:-:S02]  /*12b20*/  IMAD.X R39, RZ, RZ, R37, P1 ;  /* 0x000000ffff277224 */ /* 0x000fc400008e0625 */
[C---:B------:R-:W-:Y:S02]  /*12b30*/  FMUL2 R16, R33.reuse.F32, R16.F32x2.HI_LO ;  /* 0x000000102110724a */ /* 0x040fe40000040000 */
[----:B------:R-:W-:Y:S02]  /*12b40*/  IMAD.X R37, RZ, RZ, R37, P0 ;  /* 0x000000ffff257224 */ /* 0x000fe400000e0625 */
[----:B------:R-:W-:Y:S01]  /*12b50*/  FMUL2 R18, R33.F32, R18.F32x2.HI_LO ;  /* 0x000000122112724a */ /* 0x000fe20000040000 */
[----:B------:R-:W-:Y:S02]  /*12b60*/  F2FP.F16.F32.PACK_AB R10, R21, R20 ;  /* 0x00000014150a723e */ /* 0x000fe400000000ff */
[----:B------:R-:W-:Y:S02]  /*12b70*/  SHF.R.U64 R7, R0, 0x3, R39 ;  /* 0x0000000300077819 */ /* 0x000fe40000001227 */
[----:B------:R-:W-:Y:S02]  /*12b80*/  SHF.R.U64 R6, R3, 0x3, R37 ;  /* 0x0000000303067819 */ /* 0x000fe40000001225 */
        /* <DEDUP_REMOVED lines=27> */
.L_x_246:
        /* <DEDUP_REMOVED lines=52> */
.L_x_247:
        /* <DEDUP_REMOVED lines=52> */
.L_x_248:
        /* <DEDUP_REMOVED lines=52> */
.L_x_249:
        /* <DEDUP_REMOVED lines=52> */
.L_x_250:
        /* <DEDUP_REMOVED lines=52> */
.L_x_251:
        /* <DEDUP_REMOVED lines=52> */
.L_x_252:
[----:B------:R-:W2:Y:S01]  /*140c0*/  S2R R0, SR_SWINHI ;  /* 0x0000000000007919 */ /* 0x000ea20000002f00 */
[----:B---3--:R-:W-:Y:S01]  /*140d0*/  LOP3.LUT R41, R28, 0x180, RZ, 0xfc, !PT ;  /* 0x000001801c297812 */ /* 0x008fe200078efcff */
[----:B------:R-:W-:Y:S05]  /*140e0*/  WARPSYNC.ALL ;  /* 0x0000000000007948 */ /* 0x000fea0003800000 */
[----:B------:R-:W-:-:S13]  /*140f0*/  R2UR UR4, R41 ;  /* 0x00000000290472ca */ /* 0x000fda00000e0000 */
[----:B-1----:R-:W1:Y:S01]  /*14100*/  LDTM.x16 R4, tmem[UR4] ;  /* 0x00000004000479ee */ /* 0x002e620008240000 */
[----:B------:R-:W-:Y:S02]  /*14110*/  MOV R36, R59 ;  /* 0x0000003b00247202 */ /* 0x000fe40000000f00 */
[----:B--2---:R-:W-:-:S03]  /*14120*/  MOV R37, R0 ;  /* 0x0000000000257202 */ /* 0x004fc60000000f00 */
[----:B------:R-:W-:-:S03]  /*14130*/  IMAD.WIDE.U32 R36, R27, 0x2, R36 ;  /* 0x000000021b247825 */ /* 0x000fc600078e0024 */
[C---:B------:R-:W-:Y:S02]  /*14140*/  IADD3 R0, P1, PT, R36.reuse, 0x50810, RZ ;  /* 0x0005081024007810 */ /* 0x040fe40007f3e0ff */
[----:B------:R-:W-:Y:S01]  /*14150*/  IADD3 R3, P0, PT, R36, 0x50800, RZ ;  /* 0x0005080024037810 */ /* 0x000fe20007f1e0ff */
[C---:B-1----:R-:W-:Y:S02]  /*14160*/  FMUL2 R6, R33.reuse.F32, R6.F32x2.HI_LO ;  /* 0x000000062106724a */ /* 0x042fe40000040000 */
        /* <DEDUP_REMOVED lines=30> */
[----:B------:R-:W3:Y:S01]  /*14350*/  LDC.64 R14, c[0x4][R14] ;  /* 0x010000000e0e7b82 */ /* 0x000ee20000000a00 */
[----:B------:R-:W-:Y:S01]  /*14360*/  IMAD.MOV.U32 R13, RZ, RZ, RZ ;  /* 0x000000ffff0d7224 */ /* 0x000fe200078e00ff */
[----:B------:R-:W4:Y:S01]  /*14370*/  LDCU.64 UR4, c[0x4][0x40] ;  /* 0x01000800ff0477ac */ /* 0x000f220008000a00 */
[----:B--2---:R-:W-:Y:S01]  /*14380*/  IMAD.U32 R4, RZ, RZ, UR8 ;  /* 0x00000008ff047e24 */ /* 0x004fe2000f8e00ff */
[----:B------:R-:W-:Y:S01]  /*14390*/  MOV R5, UR9 ;  /* 0x0000000900057c02 */ /* 0x000fe20008000f00 */
[----:B-1----:R-:W-:Y:S01]  /*143a0*/  IMAD.U32 R6, RZ, RZ, UR6 ;  /* 0x00000006ff067e24 */ /* 0x002fe2000f8e00ff */
[----:B------:R-:W-:Y:S01]  /*143b0*/  MOV R7, UR7 ;  /* 0x0000000700077c02 */ /* 0x000fe20008000f00 */
[----:B----4-:R-:W-:Y:S01]  /*143c0*/  IMAD.U32 R10, RZ, RZ, UR4 ;  /* 0x00000004ff0a7e24 */ /* 0x010fe2000f8e00ff */
[----:B------:R-:W-:-:S02]  /*143d0*/  MOV R11, UR5 ;  /* 0x00000005000b7c02 */ /* 0x000fc40008000f00 */
[----:B------:R-:W-:-:S07]  /*143e0*/  LEPC R20, `(.L_x_253) ;  /* 0x000000001014794e */ /* 0x000fce0000000000 */
[----:B---3--:R-:W-:Y:S05]  /*143f0*/  CALL.ABS.NOINC R14 ;  /* 0x000000000e007343 */ /* 0x008fea0003c00000 */
.L_x_253:
[----:B------:R-:W2:Y:S01]  /*14400*/  S2R R0, SR_SWINHI ;  /* 0x0000000000007919 */ /* 0x000ea20000002f00 */
[----:B------:R-:W-:Y:S01]  /*14410*/  LOP3.LUT R40, R28, 0x190, RZ, 0xfc, !PT ;  /* 0x000001901c287812 */ /* 0x000fe200078efcff */
        /* <DEDUP_REMOVED lines=50> */
.L_x_254:
[----:B------:R-:W2:Y:S01]  /*14740*/  S2R R0, SR_SWINHI ;  /* 0x0000000000007919 */ /* 0x000ea20000002f00 */
[----:B-1----:R-:W-:Y:S01]  /*14750*/  LOP3.LUT R39, R28, 0x1a0, RZ, 0xfc, !PT ;  /* 0x000001a01c277812 */ /* 0x002fe200078efcff */
[----:B------:R-:W-:Y:S05]  /*14760*/  WARPSYNC.ALL ;  /* 0x0000000000007948 */ /* 0x000fea0003800000 */
[----:B------:R-:W-:-:S13]  /*14770*/  R2UR UR4, R39 ;  /* 0x00000000270472ca */ /* 0x000fda00000e0000 */
[----:B------:R-:W1:Y:S01]  /*14780*/  LDTM.x16 R4, tmem[UR4] ;  /* 0x00000004000479ee */ /* 0x000e620008240000 */
        /* <DEDUP_REMOVED lines=47> */
.L_x_255:
        /* <DEDUP_REMOVED lines=52> */
.L_x_256:
        /* <DEDUP_REMOVED lines=52> */
.L_x_257:
        /* <DEDUP_REMOVED lines=52> */
.L_x_258:
        /* <DEDUP_REMOVED lines=52> */
.L_x_259:
[----:B------:R-:W2:Y:S01]  /*15780*/  S2R R0, SR_SWINHI ;  /* 0x0000000000007919 */ /* 0x000ea20000002f00 */
[----:B------:R-:W-:Y:S01]  /*15790*/  LOP3.LUT R34, R28, 0x1f0, RZ, 0xfc, !PT ;  /* 0x000001f01c227812 */ /* 0x000fe200078efcff */
[----:B------:R-:W-:Y:S05]  /*157a0*/  WARPSYNC.ALL ;  /* 0x0000000000007948 */ /* 0x000fea0003800000 */
[----:B------:R-:W-:-:S13]  /*157b0*/  R2UR UR4, R34 ;  /* 0x00000000220472ca */ /* 0x000fda00000e0000 */
[----:B-1----:R-:W1:Y:S01]  /*157c0*/  LDTM.x16 R4, tmem[UR4] ;  /* 0x00000004000479ee */ /* 0x002e620008240000 */
[----:B------:R-:W3:Y:S01]  /*157d0*/  LDCU.64 UR4, c[0x0][0x880] ;  /* 0x00011000ff0477ac */ /* 0x000ee20008000a00 */
[----:B------:R-:W-:Y:S02]  /*157e0*/  MOV R44, R59 ;  /* 0x0000003b002c7202 */ /* 0x000fe40000000f00 */
[----:B--2---:R-:W-:-:S03]  /*157f0*/  MOV R45, R0 ;  /* 0x00000000002d7202 */ /* 0x004fc60000000f00 */
[----:B------:R-:W-:Y:S01]  /*15800*/  IMAD.WIDE.U32 R44, R27, 0x2, R44 ;  /* 0x000000021b2c7825 */ /* 0x000fe200078e002c */
[----:B---3--:R-:W-:Y:S02]  /*15810*/  UISETP.NE.U32.AND UP0, UPT, UR4, URZ, UPT ;  /* 0x000000ff0400728c */ /* 0x008fe4000bf05070 */
[C---:B------:R-:W-:Y:S02]  /*15820*/  IADD3 R0, P1, PT, R44.reuse, 0x50c70, RZ ;  /* 0x00050c702c007810 */ /* 0x040fe40007f3e0ff */
[----:B------:R-:W-:Y:S01]  /*15830*/  UISETP.NE.AND.EX UP0, UPT, UR5, URZ, UPT, UP0 ;  /* 0x000000ff0500728c */ /* 0x000fe2000bf05300 */
[----:B------:R-:W-:Y:S01]  /*15840*/  IADD3 R3, P0, PT, R44, 0x50c60, RZ ;  /* 0x00050c602c037810 */ /* 0x000fe20007f1e0ff */
[C---:B-1----:R-:W-:Y:S02]  /*15850*/  FMUL2 R6, R33.reuse.F32, R6.F32x2.HI_LO ;  /* 0x000000062106724a */ /* 0x042fe40000040000 */
[----:B------:R-:W-:Y:S02]  /*15860*/  IMAD.X R47, RZ, RZ, R45, P1 ;  /* 0x000000ffff2f7224 */ /* 0x000fe400008e062d */
[----:B------:R-:W-:-:S02]  /*15870*/  FMUL2 R20, R33.F32, R8.F32x2.HI_LO ;  /* 0x000000082114724a */ /* 0x000fc40000040000 */
        /* <DEDUP_REMOVED lines=19> */
[----:B------:R-:W-:-:S05]  /*159b0*/  F2FP.F16.F32.PACK_AB R7, R19, R18 ;  /* 0x000000121307723e */ /* 0x000fca00000000ff */
[----:B------:R1:W-:Y:S01]  /*159c0*/  ST.E.128 desc[UR40][R46.64], R4 ;  /* 0x000000042e007985 */ /* 0x0003e2000c101d28 */
[----:B------:R-:W-:Y:S01]  /*159d0*/  @!PT LDS RZ, [RZ] ;  /* 0x00000000fffff984 */ /* 0x000fe20000000800 */
[----:B------:R-:W-:Y:S01]  /*159e0*/  @!PT LDS RZ, [RZ] ;  /* 0x00000000fffff984 */ /* 0x000fe20000000800 */
[----:B------:R-:W-:Y:S01]  /*159f0*/  @!PT LDS RZ, [RZ] ;  /* 0x00000000fffff984 */ /* 0x000fe20000000800 */
[----:B------:R-:W-:Y:S01]  /*15a00*/  @!PT LDS RZ, [RZ] ;  /* 0x00000000fffff984 */ /* 0x000fe20000000800 */
[----:B------:R2:W-:Y:S06]  /*15a10*/  MEMBAR.ALL.CTA ;  /* 0x0000000000007992 */ /* 0x0005ec0000008000 */
[----:B--2---:R-:W2:Y:S01]  /*15a20*/  FENCE.VIEW.ASYNC.S ;  /* 0x00000000000073c6 */ /* 0x004ea20000000000 */
[----:B------:R-:W-:Y:S05]  /*15a30*/  BRA.U !UP0, `(.L_x_260) ;  /* 0x0000000508387547 */ /* 0x000fea000b800000 */
[C---:B------:R-:W-:Y:S01]  /*15a40*/  FSETP.GEU.AND P0, PT, R24.reuse, 1.175494350822287508e-38, PT ;  /* 0x008000001800780b */ /* 0x040fe20003f0e000 */
[----:B------:R-:W3:Y:S01]  /*15a50*/  LDC R3, c[0x0][0x904] ;  /* 0x00024100ff037b82 */ /* 0x000ee20000000800 */
[----:B------:R-:W-:Y:S01]  /*15a60*/  MOV R0, 0x3e055027 ;  /* 0x3e05502700007802 */ /* 0x000fe20000000f00 */
[----:B------:R-:W4:Y:S01]  /*15a70*/  LDCU.64 UR4, c[0x0][0x908] ;  /* 0x00012100ff0477ac */ /* 0x000f220008000a00 */
[----:B-1----:R-:W-:Y:S01]  /*15a80*/  FSEL R7, RZ, -23, P0 ;  /* 0xc1b80000ff077808 */ /* 0x002fe20000000000 */
[----:B------:R-:W-:Y:S08]  /*15a90*/  BSSY.RECONVERGENT B0, `(.L_x_260) ;  /* 0x0000048000007945 */ /* 0x000ff00003800200 */
[----:B------:R-:W-:-:S05]  /*15aa0*/  @!P0 FMUL R24, R24, 8388608 ;  /* 0x4b00000018188820 */ /* 0x000fca0000400000 */
[C---:B------:R-:W-:Y:S02]  /*15ab0*/  IADD3 R6, PT, PT, R24.reuse, -0x3f2aaaab, RZ ;  /* 0xc0d5555518067810 */ /* 0x040fe40007ffe0ff */
[----:B------:R-:W-:Y:S02]  /*15ac0*/  ISETP.GT.U32.AND P1, PT, R24, 0x7f7fffff, PT ;  /* 0x7f7fffff1800780c */ /* 0x000fe40003f24070 */
[----:B------:R-:W-:Y:S02]  /*15ad0*/  LOP3.LUT R6, R6, 0xff800000, RZ, 0xc0, !PT ;  /* 0xff80000006067812 */ /* 0x000fe400078ec0ff */
[----:B---3--:R-:W-:Y:S02]  /*15ae0*/  ISETP.NE.AND P0, PT, R3, 0x1, PT ;  /* 0x000000010300780c */ /* 0x008fe40003f05270 */
[-C--:B------:R-:W-:Y:S02]  /*15af0*/  IADD3 R5, PT, PT, R24, -R6.reuse, RZ ;  /* 0x8000000618057210 */ /* 0x080fe40007ffe0ff */
[----:B------:R-:W-:-:S03]  /*15b00*/  I2FP.F32.S32 R6, R6 ;  /* 0x0000000600067245 */ /* 0x000fc60000201400 */
[----:B------:R-:W-:Y:S02]  /*15b10*/  FADD R5, R5, -1 ;  /* 0xbf80000005057421 */ /* 0x000fe40000000000 */
[----:B------:R-:W-:Y:S02]  /*15b20*/  FFMA R6, R6, 1.1920928955078125e-07, R7 ;  /* 0x3400000006067823 */ /* 0x000fe40000000007 */
[----:B------:R-:W-:-:S04]  /*15b30*/  FFMA R0, R5, -R0, 0.14084610342979431152 ;  /* 0x3e1039f605007423 */ /* 0x000fc80000000800 */
[----:B------:R-:W-:Y:S01]  /*15b40*/  FFMA R4, R5, R0, -0.12148627638816833496 ;  /* 0xbdf8cdcc05047423 */ /* 0x000fe20000000000 */
[----:B----4-:R-:W-:Y:S01]  /*15b50*/  IMAD.HI.U32 R0, R57, UR4, RZ ;  /* 0x0000000439007c27 */ /* 0x010fe2000f8e00ff */
[----:B------:R-:W1:Y:S03]  /*15b60*/  LDCU UR4, c[0x0][0x380] ;  /* 0x00007000ff0477ac */ /* 0x000e660008000800 */
[C---:B------:R-:W-:Y:S01]  /*15b70*/  FFMA R4, R5.reuse, R4, 0.13980610668659210205 ;  /* 0x3e0f295505047423 */ /* 0x040fe20000000004 */
[----:B------:R-:W-:Y:S01]  /*15b80*/  SHF.R.U32.HI R0, RZ, UR5, R0 ;  /* 0x00000005ff007c19 */ /* 0x000fe20008011600 */
[----:B------:R-:W3:Y:S02]  /*15b90*/  LDCU UR5, c[0x0][0x700] ;  /* 0x0000e000ff0577ac */ /* 0x000ee40008000800 */
[----:B------:R-:W-:Y:S01]  /*15ba0*/  FFMA R4, R5, R4, -0.16684235632419586182 ;  /* 0xbe2ad8b905047423 */ /* 0x000fe20000000004 */
[----:B------:R-:W-:-:S03]  /*15bb0*/  SEL R0, R57, R0, !P0 ;  /* 0x0000000039007207 */ /* 0x000fc60004000000 */
[----:B------:R-:W-:Y:S01]  /*15bc0*/  FFMA R4, R5, R4, 0.20012299716472625732 ;  /* 0x3e4ced0b05047423 */ /* 0x000fe20000000004 */
[----:B------:R-:W-:-:S03]  /*15bd0*/  IADD3 R0, PT, PT, -R0, RZ, RZ ;  /* 0x000000ff00007210 */ /* 0x000fc60007ffe1ff */
[----:B------:R-:W-:Y:S02]  /*15be0*/  FFMA R4, R5, R4, -0.24999669194221496582 ;  /* 0xbe7fff2205047423 */ /* 0x000fe40000000004 */
[----:B------:R-:W-:Y:S02]  /*15bf0*/  IMAD R0, R3, R0, R57 ;  /* 0x0000000003007224 */ /* 0x000fe400078e0239 */
[----:B------:R-:W-:Y:S01]  /*15c00*/  FFMA R4, R5, R4, 0.33333182334899902344 ;  /* 0x3eaaaa7805047423 */ /* 0x000fe20000000004 */
[----:B------:R-:W-:-:S03]  /*15c10*/  LOP3.LUT R3, R26, 0x7f, RZ, 0xc0, !PT ;  /* 0x0000007f1a037812 */ /* 0x000fc600078ec0ff */
[----:B------:R-:W-:Y:S01]  /*15c20*/  FFMA R4, R5, R4, -0.5 ;  /* 0xbf00000005047423 */ /* 0x000fe20000000004 */
[----:B------:R-:W-:-:S03]  /*15c30*/  LEA R0, R0, R3, 0x8 ;  /* 0x0000000300007211 */ /* 0x000fc600078e40ff */
[----:B------:R-:W-:Y:S01]  /*15c40*/  FMUL R4, R5, R4 ;  /* 0x0000000405047220 */ /* 0x000fe20000400000 */
[----:B-1----:R-:W-:-:S03]  /*15c50*/  ISETP.GE.AND P0, PT, R0, UR4, PT ;  /* 0x0000000400007c0c */ /* 0x002fc6000bf06270 */
[----:B------:R-:W-:Y:S01]  /*15c60*/  FFMA R4, R5, R4, R5 ;  /* 0x0000000405047223 */ /* 0x000fe20000000005 */
[----:B------:R-:W-:-:S03]  /*15c70*/  MOV R5, 0x7f800000 ;  /* 0x7f80000000057802 */ /* 0x000fc60000000f00 */
[----:B------:R-:W-:Y:S02]  /*15c80*/  FFMA R4, R6, 0.69314718246459960938, R4 ;  /* 0x3f31721806047823 */ /* 0x000fe40000000004 */
[C---:B------:R-:W-:Y:S01]  /*15c90*/  @P1 FFMA R4, R24.reuse, R5, +INF ;  /* 0x7f80000018041423 */ /* 0x040fe20000000005 */
[----:B------:R-:W-:-:S04]  /*15ca0*/  FSETP.NEU.AND P1, PT, R24, RZ, PT ;  /* 0x000000ff1800720b */ /* 0x000fc80003f2d000 */
[----:B------:R-:W-:-:S05]  /*15cb0*/  FSEL R4, R4, -INF , P1 ;  /* 0xff80000004047808 */ /* 0x000fca0000800000 */
[----:B---3--:R-:W-:Y:S01]  /*15cc0*/  FFMA R25, R25, UR5, R4 ;  /* 0x0000000519197c23 */ /* 0x008fe20008000004 */
[----:B------:R-:W-:Y:S06]  /*15cd0*/  @P0 BRA `(.L_x_261) ;  /* 0x00000000008c0947 */ /* 0x000fec0003800000 */
[----:B------:R-:W1:Y:S01]  /*15ce0*/  LDC R6, c[0x0][0x38c] ;  /* 0x0000e300ff067b82 */ /* 0x000e620000000800 */
[----:B------:R-:W3:Y:S01]  /*15cf0*/  LDCU UR6, c[0x0][0x890] ;  /* 0x00011200ff0677ac */ /* 0x000ee20008000800 */
[----:B------:R-:W4:Y:S01]  /*15d00*/  LDCU.64 UR4, c[0x0][0x888] ;  /* 0x00011100ff0477ac */ /* 0x000f220008000a00 */
[----:B-1----:R-:W-:-:S04]  /*15d10*/  IABS R5, R6 ;  /* 0x0000000600057213 */ /* 0x002fc80000000000 */
[----:B------:R-:W1:Y:S08]  /*15d20*/  I2F.RP R8, R5 ;  /* 0x0000000500087306 */ /* 0x000e700000209400 */
[----:B-1----:R-:W1:Y:S02]  /*15d30*/  MUFU.RCP R8, R8 ;  /* 0x0000000800087308 */ /* 0x002e640000001000 */
[----:B-1----:R-:W-:-:S06]  /*15d40*/  IADD3 R8, PT, PT, R8, 0xffffffe, RZ ;  /* 0x0ffffffe08087810 */ /* 0x002fcc0007ffe0ff */
[----:B------:R1:W5:Y:S02]  /*15d50*/  F2I.FTZ.U32.TRUNC.NTZ R9, R8 ;  /* 0x0000000800097305 */ /* 0x000364000021f000 */
[----:B-1----:R-:W-:Y:S02]  /*15d60*/  HFMA2 R8, -RZ, RZ, 0, 0 ;  /* 0x00000000ff087431 */ /* 0x002fe400000001ff */
[----:B-----5:R-:W-:-:S04]  /*15d70*/  IMAD.MOV R3, RZ, RZ, -R9 ;  /* 0x000000ffff037224 */ /* 0x020fc800078e0a09 */
[----:B------:R-:W-:Y:S01]  /*15d80*/  IMAD R4, R3, R5, RZ ;  /* 0x0000000503047224 */ /* 0x000fe200078e02ff */
[----:B------:R-:W-:-:S03]  /*15d90*/  IABS R3, R2 ;  /* 0x0000000200037213 */ /* 0x000fc60000000000 */
[----:B------:R-:W-:Y:S02]  /*15da0*/  IMAD.HI.U32 R4, R9, R4, R8 ;  /* 0x0000000409047227 */ /* 0x000fe400078e0008 */
[----:B------:R-:W1:Y:S02]  /*15db0*/  LDC.64 R8, c[0x0][0x880] ;  /* 0x00022000ff087b82 */ /* 0x000e640000000a00 */
[----:B------:R-:W-:-:S04]  /*15dc0*/  IMAD.MOV.U32 R7, RZ, RZ, R3 ;  /* 0x000000ffff077224 */ /* 0x000fc800078e0003 */
[----:B------:R-:W-:-:S05]  /*15dd0*/  IMAD.HI.U32 R4, R4, R7, RZ ;  /* 0x0000000704047227 */ /* 0x000fca00078e00ff */
[----:B------:R-:W-:-:S05]  /*15de0*/  IADD3 R3, PT, PT, -R4, RZ, RZ ;  /* 0x000000ff04037210 */ /* 0x000fca0007ffe1ff */
[----:B------:R-:W-:-:S05]  /*15df0*/  IMAD R3, R5, R3, R7 ;  /* 0x0000000305037224 */ /* 0x000fca00078e0207 */
[----:B------:R-:W-:-:S13]  /*15e00*/  ISETP.GT.U32.AND P0, PT, R5, R3, PT ;  /* 0x000000030500720c */ /* 0x000fda0003f04070 */
[----:B------:R-:W-:Y:S01]  /*15e10*/  @!P0 IMAD.IADD R3, R3, 0x1, -R5 ;  /* 0x0000000103038824 */ /* 0x000fe200078e0a05 */
[----:B------:R-:W-:Y:S02]  /*15e20*/  @!P0 IADD3 R4, PT, PT, R4, 0x1, RZ ;  /* 0x0000000104048810 */ /* 0x000fe40007ffe0ff */
[----:B------:R-:W-:Y:S02]  /*15e30*/  ISETP.NE.AND P0, PT, R6, RZ, PT ;  /* 0x000000ff0600720c */ /* 0x000fe40003f05270 */
[----:B------:R-:W-:Y:S02]  /*15e40*/  ISETP.GE.U32.AND P2, PT, R3, R5, PT ;  /* 0x000000050300720c */ /* 0x000fe40003f46070 */
[----:B------:R-:W-:-:S04]  /*15e50*/  LOP3.LUT R3, R2, R6, RZ, 0x3c, !PT ;  /* 0x0000000602037212 */ /* 0x000fc800078e3cff */
[----:B------:R-:W-:Y:S01]  /*15e60*/  ISETP.GE.AND P1, PT, R3, RZ, PT ;  /* 0x000000ff0300720c */ /* 0x000fe20003f26270 */
[----:B---3--:R-:W-:-:S06]  /*15e70*/  IMAD R3, R22, UR6, R0 ;  /* 0x0000000616037c24 */ /* 0x008fcc000f8e0200 */
[----:B------:R-:W-:-:S06]  /*15e80*/  @P2 VIADD R4, R4, 0x1 ;  /* 0x0000000104042836 */ /* 0x000fcc0000000000 */
[----:B------:R-:W-:Y:S02]  /*15e90*/  @!P1 IADD3 R4, PT, PT, -R4, RZ, RZ ;  /* 0x000000ff04049210 */ /* 0x000fe40007ffe1ff */
[----:B------:R-:W-:-:S04]  /*15ea0*/  @!P0 LOP3.LUT R4, RZ, R6, RZ, 0x33, !PT ;  /* 0x00000006ff048212 */ /* 0x000fc800078e33ff */
[C---:B------:R-:W-:Y:S01]  /*15eb0*/  IADD3 R0, PT, PT, -R4.reuse, RZ, RZ ;  /* 0x000000ff04007210 */ /* 0x040fe20007ffe1ff */
[----:B----4-:R-:W-:-:S04]  /*15ec0*/  IMAD R3, R4, UR5, R3 ;  /* 0x0000000504037c24 */ /* 0x010fc8000f8e0203 */
[----:B------:R-:W-:-:S04]  /*15ed0*/  IMAD R0, R6, R0, R2 ;  /* 0x0000000006007224 */ /* 0x000fc800078e0202 */
[----:B------:R-:W-:-:S04]  /*15ee0*/  IMAD R0, R0, UR4, R3 ;  /* 0x0000000400007c24 */ /* 0x000fc8000f8e0203 */
[----:B-1----:R-:W-:-:S05]  /*15ef0*/  IMAD.WIDE R8, R0, 0x4, R8 ;  /* 0x0000000400087825 */ /* 0x002fca00078e0208 */
[----:B------:R1:W-:Y:S02]  /*15f00*/  STG.E desc[UR40][R8.64], R25 ;  /* 0x0000001908007986 */ /* 0x0003e4000c101928 */
.L_x_261:
[----:B------:R-:W-:Y:S05]  /*15f10*/  BSYNC.RECONVERGENT B0 ;  /* 0x0000000000007941 */ /* 0x000fea0003800200 */
.L_x_260:
[----:B------:R-:W-:Y:S01]  /*15f20*/  UISETP.NE.AND UP0, UPT, UR37, URZ, UPT ;  /* 0x000000ff2500728c */ /* 0x000fe2000bf05270 */
[----:B------:R-:W-:-:S08]  /*15f30*/  NOP ;  /* 0x0000000000007918 */ /* 0x000fd00000000000 */
[----:B------:R-:W-:Y:S05]  /*15f40*/  BRA.U UP0, `(.L_x_262) ;  /* 0x0000000100087547 */ /* 0x000fea000b800000 */
[----:B------:R-:W-:Y:S05]  /*15f50*/  BPT.TRAP 0x1 ;  /* 0x000000040000795c */ /* 0x000fea0000300000 */
[----:B------:R-:W-:Y:S05]  /*15f60*/  BPT.TRAP 0x1 ;  /* 0x000000040000795c */ /* 0x000fea0000300000 */
.L_x_262:
[----:B------:R-:W-:Y:S01]  /*15f70*/  IADD3 R0, PT, PT, R59, 0x700a0, RZ ;  /* 0x000700a03b007810 */ /* 0x000fe20007ffe0ff */
[----:B------:R-:W-:-:S03]  /*15f80*/  UISETP.NE.AND UP0, UPT, UR37, URZ, UPT ;  /* 0x000000ff2500728c */ /* 0x000fc6000bf05270 */
[----:B------:R-:W-:-:S04]  /*15f90*/  PRMT R0, R60, 0x654, R0 ;  /* 0x000006543c007816 */ /* 0x000fc80000000000 */
[----:B--2---:R2:W-:Y:S02]  /*15fa0*/  SYNCS.ARRIVE.TRANS64.RED.A1T0 RZ, [R0+URZ], RZ ;  /* 0x000000ff00ff79a7 */ /* 0x0045e400081004ff */
[----:B------:R-:W-:Y:S05]  /*15fb0*/  BRA.U UP0, `(.L_x_263) ;  /* 0x0000000100047547 */ /* 0x000fea000b800000 */
[----:B------:R-:W-:Y:S05]  /*15fc0*/  BPT.TRAP 0x1 ;  /* 0x000000040000795c */ /* 0x000fea0000300000 */
.L_x_263:
[----:B------:R3:W-:Y:S01]  /*15fd0*/  SYNCS.ARRIVE.TRANS64.A1T0 RZ, [R59+URZ+0x700b0], RZ ;  /* 0x0700b0ff3bff79a7 */ /* 0x0007e200081000ff */
[----:B------:R-:W-:-:S09]  /*15fe0*/  UISETP.NE.AND UP0, UPT, UR43, URZ, UPT ;  /* 0x000000ff2b00728c */ /* 0x000fd2000bf05270 */
[----:B------:R-:W-:Y:S05]  /*15ff0*/  BRA.U !UP0, `(.L_x_264) ;  /* 0x0000000108047547 */ /* 0x000fea000b800000 */
[----:B------:R-:W-:Y:S05]  /*16000*/  BPT.TRAP 0x1 ;  /* 0x000000040000795c */ /* 0x000fea0000300000 */
.L_x_264:
[----:B------:R-:W-:Y:S01]  /*16010*/  ULOP3.LUT UR4, UR38, 0x1, URZ, 0x3c, !UPT ;  /* 0x0000000126047892 */ /* 0x000fe2000f8e3cff */
[----:B--2---:R-:W-:-:S05]  /*16020*/  LOP3.LUT R0, R28, 0x80, RZ, 0xfc, !PT ;  /* 0x000000801c007812 */ /* 0x004fca00078efcff */
[----:B------:R-:W-:-:S05]  /*16030*/  IMAD.U32 R3, RZ, RZ, UR4 ;  /* 0x00000004ff037e24 */ /* 0x000fca000f8e00ff */
[----:B------:R-:W-:-:S04]  /*16040*/  SHF.L.U32 R3, R3, 0x1f, RZ ;  /* 0x0000001f03037819 */ /* 0x000fc800000006ff */
[----:B------:R-:W2:Y:S02]  /*16050*/  SYNCS.PHASECHK.TRANS64.TRYWAIT P0, [R59+URZ+0x70080], R3 ;  /* 0x070080033b0075a7 */ /* 0x000ea400080011ff */
[----:B--2---:R-:W-:Y:S05]  /*16060*/  @!P0 BRA `(.L_x_265) ;  /* 0x0000014c00008947 */ /* 0x004fea0003800000 */
.L_x_459:
[----:B------:R-:W-:Y:S01]  /*16070*/  R2UR UR4, R0 ;  /* 0x00000000000472ca */ /* 0x000fe200000e0000 */
[----:B------:R-:W-:-:S12]  /*16080*/  UISETP.NE.AND UP0, UPT, UR43, URZ, UPT ;  /* 0x000000ff2b00728c */ /* 0x000fd8000bf05270 */
[----:B-1----:R-:W1:Y:S02]  /*16090*/  LDTM.x2 R24, tmem[UR4] ;  /* 0x00000004001879ee */ /* 0x002e6400080c0000 */
[----:B-1----:R-:W-:Y:S05]  /*160a0*/  BRA.U !UP0, `(.L_x_266) ;  /* 0x0000000108047547 */ /* 0x002fea000b800000 */
[----:B------:R-:W-:Y:S05]  /*160b0*/  BPT.TRAP 0x1 ;  /* 0x000000040000795c */ /* 0x000fea0000300000 */
.L_x_266:
[----:B------:R-:W-:Y:S01]  /*160c0*/  PRMT R31, R60, 0x654, R31 ;  /* 0x000006543c1f7816 */ /* 0x000fe2000000001f */
[----:B------:R-:W-:-:S03]  /*160d0*/  UISETP.NE.AND UP0, UPT, UR37, URZ, UPT ;  /* 0x000000ff2500728c */ /* 0x000fc6000bf05270 */
[----:B------:R1:W-:Y:S06]  /*160e0*/  SYNCS.ARRIVE.TRANS64.RED.A1T0 RZ, [R31+URZ], RZ ;  /* 0x000000ff1fff79a7 */ /* 0x0003ec00081004ff */
[----:B------:R-:W-:Y:S05]  /*160f0*/  BRA.U UP0, `(.L_x_267) ;  /* 0x0000000100047547 */ /* 0x000fea000b800000 */
[----:B------:R-:W-:Y:S05]  /*16100*/  BPT.TRAP 0x1 ;  /* 0x000000040000795c */ /* 0x000fea0000300000 */
.L_x_267:
[----:B------:R-:W-:-:S04]  /*16110*/  MOV R0, UR36 ;  /* 0x0000002400007c02 */ /* 0x000fc80008000f00 */
[----:B------:R-:W-:-:S04]  /*16120*/  SHF.L.U32 R0, R0, 0x1f, RZ ;  /* 0x0000001f00007819 */ /* 0x000fc800000006ff */
[----:B------:R-:W4:Y:S02]  /*16130*/  SYNCS.PHASECHK.TRANS64.TRYWAIT P0, [R59+URZ+0x70098], R0 ;  /* 0x070098003b0075a7 */ /* 0x000f2400080011ff */
[----:B----4-:R-:W-:Y:S05]  /*16140*/  @!P0 BRA `(.L_x_268) ;  /* 0x0000014800dc8947 */ /* 0x010fea0003800000 */
.L_x_460:
[----:B------:R-:W-:-:S09]  /*16150*/  UISETP.NE.AND UP0, UPT, UR37, URZ, UPT ;  /* 0x000000ff2500728c */ /* 0x000fd2000bf05270 */
[----:B------:R-:W-:Y:S05]  /*16160*/  BRA.U UP0, `(.L_x_269) ;  /* 0x0000000100047547 */ /* 0x000fea000b800000 */
[----:B------:R-:W-:Y:S05]  /*16170*/  BPT.TRAP 0x1 ;  /* 0x000000040000795c */ /* 0x000fea0000300000 */
.L_x_269:
[----:B----4-:R-:W-:Y:S01]  /*16180*/  SHF.L.U32 R0, R56, 0x1f, RZ ;  /* 0x0000001f38007819 */ /* 0x010fe200000006ff */
[----:B--2---:R2:W4:Y:S01]  /*16190*/  MUFU.RCP R3, R24 ;  /* 0x0000001800037308 */ /* 0x0045220000001000 */
[----:B------:R-:W-:Y:S02]  /*161a0*/  BSSY B0, `(.L_x_270) ;  /* 0x0000003000007945 */ /* 0x000fe40003800000 */
[----:B------:R-:W5:Y:S02]  /*161b0*/  SYNCS.PHASECHK.TRANS64.TRYWAIT P0, [R59+URZ+0x700c8], R0 ;  /* 0x0700c8003b0075a7 */ /* 0x000f6400080011ff */
[----:B--2-45:R-:W-:Y:S05]  /*161c0*/  @!P0 BRA `(.L_x_271) ;  /* 0x0000014800d08947 */ /* 0x034fea0003800000 */
.L_x_461:
[----:B------:R-:W-:Y:S05]  /*161d0*/  BSYNC B0 ;  /* 0x0000000000007941 */ /* 0x000fea0003800000 */
.L_x_270:
[----:B------:R-:W4:Y:S01]  /*161e0*/  LDCU UR4, c[0x0][0x708] ;  /* 0x0000e100ff0477ac */ /* 0x000f220008000800 */
[----:B--2---:R-:W-:-:S04]  /*161f0*/  FFMA R0, -R24, R3, 1 ;  /* 0x3f80000018007423 */ /* 0x004fc80000000103 */
[----:B------:R-:W-:Y:S01]  /*16200*/  FFMA R3, R3, R0, R3 ;  /* 0x0000000003037223 */ /* 0x000fe20000000003 */
[----:B----4-:R-:W-:-:S03]  /*16210*/  MOV R0, UR4 ;  /* 0x0000000400007c02 */ /* 0x010fc60008000f00 */
[----:B-1----:R-:W-:Y:S01]  /*16220*/  FFMA R31, R3, UR4, RZ ;  /* 0x00000004031f7c23 */ /* 0x002fe200080000ff */
[----:B------:R1:W2:Y:S03]  /*16230*/  FCHK P0, R0, R24 ;  /* 0x0000001800007302 */ /* 0x0002a60000000000 */
[----:B-1----:R-:W-:-:S04]  /*16240*/  FFMA R0, -R24, R31, UR4 ;  /* 0x0000000418007e23 */ /* 0x002fc8000800011f */
[----:B------:R-:W-:Y:S01]  /*16250*/  FFMA R31, R3, R0, R31 ;  /* 0x00000000031f7223 */ /* 0x000fe2000000001f */
[----:B--2---:R-:W-:Y:S06]  /*16260*/  @!P0 BRA `(.L_x_272) ;  /* 0x0000000000108947 */ /* 0x004fec0003800000 */
[----:B------:R-:W-:Y:S02]  /*16270*/  MOV R5, R24 ;  /* 0x0000001800057202 */ /* 0x000fe40000000f00 */
[----:B------:R-:W-:Y:S02]  /*16280*/  MOV R4, 0x162a0 ;  /* 0x000162a000047802 */ /* 0x000fe40000000f00 */
[----:B---3--:R-:W-:Y:S05]  /*16290*/  CALL.REL.NOINC `($__internal_3_$__cuda_sm3x_div_rn_noftz_f32_slowpath) ;  /* 0x0000015000e47944 */ /* 0x008fea0003c00000 */
[----:B------:R-:W-:-:S07]  /*162a0*/  MOV R31, R33 ;  /* 0x00000021001f7202 */ /* 0x000fce0000000f00 */
.L_x_272:
[----:B------:R-:W1:Y:S01]  /*162b0*/  S2R R0, SR_SWINHI ;  /* 0x0000000000007919 */ /* 0x000e620000002f00 */
[----:B------:R-:W-:Y:S05]  /*162c0*/  WARPSYNC.ALL ;  /* 0x0000000000007948 */ /* 0x000fea0003800000 */
[----:B------:R-:W-:-:S13]  /*162d0*/  R2UR UR4, R41 ;  /* 0x00000000290472ca */ /* 0x000fda00000e0000 */
[----:B------:R-:W2:Y:S01]  /*162e0*/  LDTM.x16 R4, tmem[UR4] ;  /* 0x00000004000479ee */ /* 0x000ea20008240000 */
[----:B------:R-:W-:Y:S02]  /*162f0*/  MOV R42, R59 ;  /* 0x0000003b002a7202 */ /* 0x000fe40000000f00 */
[----:B-1----:R-:W-:-:S03]  /*16300*/  MOV R43, R0 ;  /* 0x00000000002b7202 */ /* 0x002fc60000000f00 */
[----:B------:R-:W-:-:S03]  /*16310*/  IMAD.WIDE.U32 R42, R27, 0x2, R42 ;  /* 0x000000021b2a7825 */ /* 0x000fc600078e002a */
[C---:B------:R-:W-:Y:S01]  /*16320*/  IADD3 R0, P1, PT, R42.reuse, 0x60010, RZ ;  /* 0x000600102a007810 */ /* 0x040fe20007f3e0ff */
[C---:B--2---:R-:W-:Y:S01]  /*16330*/  FMUL2 R6, R31.reuse.F32, R6.F32x2.HI_LO ;  /* 0x000000061f06724a */ /* 0x044fe20000040000 */
[----:B------:R-:W-:Y:S01]  /*16340*/  IADD3 R3, P0, PT, R42, 0x60000, RZ ;  /* 0x000600002a037810 */ /* 0x000fe20007f1e0ff */
[C---:B------:R-:W-:Y:S02]  /*16350*/  FMUL2 R20, R31.reuse.F32, R8.F32x2.HI_LO ;  /* 0x000000081f14724a */ /* 0x040fe40000040000 */
        /* <DEDUP_REMOVED lines=12> */
[----:B------:R-:W-:-:S02]  /*16420*/  F2FP.F16.F32.PACK_AB R10, R21, R20 ;  /* 0x00000014150a723e */ /* 0x000fc400000000ff */
[----:B------:R-:W-:Y:S02]  /*16430*/  F2FP.F16.F32.PACK_AB R11, R33, R32 ;  /* 0x00000020210b723e */ /* 0x000fe400000000ff */
[----:B------:R-:W-:Y:S02]  /*16440*/  LOP3.LUT R42, R3, 0x70, R6, 0x78, !PT ;  /* 0x00000070032a7812 */ /* 0x000fe400078e7806 */
[----:B------:R-:W-:Y:S02]  /*16450*/  LOP3.LUT R44, R0, 0x70, R7, 0x78, !PT ;  /* 0x00000070002c7812 */ /* 0x000fe400078e7807 */
[----:B------:R-:W-:Y:S01]  /*16460*/  F2FP.F16.F32.PACK_AB R4, R13, R12 ;  /* 0x0000000c0d04723e */ /* 0x000fe200000000ff */
[----:B------:R1:W-:Y:S01]  /*16470*/  ST.E.128 desc[UR40][R42.64], R8 ;  /* 0x000000082a007985 */ /* 0x0003e2000c101d28 */
[----:B------:R-:W-:Y:S02]  /*16480*/  F2FP.F16.F32.PACK_AB R5, R15, R14 ;  /* 0x0000000e0f05723e */ /* 0x000fe400000000ff */
[----:B------:R-:W-:-:S02]  /*16490*/  F2FP.F16.F32.PACK_AB R6, R17, R16 ;  /* 0x000000101106723e */ /* 0x000fc400000000ff */
[----:B------:R-:W-:Y:S02]  /*164a0*/  F2FP.F16.F32.PACK_AB R7, R19, R18 ;  /* 0x000000121307723e */ /* 0x000fe400000000ff */
        /* <DEDUP_REMOVED lines=19> */
.L_x_273:
[----:B------:R-:W2:Y:S01]  /*165e0*/  S2R R0, SR_SWINHI ;  /* 0x0000000000007919 */ /* 0x000ea20000002f00 */
[----:B------:R-:W-:Y:S05]  /*165f0*/  WARPSYNC.ALL ;  /* 0x0000000000007948 */ /* 0x000fea0003800000 */
[----:B------:R-:W-:-:S13]  /*16600*/  R2UR UR4, R40 ;  /* 0x00000000280472ca */ /* 0x000fda00000e0000 */
[----:B-1----:R-:W1:Y:S01]  /*16610*/  LDTM.x16 R4, tmem[UR4] ;  /* 0x00000004000479ee */ /* 0x002e620008240000 */
[----:B------:R-:W-:Y:S02]  /*16620*/  MOV R40, R59 ;  /* 0x0000003b00287202 */ /* 0x000fe40000000f00 */
[----:B--2---:R-:W-:-:S03]  /*16630*/  MOV R41, R0 ;  /* 0x0000000000297202 */ /* 0x004fc60000000f00 */
[----:B------:R-:W-:-:S03]  /*16640*/  IMAD.WIDE.U32 R40, R27, 0x2, R40 ;  /* 0x000000021b287825 */ /* 0x000fc600078e0028 */
[C---:B------:R-:W-:Y:S01]  /*16650*/  IADD3 R0, P1, PT, R40.reuse, 0x60030, RZ ;  /* 0x0006003028007810 */ /* 0x040fe20007f3e0ff */
[C---:B-1----:R-:W-:Y:S01]  /*16660*/  FMUL2 R6, R31.reuse.F32, R6.F32x2.HI_LO ;  /* 0x000000061f06724a */ /* 0x042fe20000040000 */
        /* <DEDUP_REMOVED lines=42> */
.L_x_274:
        /* <DEDUP_REMOVED lines=51> */
.L_x_275:
        /* <DEDUP_REMOVED lines=51> */
.L_x_276:
        /* <DEDUP_REMOVED lines=51> */
.L_x_277:
        /* <DEDUP_REMOVED lines=51> */
.L_x_278:
        /* <DEDUP_REMOVED lines=51> */
.L_x_279:
        /* <DEDUP_REMOVED lines=51> */
.L_x_280:
        /* <DEDUP_REMOVED lines=52> */
.L_x_281:
        /* <DEDUP_REMOVED lines=52> */
.L_x_282:
        /* <DEDUP_REMOVED lines=52> */
.L_x_283:
        /* <DEDUP_REMOVED lines=52> */
.L_x_284:
        /* <DEDUP_REMOVED lines=52> */
.L_x_285:
        /* <DEDUP_REMOVED lines=52> */
.L_x_286:
        /* <DEDUP_REMOVED lines=52> */
.L_x_287:
[----:B------:R-:W2:Y:S01]  /*192f0*/  LDCU.64 UR4, c[0x0][0x880] ;  /* 0x00011000ff0477ac */ /* 0x000ea20008000a00 */
[----:B------:R-:W4:Y:S01]  /*19300*/  S2R R0, SR_SWINHI ;  /* 0x0000000000007919 */ /* 0x000f220000002f00 */
[----:B------:R-:W-:Y:S02]  /*19310*/  LOP3.LUT R28, R28, 0x270, RZ, 0xfc, !PT ;  /* 0x000002701c1c7812 */ /* 0x000fe400078efcff */
[----:B--2---:R-:W-:-:S04]  /*19320*/  ISETP.NE.U32.AND P0, PT, RZ, UR4, PT ;  /* 0x00000004ff007c0c */ /* 0x004fc8000bf05070 */
[----:B------:R-:W-:Y:S01]  /*19330*/  ISETP.NE.AND.EX P0, PT, RZ, UR5, PT, P0 ;  /* 0x00000005ff007c0c */ /* 0x000fe2000bf05300 */
[----:B------:R-:W-:Y:S05]  /*19340*/  WARPSYNC.ALL ;  /* 0x0000000000007948 */ /* 0x000fea0003800000 */
[----:B------:R-:W-:Y:S02]  /*19350*/  R2UR UR4, R28 ;  /* 0x000000001c0472ca */ /* 0x000fe400000e0000 */
[----:B-1----:R-:W-:Y:S02]  /*19360*/  MOV R34, R59 ;  /* 0x0000003b00227202 */ /* 0x002fe40000000f00 */
[----:B----4-:R-:W-:-:S03]  /*19370*/  MOV R35, R0 ;  /* 0x0000000000237202 */ /* 0x010fc60000000f00 */
[----:B------:R-:W-:-:S06]  /*19380*/  IMAD.WIDE.U32 R34, R27, 0x2, R34 ;  /* 0x000000021b227825 */ /* 0x000fcc00078e0022 */
[----:B------:R-:W1:Y:S01]  /*19390*/  LDTM.x16 R4, tmem[UR4] ;  /* 0x00000004000479ee */ /* 0x000e620008240000 */
[C---:B------:R-:W-:Y:S02]  /*193a0*/  IADD3 R3, P1, PT, R34.reuse, 0x60c60, RZ ;  /* 0x00060c6022037810 */ /* 0x040fe40007f3e0ff */
[----:B------:R-:W-:-:S03]  /*193b0*/  IADD3 R0, P2, PT, R34, 0x60c70, RZ ;  /* 0x00060c7022007810 */ /* 0x000fc60007f5e0ff */
[--C-:B------:R-:W-:Y:S02]  /*193c0*/  IMAD.X R33, RZ, RZ, R35.reuse, P1 ;  /* 0x000000ffff217224 */ /* 0x100fe400008e0623 */
[----:B------:R-:W-:Y:S02]  /*193d0*/  IMAD.X R35, RZ, RZ, R35, P2 ;  /* 0x000000ffff237224 */ /* 0x000fe400010e0623 */
[----:B-1----:R-:W-:Y:S01]  /*193e0*/  FMUL2 R20, R31.F32, R8.F32x2.HI_LO ;  /* 0x000000081f14724a */ /* 0x002fe20000040000 */
[----:B------:R-:W-:Y:S01]  /*193f0*/  SHF.R.U64 R9, R3, 0x3, R33 ;  /* 0x0000000303097819 */ /* 0x000fe20000001221 */
[C---:B------:R-:W-:Y:S01]  /*19400*/  FMUL2 R4, R31.reuse.F32, R4.F32x2.HI_LO ;  /* 0x000000041f04724a */ /* 0x040fe20000040000 */
[C---:B------:R-:W-:Y:S01]  /*19410*/  SHF.R.U64 R8, R0.reuse, 0x3, R35 ;  /* 0x0000000300087819 */ /* 0x040fe20000001223 */
[----:B------:R-:W-:Y:S01]  /*19420*/  FMUL2 R6, R31.F32, R6.F32x2.HI_LO ;  /* 0x000000061f06724a */ /* 0x000fe20000040000 */
[----:B------:R-:W-:Y:S01]  /*19430*/  LOP3.LUT R32, R3, 0x70, R9, 0x78, !PT ;  /* 0x0000007003207812 */ /* 0x000fe200078e7809 */
[C---:B------:R-:W-:Y:S01]  /*19440*/  FMUL2 R28, R31.reuse.F32, R10.F32x2.HI_LO ;  /* 0x0000000a1f1c724a */ /* 0x040fe20000040000 */
[----:B------:R-:W-:Y:S01]  /*19450*/  LOP3.LUT R34, R0, 0x70, R8, 0x78, !PT ;  /* 0x0000007000227812 */ /* 0x000fe200078e7808 */
[----:B------:R-:W-:Y:S01]  /*19460*/  FMUL2 R12, R31.F32, R12.F32x2.HI_LO ;  /* 0x0000000c1f0c724a */ /* 0x000fe20000040000 */
[----:B------:R-:W-:Y:S01]  /*19470*/  F2FP.F16.F32.PACK_AB R8, R5, R4 ;  /* 0x000000040508723e */ /* 0x000fe200000000ff */
[----:B------:R-:W-:Y:S01]  /*19480*/  FMUL2 R14, R31.F32, R14.F32x2.HI_LO ;  /* 0x0000000e1f0e724a */ /* 0x000fe20000040000 */
[----:B------:R-:W-:Y:S01]  /*19490*/  F2FP.F16.F32.PACK_AB R9, R7, R6 ;  /* 0x000000060709723e */ /* 0x000fe200000000ff */
[----:B------:R-:W-:Y:S01]  /*194a0*/  FMUL2 R16, R31.F32, R16.F32x2.HI_LO ;  /* 0x000000101f10724a */ /* 0x000fe20000040000 */
[----:B------:R-:W-:Y:S01]  /*194b0*/  F2FP.F16.F32.PACK_AB R10, R21, R20 ;  /* 0x00000014150a723e */ /* 0x000fe200000000ff */
[----:B------:R-:W-:Y:S01]  /*194c0*/  FMUL2 R18, R31.F32, R18.F32x2.HI_LO ;  /* 0x000000121f12724a */ /* 0x000fe20000040000 */
[----:B------:R-:W-:-:S02]  /*194d0*/  F2FP.F16.F32.PACK_AB R11, R29, R28 ;  /* 0x0000001c1d0b723e */ /* 0x000fc400000000ff */
[----:B------:R-:W-:Y:S02]  /*194e0*/  F2FP.F16.F32.PACK_AB R4, R13, R12 ;  /* 0x0000000c0d04723e */ /* 0x000fe400000000ff */
[----:B------:R-:W-:Y:S01]  /*194f0*/  F2FP.F16.F32.PACK_AB R5, R15, R14 ;  /* 0x0000000e0f05723e */ /* 0x000fe200000000ff */
[----:B------:R1:W-:Y:S01]  /*19500*/  ST.E.128 desc[UR40][R32.64], R8 ;  /* 0x0000000820007985 */ /* 0x0003e2000c101d28 */
        /* <DEDUP_REMOVED lines=9> */
[----:B------:R-:W-:Y:S05]  /*195a0*/  @!P0 BRA `(.L_x_288) ;  /* 0x00000004003c8947 */ /* 0x000fea0003800000 */
[----:B------:R-:W-:Y:S01]  /*195b0*/  FSETP.GEU.AND P1, PT, R24, 1.175494350822287508e-38, PT ;  /* 0x008000001800780b */ /* 0x000fe20003f2e000 */
[----:B------:R-:W4:Y:S01]  /*195c0*/  LDC R3, c[0x0][0x904] ;  /* 0x00024100ff037b82 */ /* 0x000f220000000800 */
[----:B------:R-:W5:Y:S01]  /*195d0*/  LDCU.64 UR4, c[0x0][0x908] ;  /* 0x00012100ff0477ac */ /* 0x000f620008000a00 */
[----:B------:R-:W-:Y:S01]  /*195e0*/  MOV R0, 0x3e055027 ;  /* 0x3e05502700007802 */ /* 0x000fe20000000f00 */
[----:B------:R-:W-:Y:S01]  /*195f0*/  BSSY.RECONVERGENT B0, `(.L_x_288) ;  /* 0x000004a000007945 */ /* 0x000fe20003800200 */
[----:B------:R-:W-:Y:S02]  /*19600*/  LOP3.LUT R26, R26, 0x7f, RZ, 0xc0, !PT ;  /* 0x0000007f1a1a7812 */ /* 0x000fe400078ec0ff */
[----:B-1----:R-:W-:-:S06]  /*19610*/  FSEL R7, RZ, -23, P1 ;  /* 0xc1b80000ff077808 */ /* 0x002fcc0000800000 */
[----:B------:R-:W-:-:S05]  /*19620*/  @!P1 FMUL R24, R24, 8388608 ;  /* 0x4b00000018189820 */ /* 0x000fca0000400000 */
[C---:B------:R-:W-:Y:S02]  /*19630*/  IADD3 R6, PT, PT, R24.reuse, -0x3f2aaaab, RZ ;  /* 0xc0d5555518067810 */ /* 0x040fe40007ffe0ff */
[----:B------:R-:W-:Y:S02]  /*19640*/  FSETP.NEU.AND P1, PT, R24, RZ, PT ;  /* 0x000000ff1800720b */ /* 0x000fe40003f2d000 */
[----:B------:R-:W-:Y:S02]  /*19650*/  LOP3.LUT R6, R6, 0xff800000, RZ, 0xc0, !PT ;  /* 0xff80000006067812 */ /* 0x000fe400078ec0ff */
[----:B----4-:R-:W-:Y:S02]  /*19660*/  ISETP.NE.AND P0, PT, R3, 0x1, PT ;  /* 0x000000010300780c */ /* 0x010fe40003f05270 */
[-C--:B------:R-:W-:Y:S02]  /*19670*/  IADD3 R5, PT, PT, R24, -R6.reuse, RZ ;  /* 0x8000000618057210 */ /* 0x080fe40007ffe0ff */
[----:B------:R-:W-:-:S03]  /*19680*/  I2FP.F32.S32 R6, R6 ;  /* 0x0000000600067245 */ /* 0x000fc60000201400 */
[----:B------:R-:W-:Y:S02]  /*19690*/  FADD R5, R5, -1 ;  /* 0xbf80000005057421 */ /* 0x000fe40000000000 */
[----:B------:R-:W-:Y:S02]  /*196a0*/  FFMA R6, R6, 1.1920928955078125e-07, R7 ;  /* 0x3400000006067823 */ /* 0x000fe40000000007 */
[----:B------:R-:W-:-:S04]  /*196b0*/  FFMA R0, R5, -R0, 0.14084610342979431152 ;  /* 0x3e1039f605007423 */ /* 0x000fc80000000800 */
[----:B------:R-:W-:Y:S01]  /*196c0*/  FFMA R4, R5, R0, -0.12148627638816833496 ;  /* 0xbdf8cdcc05047423 */ /* 0x000fe20000000000 */
[----:B-----5:R-:W-:Y:S01]  /*196d0*/  IMAD.HI.U32 R0, R57, UR4, RZ ;  /* 0x0000000439007c27 */ /* 0x020fe2000f8e00ff */
[----:B------:R-:W1:Y:S03]  /*196e0*/  LDCU UR4, c[0x0][0x380] ;  /* 0x00007000ff0477ac */ /* 0x000e660008000800 */
[C---:B------:R-:W-:Y:S01]  /*196f0*/  FFMA R4, R5.reuse, R4, 0.13980610668659210205 ;  /* 0x3e0f295505047423 */ /* 0x040fe20000000004 */
[----:B------:R-:W-:Y:S01]  /*19700*/  SHF.R.U32.HI R0, RZ, UR5, R0 ;  /* 0x00000005ff007c19 */ /* 0x000fe20008011600 */
[----:B------:R-:W4:Y:S02]  /*19710*/  LDCU UR5, c[0x0][0x700] ;  /* 0x0000e000ff0577ac */ /* 0x000f240008000800 */
[----:B------:R-:W-:Y:S01]  /*19720*/  FFMA R4, R5, R4, -0.16684235632419586182 ;  /* 0xbe2ad8b905047423 */ /* 0x000fe20000000004 */
[----:B------:R-:W-:-:S03]  /*19730*/  SEL R0, R57, R0, !P0 ;  /* 0x0000000039007207 */ /* 0x000fc60004000000 */
[C---:B------:R-:W-:Y:S01]  /*19740*/  FFMA R4, R5.reuse, R4, 0.20012299716472625732 ;  /* 0x3e4ced0b05047423 */ /* 0x040fe20000000004 */
[----:B------:R-:W-:Y:S02]  /*19750*/  ISETP.GT.U32.AND P0, PT, R24, 0x7f7fffff, PT ;  /* 0x7f7fffff1800780c */ /* 0x000fe40003f04070 */
[----:B------:R-:W-:Y:S01]  /*19760*/  IADD3 R0, PT, PT, -R0, RZ, RZ ;  /* 0x000000ff00007210 */ /* 0x000fe20007ffe1ff */
[----:B------:R-:W-:-:S04]  /*19770*/  FFMA R4, R5, R4, -0.24999669194221496582 ;  /* 0xbe7fff2205047423 */ /* 0x000fc80000000004 */
[----:B------:R-:W-:Y:S01]  /*19780*/  FFMA R4, R5, R4, 0.33333182334899902344 ;  /* 0x3eaaaa7805047423 */ /* 0x000fe20000000004 */
[----:B------:R-:W-:Y:S01]  /*19790*/  IMAD R0, R3, R0, R57 ;  /* 0x0000000003007224 */ /* 0x000fe200078e0239 */
[----:B------:R-:W-:Y:S02]  /*197a0*/  MOV R3, 0x7f800000 ;  /* 0x7f80000000037802 */ /* 0x000fe40000000f00 */
[C---:B------:R-:W-:Y:S02]  /*197b0*/  FFMA R4, R5.reuse, R4, -0.5 ;  /* 0xbf00000005047423 */ /* 0x040fe40000000004 */
[----:B------:R-:W-:Y:S02]  /*197c0*/  LEA R0, R0, R26, 0x8 ;  /* 0x0000001a00007211 */ /* 0x000fe400078e40ff */
[----:B------:R-:W-:Y:S02]  /*197d0*/  FMUL R4, R5, R4 ;  /* 0x0000000405047220 */ /* 0x000fe40000400000 */
[----:B------:R-:W-:-:S02]  /*197e0*/  IADD3 R0, PT, PT, R0, 0x80, RZ ;  /* 0x0000008000007810 */ /* 0x000fc40007ffe0ff */
[----:B------:R-:W-:-:S04]  /*197f0*/  FFMA R4, R5, R4, R5 ;  /* 0x0000000405047223 */ /* 0x000fc80000000005 */
[----:B------:R-:W-:Y:S01]  /*19800*/  FFMA R4, R6, 0.69314718246459960938, R4 ;  /* 0x3f31721806047823 */ /* 0x000fe20000000004 */
[----:B------:R-:W-:Y:S01]  /*19810*/  @P0 FFMA R4, R24, R3, +INF ;  /* 0x7f80000018040423 */ /* 0x000fe20000000003 */
[----:B-1----:R-:W-:-:S04]  /*19820*/  ISETP.GE.AND P0, PT, R0, UR4, PT ;  /* 0x0000000400007c0c */ /* 0x002fc8000bf06270 */
[----:B------:R-:W-:-:S05]  /*19830*/  FSEL R4, R4, -INF , P1 ;  /* 0xff80000004047808 */ /* 0x000fca0000800000 */
[----:B----4-:R-:W-:-:S04]  /*19840*/  FFMA R25, R25, UR5, R4 ;  /* 0x0000000519197c23 */ /* 0x010fc80008000004 */
[----:B------:R-:W-:Y:S05]  /*19850*/  @P0 BRA `(.L_x_289) ;  /* 0x00000000008c0947 */ /* 0x000fea0003800000 */
[----:B------:R-:W1:Y:S01]  /*19860*/  LDC R6, c[0x0][0x38c] ;  /* 0x0000e300ff067b82 */ /* 0x000e620000000800 */
[----:B------:R-:W4:Y:S01]  /*19870*/  LDCU UR6, c[0x0][0x890] ;  /* 0x00011200ff0677ac */ /* 0x000f220008000800 */
[----:B------:R-:W5:Y:S01]  /*19880*/  LDCU.64 UR4, c[0x0][0x888] ;  /* 0x00011100ff0477ac */ /* 0x000f620008000a00 */
[----:B----4-:R-:W-:Y:S01]  /*19890*/  IMAD R22, R22, UR6, R0 ;  /* 0x0000000616167c24 */ /* 0x010fe2000f8e0200 */
[----:B-1----:R-:W-:-:S04]  /*198a0*/  IABS R5, R6 ;  /* 0x0000000600057213 */ /* 0x002fc80000000000 */
[----:B------:R-:W1:Y:S08]  /*198b0*/  I2F.RP R8, R5 ;  /* 0x0000000500087306 */ /* 0x000e700000209400 */
[----:B-1----:R-:W1:Y:S02]  /*198c0*/  MUFU.RCP R8, R8 ;  /* 0x0000000800087308 */ /* 0x002e640000001000 */
[----:B-1----:R-:W-:-:S06]  /*198d0*/  IADD3 R8, PT, PT, R8, 0xffffffe, RZ ;  /* 0x0ffffffe08087810 */ /* 0x002fcc0007ffe0ff */
[----:B------:R1:W4:Y:S02]  /*198e0*/  F2I.FTZ.U32.TRUNC.NTZ R9, R8 ;  /* 0x0000000800097305 */ /* 0x000324000021f000 */
[----:B-1----:R-:W-:Y:S02]  /*198f0*/  HFMA2 R8, -RZ, RZ, 0, 0 ;  /* 0x00000000ff087431 */ /* 0x002fe400000001ff */
[----:B----4-:R-:W-:-:S04]  /*19900*/  IMAD.MOV R3, RZ, RZ, -R9 ;  /* 0x000000ffff037224 */ /* 0x010fc800078e0a09 */
        /* <DEDUP_REMOVED lines=14> */
[----:B------:R-:W-:-:S07]  /*199f0*/  ISETP.GE.AND P1, PT, R3, RZ, PT ;  /* 0x000000ff0300720c */ /* 0x000fce0003f26270 */
[----:B------:R-:W-:-:S06]  /*19a00*/  @P2 VIADD R4, R4, 0x1 ;  /* 0x0000000104042836 */ /* 0x000fcc0000000000 */
[----:B------:R-:W-:Y:S02]  /*19a10*/  @!P1 IADD3 R4, PT, PT, -R4, RZ, RZ ;  /* 0x000000ff04049210 */ /* 0x000fe40007ffe1ff */
[----:B------:R-:W-:-:S04]  /*19a20*/  @!P0 LOP3.LUT R4, RZ, R6, RZ, 0x33, !PT ;  /* 0x00000006ff048212 */ /* 0x000fc800078e33ff */
[C---:B------:R-:W-:Y:S01]  /*19a30*/  IADD3 R0, PT, PT, -R4.reuse, RZ, RZ ;  /* 0x000000ff04007210 */ /* 0x040fe20007ffe1ff */
[----:B-----5:R-:W-:-:S04]  /*19a40*/  IMAD R22, R4, UR5, R22 ;  /* 0x0000000504167c24 */ /* 0x020fc8000f8e0216 */
[----:B------:R-:W-:-:S04]  /*19a50*/  IMAD R0, R6, R0, R2 ;  /* 0x0000000006007224 */ /* 0x000fc800078e0202 */
[----:B------:R-:W-:-:S04]  /*19a60*/  IMAD R0, R0, UR4, R22 ;  /* 0x0000000400007c24 */ /* 0x000fc8000f8e0216 */
[----:B-1----:R-:W-:-:S05]  /*19a70*/  IMAD.WIDE R8, R0, 0x4, R8 ;  /* 0x0000000400087825 */ /* 0x002fca00078e0208 */
[----:B------:R1:W-:Y:S02]  /*19a80*/  STG.E desc[UR40][R8.64], R25 ;  /* 0x0000001908007986 */ /* 0x0003e4000c101928 */
.L_x_289:
[----:B------:R-:W-:Y:S05]  /*19a90*/  BSYNC.RECONVERGENT B0 ;  /* 0x0000000000007941 */ /* 0x000fea0003800200 */
.L_x_288:
[----:B------:R-:W-:Y:S01]  /*19aa0*/  UISETP.NE.AND UP0, UPT, UR37, URZ, UPT ;  /* 0x000000ff2500728c */ /* 0x000fe2000bf05270 */
[----:B------:R-:W-:-:S08]  /*19ab0*/  NOP ;  /* 0x0000000000007918 */ /* 0x000fd00000000000 */
[----:B------:R-:W-:Y:S05]  /*19ac0*/  BRA.U UP0, `(.L_x_290) ;  /* 0x0000000100087547 */ /* 0x000fea000b800000 */
[----:B------:R-:W-:Y:S05]  /*19ad0*/  BPT.TRAP 0x1 ;  /* 0x000000040000795c */ /* 0x000fea0000300000 */
[----:B------:R-:W-:Y:S05]  /*19ae0*/  BPT.TRAP 0x1 ;  /* 0x000000040000795c */ /* 0x000fea0000300000 */
.L_x_290:
[----:B------:R-:W-:Y:S01]  /*19af0*/  IADD3 R0, PT, PT, R59, 0x700a8, RZ ;  /* 0x000700a83b007810 */ /* 0x000fe20007ffe0ff */
[----:B------:R-:W-:-:S03]  /*19b00*/  UISETP.NE.AND UP0, UPT, UR37, URZ, UPT ;  /* 0x000000ff2500728c */ /* 0x000fc6000bf05270 */
[----:B------:R-:W-:-:S04]  /*19b10*/  PRMT R0, R60, 0x654, R0 ;  /* 0x000006543c007816 */ /* 0x000fc80000000000 */
[----:B--2---:R2:W-:Y:S02]  /*19b20*/  SYNCS.ARRIVE.TRANS64.RED.A1T0 RZ, [R0+URZ], RZ ;  /* 0x000000ff00ff79a7 */ /* 0x0045e400081004ff */
[----:B------:R-:W-:Y:S05]  /*19b30*/  BRA.U UP0, `(.L_x_291) ;  /* 0x0000000100047547 */ /* 0x000fea000b800000 */
[----:B------:R-:W-:Y:S05]  /*19b40*/  BPT.TRAP 0x1 ;  /* 0x000000040000795c */ /* 0x000fea0000300000 */
.L_x_291:
[----:B------:R4:W-:Y:S01]  /*19b50*/  SYNCS.ARRIVE.TRANS64.A1T0 RZ, [R59+URZ+0x700b8], RZ ;  /* 0x0700b8ff3bff79a7 */ /* 0x0009e200081000ff */
[----:B------:R-:W-:Y:S01]  /*19b60*/  LOP3.LUT R56, R56, 0x1, RZ, 0x3c, !PT ;  /* 0x0000000138387812 */ /* 0x000fe200078e3cff */
[----:B------:R-:W-:Y:S01]  /*19b70*/  ULOP3.LUT UR36, UR36, 0x1, URZ, 0x3c, !UPT ;  /* 0x0000000124247892 */ /* 0x000fe2000f8e3cff */
[----:B------:R-:W-:-:S11]  /*19b80*/  IADD3 R16, PT, PT, R61, 0x2, RZ ;  /* 0x000000023d107810 */ /* 0x000fd60007ffe0ff */
.L_x_92:
[----:B------:R-:W-:Y:S05]  /*19b90*/  BSYNC B7 ;  /* 0x0000000000077941 */ /* 0x000fea0003800000 */
.L_x_91:
[----:B------:R-:W5:Y:S01]  /*19ba0*/  LDCU UR4, c[0x0][0x370] ;  /* 0x00006e00ff0477ac */ /* 0x000f620008000800 */
[----:B------:R-:W1:Y:S01]  /*19bb0*/  LDCU UR5, c[0x0][0x900] ;  /* 0x00012000ff0577ac */ /* 0x000e620008000800 */
[----:B-----5:R-:W-:-:S04]  /*19bc0*/  IADD3 R57, PT, PT, R57, UR4, RZ ;  /* 0x0000000439397c10 */ /* 0x020fc8000fffe0ff */
[----:B-1----:R-:W-:-:S13]  /*19bd0*/  ISETP.GE.AND P0, PT, R57, UR5, PT ;  /* 0x0000000539007c0c */ /* 0x002fda000bf06270 */
[----:B------:R-:W-:Y:S05]  /*19be0*/  @!P0 BRA `(.L_x_292) ;  /* 0xfffffec4001c8947 */ /* 0x000fea000383ffff */
[----:B------:R-:W-:Y:S05]  /*19bf0*/  BSYNC B8 ;  /* 0x0000000000087941 */ /* 0x000fea0003800000 */
.L_x_90:
[----:B------:R-:W-:Y:S05]  /*19c00*/  EXIT ;  /* 0x000000000000794d */ /* 0x000fea0003800000 */
.L_x_27:
[----:B------:R-:W-:-:S08]  /*19c10*/  NOP ;  /* 0x0000000000007918 */ /* 0x000fd00000000000 */
[----:B------:R-:W1:Y:S02]  /*19c20*/  USETMAXREG.TRY_ALLOC.CTAPOOL UP0, 0xc0 ;  /* 0x000000c0000079c8 */ /* 0x000e640008000600 */
[----:B-1----:R-:W-:Y:S05]  /*19c30*/  BRA.U !UP0, `(.L_x_27) ;  /* 0xfffffffd08f47547 */ /* 0x002fea000b83ffff */
[----:B------:R-:W1:Y:S01]  /*19c40*/  LDC R0, c[0x0][0x900] ;  /* 0x00024000ff007b82 */ /* 0x000e620000000800 */
[----:B------:R-:W-:-:S13]  /*19c50*/  R2UR UR4, R2 ;  /* 0x00000000020472ca */ /* 0x000fda00000e0000 */
[----:B-1----:R-:W-:-:S13]  /*19c60*/  ISETP.LE.AND P0, PT, R0, UR4, PT ;  /* 0x0000000400007c0c */ /* 0x002fda000bf03270 */
[----:B------:R-:W-:Y:S05]  /*19c70*/  @P0 EXIT ;  /* 0x000000000000094d */ /* 0x000fea0003800000 */
[----:B------:R-:W1:Y:S01]  /*19c80*/  S2UR UR4, SR_CgaCtaId ;  /* 0x00000000000479c3 */ /* 0x000e620000008800 */
[----:B------:R-:W-:Y:S02]  /*19c90*/  UISETP.NE.AND UP0, UPT, UR40, URZ, UPT ;  /* 0x000000ff2800728c */ /* 0x000fe4000bf05270 */
[----:B------:R-:W-:Y:S01]  /*19ca0*/  USHF.L.U32 UR48, UR11, 0x3, URZ ;  /* 0x000000030b307899 */ /* 0x000fe200080006ff */
[----:B------:R-:W-:Y:S01]  /*19cb0*/  UMOV UR49, 0x400 ;  /* 0x0000040000317882 */ /* 0x000fe20000000000 */
[----:B------:R-:W-:Y:S02]  /*19cc0*/  USEL UR46, UR10, UR5, UP0 ;  /* 0x000000050a2e7287 */ /* 0x000fe40008000000 */
[----:B------:R-:W-:Y:S02]  /*19cd0*/  USEL UR47, UR13, UR12, UP0 ;  /* 0x0000000c0d2f7287 */ /* 0x000fe40008000000 */
[----:B------:R-:W-:Y:S01]  /*19ce0*/  ULOP3.LUT UR46, UR46, 0x1, URZ, 0xc0, !UPT ;  /* 0x000000012e2e7892 */ /* 0x000fe2000f8ec0ff */
[----:B------:R-:W-:Y:S01]  /*19cf0*/  UMOV UR43, URZ ;  /* 0x000000ff002b7c82 */ /* 0x000fe20008000000 */
[----:B------:R-:W-:Y:S01]  /*19d00*/  UMOV UR45, 0x1 ;  /* 0x00000001002d7882 */ /* 0x000fe20000000000 */
[----:B------:R-:W-:Y:S01]  /*19d10*/  UMOV UR44, 0x1 ;  /* 0x00000001002c7882 */ /* 0x000fe20000000000 */
[----:B------:R-:W-:Y:S01]  /*19d20*/  UMOV UR42, URZ ;  /* 0x000000ff002a7c82 */ /* 0x000fe20008000000 */
[----:B-1----:R-:W-:-:S02]  /*19d30*/  ULEA UR49, UR4, UR49, 0x18 ;  /* 0x0000003104317291 */ /* 0x002fc4000f8ec0ff */
[----:B------:R-:W-:Y:S02]  /*19d40*/  ULOP3.LUT UR4, UR48, 0x8, URZ, 0x3c, !UPT ;  /* 0x0000000830047892 */ /* 0x000fe4000f8e3cff */
[----:B------:R-:W-:Y:S02]  /*19d50*/  UIADD3 UR48, UPT, UPT, UR48, 0x700d0, UR49 ;  /* 0x000700d030307890 */ /* 0x000fe4000fffe031 */
[----:B------:R-:W-:-:S12]  /*19d60*/  UIADD3 UR49, UPT, UPT, UR4, 0x700d0, UR49 ;  /* 0x000700d004317890 */ /* 0x000fd8000fffe031 */
.L_x_342:
[----:B-1----:R-:W1:Y:S01]  /*19d70*/  LDCU.64 UR8, c[0x0][0x908] ;  /* 0x00012100ff0877ac */ /* 0x002e620008000a00 */
[----:B------:R-:W-:Y:S01]  /*19d80*/  R2UR UR11, R2 ;  /* 0x00000000020b72ca */ /* 0x000fe200000e0000 */
[----:B--2---:R-:W2:Y:S01]  /*19d90*/  LDCU UR10, c[0x0][0x904] ;  /* 0x00012080ff0a77ac */ /* 0x004ea20008000800 */
[----:B---3--:R-:W3:Y:S11]  /*19da0*/  LDCU.64 UR4, c[0x0][0x380] ;  /* 0x00007000ff0477ac */ /* 0x008ef60008000a00 */
[----:B-1----:R-:W-:-:S02]  /*19db0*/  UIMAD.WIDE.U32 UR6, UR11, UR8, URZ ;  /* 0x000000080b0672a5 */ /* 0x002fc4000f8e00ff */
[----:B--2---:R-:W-:-:S05]  /*19dc0*/  UISETP.NE.AND UP0, UPT, UR10, 0x1, UPT ;  /* 0x000000010a00788c */ /* 0x004fca000bf05270 */
[----:B------:R-:W-:Y:S02]  /*19dd0*/  UMOV UR6, UR7 ;  /* 0x0000000700067c82 */ /* 0x000fe40008000000 */
[----:B------:R-:W-:-:S04]  /*19de0*/  USHF.R.U32.HI UR6, URZ, UR9, UR6 ;  /* 0x00000009ff067299 */ /* 0x000fc80008011606 */
[----:B------:R-:W-:Y:S02]  /*19df0*/  USEL UR6, UR11, UR6, !UP0 ;  /* 0x000000060b067287 */ /* 0x000fe4000c000000 */
[----:B---3--:R-:W-:Y:S02]  /*19e00*/  UISETP.NE.AND UP0, UPT, UR5, URZ, UPT ;  /* 0x000000ff0500728c */ /* 0x008fe4000bf05270 */
[----:B------:R-:W-:-:S04]  /*19e10*/  UIADD3 UR6, UPT, UPT, -UR6, URZ, URZ ;  /* 0x000000ff06067290 */ /* 0x000fc8000fffe1ff */
[----:B------:R-:W-:-:S04]  /*19e20*/  UIMAD UR6, UR10, UR6, UR11 ;  /* 0x000000060a0672a4 */ /* 0x000fc8000f8e020b */
[----:B------:R-:W-:-:S04]  /*19e30*/  USHF.L.U32 UR6, UR6, 0x8, URZ ;  /* 0x0000000806067899 */ /* 0x000fc800080006ff */
[----:B------:R-:W-:-:S09]  /*19e40*/  UISETP.GE.OR UP0, UPT, UR6, UR4, !UP0 ;  /* 0x000000040600728c */ /* 0x000fd2000c706670 */
[----:B------:R-:W-:Y:S05]  /*19e50*/  BRA.U UP0, `(.L_x_293) ;  /* 0x000000a500c47547 */ /* 0x000fea000b800000 */
[----:B------:R-:W-:Y:S02]  /*19e60*/  UIADD3 UR6, UPT, UPT, UR5, 0x7f, URZ ;  /* 0x0000007f05067890 */ /* 0x000fe4000fffe0ff */
[----:B------:R-:W-:Y:S02]  /*19e70*/  ULOP3.LUT UP0, URZ, UR5, 0x7f, URZ, 0xc0, !UPT ;  /* 0x0000007f05ff7892 */ /* 0x000fe4000f80c0ff */
[----:B------:R-:W-:-:S04]  /*19e80*/  USHF.R.S32.HI UR4, URZ, 0x1f, UR6 ;  /* 0x0000001fff047899 */ /* 0x000fc80008011406 */
[----:B------:R-:W-:-:S05]  /*19e90*/  ULEA.HI UR4, UR4, UR6, URZ, 0x7 ;  /* 0x0000000604047291 */ /* 0x000fca000f8f38ff */
[----:B------:R-:W-:Y:S02]  /*19ea0*/  @UP0 ULEA.HI.SX32 UR6, UR4, 0xffffffff, 0x19 ;  /* 0xffffffff04060891 */ /* 0x000fe4000f8fcaff */
[----:B------:R-:W-:Y:S02]  /*19eb0*/  @!UP0 USHF.R.S32.HI UR6, URZ, 0x7, UR4 ;  /* 0x00000007ff068899 */ /* 0x000fe40008011404 */
[----:B------:R-:W-:-:S09]  /*19ec0*/  UISETP.NE.AND UP0, UPT, UR46, URZ, UPT ;  /* 0x000000ff2e00728c */ /* 0x000fd2000bf05270 */
[----:B------:R-:W-:Y:S05]  /*19ed0*/  BRA.U UP0, `(.L_x_294) ;  /* 0x0000000100047547 */ /* 0x000fea000b800000 */
[----:B------:R-:W-:Y:S05]  /*19ee0*/  BPT.TRAP 0x1 ;  /* 0x000000040000795c */ /* 0x000fea0000300000 */
.L_x_294:
[----:B------:R-:W1:Y:S01]  /*19ef0*/  S2UR UR5, SR_CgaCtaId ;  /* 0x00000000000579c3 */ /* 0x000e620000008800 */
[----:B------:R-:W-:Y:S01]  /*19f00*/  UISETP.NE.AND UP0, UPT, UR40, URZ, UPT ;  /* 0x000000ff2800728c */ /* 0x000fe2000bf05270 */
[----:B------:R-:W-:-:S03]  /*19f10*/  UMOV UR4, 0x400 ;  /* 0x0000040000047882 */ /* 0x000fc60000000000 */
[----:B------:R-:W-:-:S06]  /*19f20*/  USEL UR7, UR44, UR45, UP0 ;  /* 0x0000002d2c077287 */ /* 0x000fcc0008000000 */
[----:B------:R-:W-:-:S04]  /*19f30*/  MOV R3, UR7 ;  /* 0x0000000700037c02 */ /* 0x000fc80008000f00 */
[----:B------:R-:W-:Y:S01]  /*19f40*/  SHF.L.U32 R3, R3, 0x1f, RZ ;  /* 0x0000001f03037819 */ /* 0x000fe200000006ff */
[----:B-1----:R-:W-:-:S04]  /*19f50*/  ULEA UR5, UR5, UR4, 0x18 ;  /* 0x0000000405057291 */ /* 0x002fc8000f8ec0ff */
[----:B------:R-:W-:Y:S02]  /*19f60*/  UIADD3 UR4, UPT, UPT, UR5, 0x70088, URZ ;  /* 0x0007008805047890 */ /* 0x000fe4000fffe0ff */
[----:B------:R-:W-:-:S09]  /*19f70*/  @UP0 UIADD3 UR4, UPT, UPT, UR5, 0x70078, URZ ;  /* 0x0007007805040890 */ /* 0x000fd2000fffe0ff */
[----:B------:R-:W1:Y:S02]  /*19f80*/  SYNCS.PHASECHK.TRANS64.TRYWAIT P0, [UR4], R3 ;  /* 0x00000003ff0075a7 */ /* 0x000e640008001104 */
[----:B-1----:R-:W-:Y:S05]  /*19f90*/  @!P0 BRA `(.L_x_295) ;  /* 0x0000010c00708947 */ /* 0x002fea0003800000 */
.L_x_463:
[----:B------:R-:W-:Y:S01]  /*19fa0*/  UISETP.GE.AND UP0, UPT, UR6, 0x1, UPT ;  /* 0x000000010600788c */ /* 0x000fe2000bf06270 */
[----:B------:R-:W-:Y:S01]  /*19fb0*/  HFMA2 R16, -RZ, RZ, 0, 0 ;  /* 0x00000000ff107431 */ /* 0x000fe200000001ff */
[----:B------:R-:W-:Y:S01]  /*19fc0*/  MOV R17, 0xff800000 ;  /* 0xff80000000117802 */ /* 0x000fe20000000f00 */
[----:B------:R-:W-:-:S06]  /*19fd0*/  UMOV UR37, URZ ;  /* 0x000000ff00257c82 */ /* 0x000fcc0008000000 */
[----:B------:R-:W-:Y:S05]  /*19fe0*/  BRA.U !UP0, `(.L_x_296) ;  /* 0x0000004508787547 */ /* 0x000fea000b800000 */
[----:B------:R-:W-:Y:S01]  /*19ff0*/  MOV R16, RZ ;  /* 0x000000ff00107202 */ /* 0x000fe20000000f00 */
[----:B------:R-:W2:Y:S01]  /*1a000*/  LDCU UR36, c[0x0][0x704] ;  /* 0x0000e080ff2477ac */ /* 0x000ea20008000800 */
[----:B------:R-:W-:Y:S01]  /*1a010*/  MOV R156, 0xff800000 ;  /* 0xff800000009c7802 */ /* 0x000fe20000000f00 */
[----:B------:R-:W3:Y:S01]  /*1a020*/  LDCU UR50, c[0x0][0x384] ;  /* 0x00007080ff3277ac */ /* 0x000ee20008000800 */
[----:B------:R-:W-:Y:S02]  /*1a030*/  USHF.L.U32 UR37, UR6, 0x7, URZ ;  /* 0x0000000706257899 */ /* 0x000fe400080006ff */
[----:B------:R-:W-:-:S03]  /*1a040*/  UIADD3 UR41, UPT, UPT, UR6, -0x1, URZ ;  /* 0xffffffff06297890 */ /* 0x000fc6000fffe0ff */
.L_x_317:
[----:B------:R-:W4:Y:S01]  /*1a050*/  S2R R19, SR_TID.X ;  /* 0x0000000000137919 */ /* 0x000f220000002100 */
[----:B------:R-:W-:Y:S01]  /*1a060*/  UISETP.NE.AND UP0, UPT, UR40, URZ, UPT ;  /* 0x000000ff2800728c */ /* 0x000fe2000bf05270 */
[----:B------:R-:W-:-:S03]  /*1a070*/  UMOV UR4, 0x20 ;  /* 0x0000002000047882 */ /* 0x000fc60000000000 */
[----:B------:R-:W-:Y:S02]  /*1a080*/  USEL UR4, UR4, 0xa0, UP0 ;  /* 0x000000a004047887 */ /* 0x000fe40008000000 */
[----:B------:R-:W-:Y:S02]  /*1a090*/  USEL UR5, UR42, UR43, UP0 ;  /* 0x0000002b2a057287 */ /* 0x000fe40008000000 */
[----:B------:R-:W-:Y:S01]  /*1a0a0*/  UISETP.GT.U32.AND UP0, UPT, UR47, 0x1, UPT ;  /* 0x000000012f00788c */ /* 0x000fe2000bf04070 */
[----:B----4-:R-:W-:-:S05]  /*1a0b0*/  IMAD.U32 R22, R19, 0x10000, RZ ;  /* 0x0001000013167824 */ /* 0x010fca00078e00ff */
[----:B------:R-:W-:-:S05]  /*1a0c0*/  LOP3.LUT R22, R22, 0x600000, RZ, 0xc0, !PT ;  /* 0x0060000016167812 */ /* 0x000fca00078ec0ff */
[----:B-1----:R-:W-:-:S06]  /*1a0d0*/  VIADD R0, R22, UR4 ;  /* 0x0000000416007c36 */ /* 0x002fcc0008000000 */
[----:B------:R-:W1:Y:S02]  /*1a0e0*/  SHFL.IDX PT, R0, R0, RZ, 0x1f ;  /* 0x00001fff00007589 */ /* 0x000e6400000e0000 */
[----:B-1----:R-:W-:Y:S01]  /*1a0f0*/  R2UR UR38, R0 ;  /* 0x00000000002672ca */ /* 0x002fe200000e0000 */
[----:B--2---:R-:W-:-:S14]  /*1a100*/  BRA.U UP0, `(.L_x_297) ;  /* 0x0000000100047547 */ /* 0x004fdc000b800000 */
[----:B--23--:R-:W-:Y:S05]  /*1a110*/  BPT.TRAP 0x1 ;  /* 0x000000040000795c */ /* 0x00cfea0000300000 */
.L_x_297:
[----:B------:R-:W1:Y:S01]  /*1a120*/  S2UR UR39, SR_CgaCtaId ;  /* 0x00000000002779c3 */ /* 0x000e620000008800 */
[----:B------:R-:W-:Y:S01]  /*1a130*/  UISETP.NE.AND UP0, UPT, UR40, URZ, UPT ;  /* 0x000000ff2800728c */ /* 0x000fe2000bf05270 */
[----:B------:R-:W-:Y:S01]  /*1a140*/  IMAD.U32 R3, RZ, RZ, UR5 ;  /* 0x00000005ff037e24 */ /* 0x000fe2000f8e00ff */
[----:B------:R-:W-:Y:S01]  /*1a150*/  UMOV UR4, 0x400 ;  /* 0x0000040000047882 */ /* 0x000fe20000000000 */
[----:B------:R-:W-:Y:S01]  /*1a160*/  SHF.R.U32.HI R19, RZ, 0x5, R19 ;  /* 0x00000005ff137819 */ /* 0x000fe20000011613 */
[----:B------:R-:W-:Y:S01]  /*1a170*/  USEL UR5, URZ, 0x80, UP0 ;  /* 0x00000080ff057887 */ /* 0x000fe20008000000 */
[----:B------:R-:W-:Y:S02]  /*1a180*/  SHF.R.U32.HI R56, RZ, 0x15, R22 ;  /* 0x00000015ff387819 */ /* 0x000fe40000011616 */
[----:B------:R-:W-:Y:S02]  /*1a190*/  SHF.L.U32 R3, R3, 0x1f, RZ ;  /* 0x0000001f03037819 */ /* 0x000fe400000006ff */
[----:B------:R-:W-:-:S02]  /*1a1a0*/  LOP3.LUT R23, R19, 0x3, RZ, 0xc0, !PT ;  /* 0x0000000313177812 */ /* 0x000fc400078ec0ff */
[----:B------:R-:W-:Y:S02]  /*1a1b0*/  LOP3.LUT R22, R22, UR5, RZ, 0xfc, !PT ;  /* 0x0000000516167c12 */ /* 0x000fe4000f8efcff */
[----:B------:R-:W-:Y:S01]  /*1a1c0*/  ISETP.NE.AND P0, PT, R23, R56, PT ;  /* 0x000000381700720c */ /* 0x000fe20003f05270 */
[----:B-1----:R-:W-:-:S04]  /*1a1d0*/  ULEA UR39, UR39, UR4, 0x18 ;  /* 0x0000000427277291 */ /* 0x002fc8000f8ec0ff */
[----:B------:R-:W-:Y:S02]  /*1a1e0*/  UIADD3 UR4, UPT, UPT, UR39, 0x70060, URZ ;  /* 0x0007006027047890 */ /* 0x000fe4000fffe0ff */
[----:B------:R-:W-:-:S09]  /*1a1f0*/  @UP0 UIADD3 UR4, UPT, UPT, UR39, 0x70050, URZ ;  /* 0x0007005027040890 */ /* 0x000fd2000fffe0ff */
[----:B------:R-:W1:Y:S02]  /*1a200*/  SYNCS.PHASECHK.TRANS64.TRYWAIT P1, [UR4], R3 ;  /* 0x00000003ff0075a7 */ /* 0x000e640008021104 */
[----:B-1----:R-:W-:Y:S05]  /*1a210*/  @!P1 BRA `(.L_x_298) ;  /* 0x0000010800e89947 */ /* 0x002fea0003800000 */
.L_x_465:
[----:B------:R-:W-:Y:S05]  /*1a220*/  @!P0 BRA `(.L_x_299) ;  /* 0x0000000000408947 */ /* 0x000fea0003800000 */
[----:B------:R-:W-:Y:S01]  /*1a230*/  MOV R14, 0x8 ;  /* 0x00000008000e7802 */ /* 0x000fe20000000f00 */
[----:B------:R-:W4:Y:S01]  /*1a240*/  LDCU.64 UR6, c[0x4][0xb0] ;  /* 0x01001600ff0677ac */ /* 0x000f220008000a00 */
[----:B------:R-:W-:Y:S02]  /*1a250*/  HFMA2 R12, -RZ, RZ, 0, 5.9604644775390625e-08 ;  /* 0x00000001ff0c7431 */ /* 0x000fe400000001ff */
[----:B------:R-:W-:Y:S01]  /*1a260*/  IMAD.MOV.U32 R8, RZ, RZ, 0x192 ;  /* 0x00000192ff087424 */ /* 0x000fe200078e00ff */
[----:B------:R-:W5:Y:S01]  /*1a270*/  LDCU.64 UR4, c[0x4][0xb8] ;  /* 0x01001700ff0477ac */ /* 0x000f620008000a00 */
[----:B------:R-:W1:Y:S01]  /*1a280*/  LDC.64 R14, c[0x4][R14] ;  /* 0x010000000e0e7b82 */ /* 0x000e620000000a00 */
[----:B------:R-:W-:Y:S01]  /*1a290*/  IMAD.MOV.U32 R13, RZ, RZ, RZ ;  /* 0x000000ffff0d7224 */ /* 0x000fe200078e00ff */
[----:B------:R-:W2:Y:S01]  /*1a2a0*/  LDCU.64 UR8, c[0x4][0x10] ;  /* 0x01000200ff0877ac */ /* 0x000ea20008000a00 */
[----:B----4-:R-:W-:Y:S01]  /*1a2b0*/  IMAD.U32 R4, RZ, RZ, UR6 ;  /* 0x00000006ff047e24 */ /* 0x010fe2000f8e00ff */
[----:B------:R-:W-:Y:S01]  /*1a2c0*/  MOV R5, UR7 ;  /* 0x0000000700057c02 */ /* 0x000fe20008000f00 */
[----:B-----5:R-:W-:Y:S01]  /*1a2d0*/  IMAD.U32 R6, RZ, RZ, UR4 ;  /* 0x00000004ff067e24 */ /* 0x020fe2000f8e00ff */
[----:B------:R-:W-:Y:S01]  /*1a2e0*/  MOV R7, UR5 ;  /* 0x0000000500077c02 */ /* 0x000fe20008000f00 */
[----:B--2---:R-:W-:Y:S01]  /*1a2f0*/  IMAD.U32 R10, RZ, RZ, UR8 ;  /* 0x00000008ff0a7e24 */ /* 0x004fe2000f8e00ff */
[----:B------:R-:W-:-:S02]  /*1a300*/  MOV R11, UR9 ;  /* 0x00000009000b7c02 */ /* 0x000fc40008000f00 */
[----:B------:R-:W-:-:S07]  /*1a310*/  LEPC R20, `(.L_x_299) ;  /* 0x000000001014794e */ /* 0x000fce0000000000 */
[----:B-1-3--:R-:W-:Y:S05]  /*1a320*/  CALL.ABS.NOINC R14 ;  /* 0x000000000e007343 */ /* 0x00afea0003c00000 */
.L_x_299:
[C---:B-1----:R-:W-:Y:S01]  /*1a330*/  VIADD R0, R22.reuse, 0x20 ;  /* 0x0000002016007836 */ /* 0x042fe20000000000 */
[----:B------:R-:W-:Y:S05]  /*1a340*/  WARPSYNC.ALL ;  /* 0x0000000000007948 */ /* 0x000fea0003800000 */
[----:B------:R-:W-:Y:S02]  /*1a350*/  SHF.R.U32.HI R0, RZ, 0x15, R0 ;  /* 0x00000015ff007819 */ /* 0x000fe40000011600 */
[----:B------:R-:W-:Y:S02]  /*1a360*/  R2UR UR4, R22 ;  /* 0x00000000160472ca */ /* 0x000fe400000e0000 */
[----:B------:R-:W-:-:S11]  /*1a370*/  ISETP.NE.AND P0, PT, R23, R0, PT ;  /* 0x000000001700720c */ /* 0x000fd60003f05270 */
[----:B------:R-:W1:Y:S02]  /*1a380*/  LDTM.x32 R124, tmem[UR4] ;  /* 0x00000004007c79ee */ /* 0x000e6400082c0000 */
[----:B-1----:R-:W-:Y:S05]  /*1a390*/  @!P0 BRA `(.L_x_300) ;  /* 0x0000000000408947 */ /* 0x002fea0003800000 */
[----:B------:R-:W-:Y:S01]  /*1a3a0*/  MOV R14, 0x8 ;  /* 0x00000008000e7802 */ /* 0x000fe20000000f00 */
[----:B------:R-:W1:Y:S01]  /*1a3b0*/  LDCU.64 UR8, c[0x4][0xb0] ;  /* 0x01001600ff0877ac */ /* 0x000e620008000a00 */
[----:B------:R-:W-:Y:S02]  /*1a3c0*/  HFMA2 R12, -RZ, RZ, 0, 5.9604644775390625e-08 ;  /* 0x00000001ff0c7431 */ /* 0x000fe400000001ff */
[----:B------:R-:W-:Y:S01]  /*1a3d0*/  IMAD.MOV.U32 R8, RZ, RZ, 0x192 ;  /* 0x00000192ff087424 */ /* 0x000fe200078e00ff */
[----:B------:R-:W4:Y:S01]  /*1a3e0*/  LDCU.64 UR6, c[0x4][0xb8] ;  /* 0x01001700ff0677ac */ /* 0x000f220008000a00 */
[----:B------:R-:W2:Y:S01]  /*1a3f0*/  LDC.64 R14, c[0x4][R14] ;  /* 0x010000000e0e7b82 */ /* 0x000ea20000000a00 */
[----:B------:R-:W-:Y:S01]  /*1a400*/  IMAD.MOV.U32 R13, RZ, RZ, RZ ;  /* 0x000000ffff0d7224 */ /* 0x000fe200078e00ff */
[----:B------:R-:W5:Y:S01]  /*1a410*/  LDCU.64 UR4, c[0x4][0x10] ;  /* 0x01000200ff0477ac */ /* 0x000f620008000a00 */
[----:B-1----:R-:W-:Y:S01]  /*1a420*/  IMAD.U32 R4, RZ, RZ, UR8 ;  /* 0x00000008ff047e24 */ /* 0x002fe2000f8e00ff */
[----:B------:R-:W-:Y:S01]  /*1a430*/  MOV R5, UR9 ;  /* 0x0000000900057c02 */ /* 0x000fe20008000f00 */
[----:B----4-:R-:W-:Y:S01]  /*1a440*/  IMAD.U32 R6, RZ, RZ, UR6 ;  /* 0x00000006ff067e24 */ /* 0x010fe2000f8e00ff */
[----:B------:R-:W-:Y:S01]  /*1a450*/  MOV R7, UR7 ;  /* 0x0000000700077c02 */ /* 0x000fe20008000f00 */
[----:B-----5:R-:W-:Y:S01]  /*1a460*/  IMAD.U32 R10, RZ, RZ, UR4 ;  /* 0x00000004ff0a7e24 */ /* 0x020fe2000f8e00ff */
[----:B------:R-:W-:-:S02]  /*1a470*/  MOV R11, UR5 ;  /* 0x00000005000b7c02 */ /* 0x000fc40008000f00 */
[----:B------:R-:W-:-:S07]  /*1a480*/  LEPC R20, `(.L_x_300) ;  /* 0x000000001014794e */ /* 0x000fce0000000000 */
[----:B--23--:R-:W-:Y:S05]  /*1a490*/  CALL.ABS.NOINC R14 ;  /* 0x000000000e007343 */ /* 0x00cfea0003c00000 */
.L_x_300:
[C---:B------:R-:W-:Y:S01]  /*1a4a0*/  VIADD R0, R22.reuse, 0x40 ;  /* 0x0000004016007836 */ /* 0x040fe20000000000 */
[----:B------:R-:W-:Y:S05]  /*1a4b0*/  WARPSYNC.ALL ;  /* 0x0000000000007948 */ /* 0x000fea0003800000 */
[----:B------:R-:W-:Y:S02]  /*1a4c0*/  SHF.R.U32.HI R0, RZ, 0x15, R0 ;  /* 0x00000015ff007819 */ /* 0x000fe40000011600 */
[----:B------:R-:W-:Y:S02]  /*1a4d0*/  R2UR UR4, R22 ;  /* 0x00000000160472ca */ /* 0x000fe400000e0000 */
[----:B------:R-:W-:-:S11]  /*1a4e0*/  ISETP.NE.AND P0, PT, R23, R0, PT ;  /* 0x000000001700720c */ /* 0x000fd60003f05270 */
[----:B------:R-:W1:Y:S02]  /*1a4f0*/  LDTM.x32 R92, tmem[UR4+0x20] ;  /* 0x00002004005c79ee */ /* 0x000e6400082c0000 */
        /* <DEDUP_REMOVED lines=17> */
.L_x_301:
        /* <DEDUP_REMOVED lines=23> */
.L_x_302:
[C---:B------:R-:W-:Y:S01]  /*1a780*/  FMNMX3 R4, R156.reuse, R124, R128, !PT ;  /* 0x0000007c9c047276 */ /* 0x040fe20007800080 */
[----:B------:R-:W-:Y:S05]  /*1a790*/  WARPSYNC.ALL ;  /* 0x0000000000007948 */ /* 0x000fea0003800000 */
[C---:B------:R-:W-:Y:S02]  /*1a7a0*/  FMNMX3 R3, R156.reuse, R125, R129, !PT ;  /* 0x0000007d9c037276 */ /* 0x040fe40007800081 */
[C---:B------:R-:W-:Y:S02]  /*1a7b0*/  FMNMX3 R0, R156.reuse, R126, R130, !PT ;  /* 0x0000007e9c007276 */ /* 0x040fe40007800082 */
[----:B------:R-:W-:-:S02]  /*1a7c0*/  FMNMX3 R17, R156, R127, R131, !PT ;  /* 0x0000007f9c117276 */ /* 0x000fc40007800083 */
[----:B------:R-:W-:Y:S02]  /*1a7d0*/  FMNMX3 R4, R4, R132, R136, !PT ;  /* 0x0000008404047276 */ /* 0x000fe40007800088 */
[----:B------:R-:W-:Y:S02]  /*1a7e0*/  FMNMX3 R3, R3, R133, R137, !PT ;  /* 0x0000008503037276 */ /* 0x000fe40007800089 */
[----:B------:R-:W-:Y:S02]  /*1a7f0*/  FMNMX3 R0, R0, R134, R138, !PT ;  /* 0x0000008600007276 */ /* 0x000fe4000780008a */
[----:B------:R-:W-:Y:S02]  /*1a800*/  FMNMX3 R17, R17, R135, R139, !PT ;  /* 0x0000008711117276 */ /* 0x000fe4000780008b */
[----:B------:R-:W-:Y:S02]  /*1a810*/  FMNMX3 R4, R4, R140, R144, !PT ;  /* 0x0000008c04047276 */ /* 0x000fe40007800090 */
[----:B------:R-:W-:-:S02]  /*1a820*/  FMNMX3 R3, R3, R141, R145, !PT ;  /* 0x0000008d03037276 */ /* 0x000fc40007800091 */
[----:B------:R-:W-:Y:S02]  /*1a830*/  FMNMX3 R0, R0, R142, R146, !PT ;  /* 0x0000008e00007276 */ /* 0x000fe40007800092 */
[----:B------:R-:W-:Y:S02]  /*1a840*/  R2UR UR4, R22 ;  /* 0x00000000160472ca */ /* 0x000fe400000e0000 */
[----:B------:R-:W-:Y:S02]  /*1a850*/  FMNMX3 R17, R17, R143, R147, !PT ;  /* 0x0000008f11117276 */ /* 0x000fe40007800093 */
[----:B------:R-:W-:Y:S02]  /*1a860*/  FMNMX3 R4, R4, R148, R152, !PT ;  /* 0x0000009404047276 */ /* 0x000fe40007800098 */
[----:B------:R-:W-:Y:S02]  /*1a870*/  FMNMX3 R3, R3, R149, R153, !PT ;  /* 0x0000009503037276 */ /* 0x000fe40007800099 */
[----:B------:R-:W-:-:S02]  /*1a880*/  FMNMX3 R0, R0, R150, R154, !PT ;  /* 0x0000009600007276 */ /* 0x000fc4000780009a */
[----:B------:R-:W-:Y:S02]  /*1a890*/  FMNMX3 R17, R17, R151, R155, !PT ;  /* 0x0000009711117276 */ /* 0x000fe4000780009b */
[----:B------:R-:W-:Y:S01]  /*1a8a0*/  FMNMX3 R4, R4, R92, R96, !PT ;  /* 0x0000005c04047276 */ /* 0x000fe20007800060 */
[----:B------:R-:W1:Y:S01]  /*1a8b0*/  LDTM.x32 R60, tmem[UR4+0x60] ;  /* 0x00006004003c79ee */ /* 0x000e6200082c0000 */
[----:B------:R-:W-:Y:S02]  /*1a8c0*/  FMNMX3 R3, R3, R93, R97, !PT ;  /* 0x0000005d03037276 */ /* 0x000fe40007800061 */
[----:B------:R-:W-:Y:S02]  /*1a8d0*/  FMNMX3 R0, R0, R94, R98, !PT ;  /* 0x0000005e00007276 */ /* 0x000fe40007800062 */
[----:B------:R-:W-:Y:S02]  /*1a8e0*/  FMNMX3 R17, R17, R95, R99, !PT ;  /* 0x0000005f11117276 */ /* 0x000fe40007800063 */
        /* <DEDUP_REMOVED lines=28> */
[----:B-1----:R-:W-:Y:S02]  /*1aab0*/  FMNMX3 R4, R4, R60, R64, !PT ;  /* 0x0000003c04047276 */ /* 0x002fe40007800040 */
        /* <DEDUP_REMOVED lines=14> */
[----:B------:R-:W-:Y:S02]  /*1aba0*/  ISETP.NE.AND P0, PT, R23, R56, PT ;  /* 0x000000381700720c */ /* 0x000fe40003f05270 */
[----:B------:R-:W-:Y:S02]  /*1abb0*/  FMNMX3 R17, R17, R87, R91, !PT ;  /* 0x0000005711117276 */ /* 0x000fe4000780005b */
[----:B------:R-:W-:-:S04]  /*1abc0*/  FMNMX3 R0, R4, R3, R0, !PT ;  /* 0x0000000304007276 */ /* 0x000fc80007800000 */
[----:B------:R-:W-:-:S04]  /*1abd0*/  FMNMX R17, R17, R0, !PT ;  /* 0x0000000011117209 */ /* 0x000fc80007800000 */
[----:B------:R-:W-:-:S04]  /*1abe0*/  FSETP.NEU.AND P1, PT, R17, -INF , PT ;  /* 0xff8000001100780b */ /* 0x000fc80003f2d000 */
[----:B------:R-:W-:Y:S01]  /*1abf0*/  FSEL R157, R17, RZ, P1 ;  /* 0x000000ff119d7208 */ /* 0x000fe20000800000 */
[----:B------:R-:W-:Y:S08]  /*1ac00*/  @!P0 BRA `(.L_x_303) ;  /* 0x0000000000408947 */ /* 0x000ff00003800000 */
        /* <DEDUP_REMOVED lines=16> */
.L_x_303:
[----:B------:R-:W-:Y:S05]  /*1ad10*/  WARPSYNC.ALL ;  /* 0x0000000000007948 */ /* 0x000fea0003800000 */
[----:B------:R-:W-:Y:S02]  /*1ad20*/  R2UR UR4, R22 ;  /* 0x00000000160472ca */ /* 0x000fe400000e0000 */
[----:B------:R-:W-:-:S11]  /*1ad30*/  ISETP.NE.AND P0, PT, RZ, UR46, PT ;  /* 0x0000002eff007c0c */ /* 0x000fd6000bf05270 */
[----:B------:R1:W-:Y:S02]  /*1ad40*/  STTM.x2 tmem[UR4], R156 ;  /* 0x0000009c000079ed */ /* 0x0003e400080c0004 */
[----:B------:R-:W-:Y:S05]  /*1ad50*/  @P0 BRA `(.L_x_304) ;  /* 0x0000000000040947 */ /* 0x000fea0003800000 */
[----:B--23--:R-:W-:Y:S05]  /*1ad60*/  BPT.TRAP 0x1 ;  /* 0x000000040000795c */ /* 0x00cfea0000300000 */
.L_x_304:
[----:B------:R-:W-:Y:S01]  /*1ad70*/  UISETP.NE.AND UP0, UPT, UR40, URZ, UPT ;  /* 0x000000ff2800728c */ /* 0x000fe2000bf05270 */
[----:B------:R-:W-:Y:S01]  /*1ad80*/  SHF.L.U32 R3, R18, 0x1f, RZ ;  /* 0x0000001f12037819 */ /* 0x000fe200000006ff */
[----:B------:R-:W-:Y:S01]  /*1ad90*/  UIADD3 UR4, UPT, UPT, UR39, 0x70080, URZ ;  /* 0x0007008027047890 */ /* 0x000fe2000fffe0ff */
[----:B------:R-:W-:-:S04]  /*1ada0*/  FSETP.NEU.AND P0, PT, R17, -INF , PT ;  /* 0xff8000001100780b */ /* 0x000fc80003f0d000 */
[----:B------:R-:W-:-:S04]  /*1adb0*/  FSEL R0, R17, RZ, P0 ;  /* 0x000000ff11007208 */ /* 0x000fc80000000000 */
[----:B------:R-:W-:Y:S01]  /*1adc0*/  @UP0 UIADD3 UR4, UPT, UPT, UR39, 0x70070, URZ ;  /* 0x0007007027040890 */ /* 0x000fe2000fffe0ff */
[----:B--2---:R-:W-:-:S04]  /*1add0*/  FMUL R0, R0, -UR36 ;  /* 0x8000002400007c20 */ /* 0x004fc80008400000 */
[--C-:B------:R-:W-:Y:S02]  /*1ade0*/  FFMA2 R22, R124.F32x2.HI_LO, UR36.F32, R0.reuse.F32 ;  /* 0x000000247c167c49 */ /* 0x100fe40009200000 */
[--C-:B------:R-:W-:Y:S02]  /*1adf0*/  FFMA2 R124, R126.F32x2.HI_LO, UR36.F32, R0.reuse.F32 ;  /* 0x000000247e7c7c49 */ /* 0x100fe40009200000 */
[----:B------:R-:W-:Y:S01]  /*1ae00*/  SYNCS.ARRIVE.TRANS64.A1T0 RZ, [UR4], RZ ;  /* 0x000000ffffff79a7 */ /* 0x000fe20008100004 */
[----:B------:R-:W-:Y:S01]  /*1ae10*/  FSETP.GEU.AND P4, PT, R22, -126, PT ;  /* 0xc2fc00001600780b */ /* 0x000fe20003f8e000 */
[----:B------:R-:W-:Y:S01]  /*1ae20*/  USEL UR4, UR44, UR45, UP0 ;  /* 0x0000002d2c047287 */ /* 0x000fe20008000000 */
[----:B------:R-:W-:Y:S01]  /*1ae30*/  FSETP.GEU.AND P3, PT, R23, -126, PT ;  /* 0xc2fc00001700780b */ /* 0x000fe20003f6e000 */
[--C-:B------:R-:W-:Y:S01]  /*1ae40*/  FFMA2 R126, R128.F32x2.HI_LO, UR36.F32, R0.reuse.F32 ;  /* 0x00000024807e7c49 */ /* 0x100fe20009200000 */
[----:B------:R-:W-:Y:S01]  /*1ae50*/  FSETP.GEU.AND P2, PT, R124, -126, PT ;  /* 0xc2fc00007c00780b */ /* 0x000fe20003f4e000 */
[----:B------:R-:W-:Y:S01]  /*1ae60*/  ULOP3.LUT UR39, UR4, 0x1, URZ, 0x3c, !UPT ;  /* 0x0000000104277892 */ /* 0x000fe2000f8e3cff */
[----:B------:R-:W-:Y:S01]  /*1ae70*/  FSETP.GEU.AND P1, PT, R125, -126, PT ;  /* 0xc2fc00007d00780b */ /* 0x000fe20003f2e000 */
[----:B------:R-:W2:Y:S01]  /*1ae80*/  SYNCS.PHASECHK.TRANS64.TRYWAIT P5, [UR48], R3 ;  /* 0x00000003ff0075a7 */ /* 0x000ea200080a1130 */
[----:B------:R-:W-:Y:S01]  /*1ae90*/  FSETP.GEU.AND P0, PT, R126, -126, PT ;  /* 0xc2fc00007e00780b */ /* 0x000fe20003f0e000 */
[----:B------:R-:W-:Y:S01]  /*1aea0*/  FFMA2 R128, R130.F32x2.HI_LO, UR36.F32, R0.F32 ;  /* 0x0000002482807c49 */ /* 0x000fe20009200000 */
[----:B------:R-:W-:-:S03]  /*1aeb0*/  FSETP.GEU.AND P6, PT, R127, -126, PT ;  /* 0xc2fc00007f00780b */ /* 0x000fc60003fce000 */
[----:B------:R-:W-:Y:S02]  /*1aec0*/  @!P4 FMUL R22, R22, 0.5 ;  /* 0x3f0000001616c820 */ /* 0x000fe40000400000 */
[----:B------:R-:W-:Y:S02]  /*1aed0*/  @!P3 FMUL R23, R23, 0.5 ;  /* 0x3f0000001717b820 */ /* 0x000fe40000400000 */
[----:B------:R-:W-:Y:S02]  /*1aee0*/  @!P2 FMUL R124, R124, 0.5 ;  /* 0x3f0000007c7ca820 */ /* 0x000fe40000400000 */
[----:B------:R-:W-:Y:S01]  /*1aef0*/  @!P1 FMUL R125, R125, 0.5 ;  /* 0x3f0000007d7d9820 */ /* 0x000fe20000400000 */
[----:B------:R-:W4:Y:S08]  /*1af00*/  MUFU.EX2 R22, R22 ;  /* 0x0000001600167308 */ /* 0x000f300000000800 */
[----:B------:R-:W1:Y:S08]  /*1af10*/  MUFU.EX2 R23, R23 ;  /* 0x0000001700177308 */ /* 0x000e700000000800 */
[----:B------:R-:W1:Y:S08]  /*1af20*/  MUFU.EX2 R124, R124 ;  /* 0x0000007c007c7308 */ /* 0x000e700000000800 */
[----:B------:R-:W1:Y:S02]  /*1af30*/  MUFU.EX2 R125, R125 ;  /* 0x0000007d007d7308 */ /* 0x000e640000000800 */
[----:B-12-4-:R-:W-:Y:S05]  /*1af40*/  @!P5 BRA `(.L_x_305) ;  /* 0x000000fc00b4d947 */ /* 0x016fea0003800000 */
.L_x_467:
[----:B------:R-:W-:Y:S01]  /*1af50*/  FSETP.GEU.AND P5, PT, R128, -126, PT ;  /* 0xc2fc00008000780b */ /* 0x000fe20003fae000 */
[----:B------:R-:W-:Y:S01]  /*1af60*/  @!P0 FMUL R126, R126, 0.5 ;  /* 0x3f0000007e7e8820 */ /* 0x000fe20000400000 */
[--C-:B------:R-:W-:Y:S01]  /*1af70*/  FFMA2 R130, R132.F32x2.HI_LO, UR36.F32, R0.reuse.F32 ;  /* 0x0000002484827c49 */ /* 0x100fe20009200000 */
[----:B------:R-:W-:Y:S01]  /*1af80*/  USHF.R.U32.HI UR4, URZ, 0x15, UR38 ;  /* 0x00000015ff047899 */ /* 0x000fe20008011626 */
[----:B------:R-:W-:Y:S01]  /*1af90*/  @!P4 FMUL R22, R22, R22 ;  /* 0x000000161616c220 */ /* 0x000fe20000400000 */
[----:B------:R-:W-:Y:S01]  /*1afa0*/  @!P3 FMUL R23, R23, R23 ;  /* 0x000000171717b220 */ /* 0x000fe20000400000 */
[----:B------:R-:W-:Y:S01]  /*1afb0*/  FSETP.GEU.AND P4, PT, R129, -126, PT ;  /* 0xc2fc00008100780b */ /* 0x000fe20003f8e000 */
[----:B------:R-:W2:Y:S01]  /*1afc0*/  MUFU.EX2 R126, R126 ;  /* 0x0000007e007e7308 */ /* 0x000ea20000000800 */
[----:B------:R-:W-:Y:S01]  /*1afd0*/  FSETP.GEU.AND P3, PT, R130, -126, PT ;  /* 0xc2fc00008200780b */ /* 0x000fe20003f6e000 */
[----:B------:R-:W-:Y:S01]  /*1afe0*/  @!P6 FMUL R127, R127, 0.5 ;  /* 0x3f0000007f7fe820 */ /* 0x000fe20000400000 */
[--C-:B------:R-:W-:Y:S01]  /*1aff0*/  FFMA2 R132, R134.F32x2.HI_LO, UR36.F32, R0.reuse.F32 ;  /* 0x0000002486847c49 */ /* 0x100fe20009200000 */
[----:B------:R-:W-:Y:S01]  /*1b000*/  UISETP.NE.AND UP0, UPT, UR40, URZ, UPT ;  /* 0x000000ff2800728c */ /* 0x000fe2000bf05270 */
[----:B------:R-:W-:Y:S01]  /*1b010*/  @!P2 FMUL R124, R124, R124 ;  /* 0x0000007c7c7ca220 */ /* 0x000fe20000400000 */
[----:B------:R-:W-:Y:S01]  /*1b020*/  @!P5 FMUL R128, R128, 0.5 ;  /* 0x3f0000008080d820 */ /* 0x000fe20000400000 */
[----:B------:R-:W-:Y:S01]  /*1b030*/  @!P1 FMUL R125, R125, R125 ;  /* 0x0000007d7d7d9220 */ /* 0x000fe20000400000 */
[----:B------:R-:W4:Y:S01]  /*1b040*/  MUFU.EX2 R127, R127 ;  /* 0x0000007f007f7308 */ /* 0x000f220000000800 */
[----:B------:R-:W-:Y:S01]  /*1b050*/  FSETP.GEU.AND P2, PT, R131, -126, PT ;  /* 0xc2fc00008300780b */ /* 0x000fe20003f4e000 */
[--C-:B------:R-:W-:Y:S01]  /*1b060*/  FFMA2 R134, R136.F32x2.HI_LO, UR36.F32, R0.reuse.F32 ;  /* 0x0000002488867c49 */ /* 0x100fe20009200000 */
[----:B------:R-:W-:Y:S01]  /*1b070*/  FSETP.GEU.AND P1, PT, R132, -126, PT ;  /* 0xc2fc00008400780b */ /* 0x000fe20003f2e000 */
[----:B------:R-:W-:Y:S01]  /*1b080*/  @!P4 FMUL R129, R129, 0.5 ;  /* 0x3f0000008181c820 */ /* 0x000fe20000400000 */
[--C-:B------:R-:W-:Y:S01]  /*1b090*/  FFMA2 R136, R138.F32x2.HI_LO, UR36.F32, R0.reuse.F32 ;  /* 0x000000248a887c49 */ /* 0x100fe20009200000 */
[----:B------:R-:W-:Y:S01]  /*1b0a0*/  USEL UR44, UR39, UR44, UP0 ;  /* 0x0000002c272c7287 */ /* 0x000fe20008000000 */
[----:B------:R-:W-:Y:S01]  /*1b0b0*/  @!P3 FMUL R130, R130, 0.5 ;  /* 0x3f0000008282b820 */ /* 0x000fe20000400000 */
[----:B------:R-:W5:Y:S01]  /*1b0c0*/  MUFU.EX2 R128, R128 ;  /* 0x0000008000807308 */ /* 0x000f620000000800 */
[----:B--2---:R-:W-:Y:S01]  /*1b0d0*/  @!P0 FMUL R126, R126, R126 ;  /* 0x0000007e7e7e8220 */ /* 0x004fe20000400000 */
[----:B------:R-:W-:Y:S01]  /*1b0e0*/  FSETP.GEU.AND P0, PT, R133, -126, PT ;  /* 0xc2fc00008500780b */ /* 0x000fe20003f0e000 */
[--C-:B------:R-:W-:Y:S01]  /*1b0f0*/  FFMA2 R138, R140.F32x2.HI_LO, UR36.F32, R0.reuse.F32 ;  /* 0x000000248c8a7c49 */ /* 0x100fe20009200000 */
[----:B------:R-:W-:Y:S01]  /*1b100*/  USEL UR45, UR45, UR39, UP0 ;  /* 0x000000272d2d7287 */ /* 0x000fe20008000000 */
[--C-:B------:R-:W-:Y:S01]  /*1b110*/  FFMA2 R140, R142.F32x2.HI_LO, UR36.F32, R0.reuse.F32 ;  /* 0x000000248e8c7c49 */ /* 0x100fe20009200000 */
[----:B------:R-:W-:Y:S01]  /*1b120*/  SYNCS.ARRIVE.TRANS64.A1T0 RZ, [UR49], RZ ;  /* 0x000000ffffff79a7 */ /* 0x000fe20008100031 */
[----:B------:R-:W-:Y:S01]  /*1b130*/  @!P2 FMUL R131, R131, 0.5 ;  /* 0x3f0000008383a820 */ /* 0x000fe20000400000 */
[----:B------:R-:W2:Y:S01]  /*1b140*/  MUFU.EX2 R129, R129 ;  /* 0x0000008100817308 */ /* 0x000ea20000000800 */
[----:B----4-:R-:W-:Y:S01]  /*1b150*/  @!P6 FMUL R127, R127, R127 ;  /* 0x0000007f7f7fe220 */ /* 0x010fe20000400000 */
[----:B------:R-:W-:Y:S01]  /*1b160*/  FSETP.GEU.AND P6, PT, R134, -126, PT ;  /* 0xc2fc00008600780b */ /* 0x000fe20003fce000 */
[----:B------:R-:W-:Y:S01]  /*1b170*/  @!P1 FMUL R132, R132, 0.5 ;  /* 0x3f00000084849820 */ /* 0x000fe20000400000 */
[--C-:B------:R-:W-:Y:S01]  /*1b180*/  FFMA2 R142, R144.F32x2.HI_LO, UR36.F32, R0.reuse.F32 ;  /* 0x00000024908e7c49 */ /* 0x100fe20009200000 */
[----:B------:R-:W-:Y:S01]  /*1b190*/  LOP3.LUT R18, R18, 0x1, RZ, 0x3c, !PT ;  /* 0x0000000112127812 */ /* 0x000fe200078e3cff */
[--C-:B------:R-:W-:Y:S01]  /*1b1a0*/  FFMA2 R144, R146.F32x2.HI_LO, UR36.F32, R0.reuse.F32 ;  /* 0x0000002492907c49 */ /* 0x100fe20009200000 */
[----:B------:R-:W-:Y:S01]  /*1b1b0*/  F2FP.BF16.F32.PACK_AB R56, R23, R22 ;  /* 0x000000161738723e */ /* 0x000fe200000010ff */
[----:B------:R-:W4:Y:S01]  /*1b1c0*/  MUFU.EX2 R130, R130 ;  /* 0x0000008200827308 */ /* 0x000f220000000800 */
[----:B-----5:R-:W-:Y:S01]  /*1b1d0*/  @!P5 FMUL R128, R128, R128 ;  /* 0x000000808080d220 */ /* 0x020fe20000400000 */
[----:B------:R-:W-:Y:S01]  /*1b1e0*/  FSETP.GEU.AND P5, PT, R135, -126, PT ;  /* 0xc2fc00008700780b */ /* 0x000fe20003fae000 */
[----:B------:R-:W-:Y:S01]  /*1b1f0*/  @!P0 FMUL R133, R133, 0.5 ;  /* 0x3f00000085858820 */ /* 0x000fe20000400000 */
[--C-:B------:R-:W-:Y:S01]  /*1b200*/  FFMA2 R146, R148.F32x2.HI_LO, UR36.F32, R0.reuse.F32 ;  /* 0x0000002494927c49 */ /* 0x100fe20009200000 */
[----:B------:R-:W-:Y:S01]  /*1b210*/  F2FP.BF16.F32.PACK_AB R57, R125, R124 ;  /* 0x0000007c7d39723e */ /* 0x000fe200000010ff */
[--C-:B------:R-:W-:Y:S01]  /*1b220*/  FFMA2 R148, R150.F32x2.HI_LO, UR36.F32, R0.reuse.F32 ;  /* 0x0000002496947c49 */ /* 0x100fe20009200000 */
[----:B------:R-:W-:Y:S01]  /*1b230*/  F2FP.BF16.F32.PACK_AB R58, R127, R126 ;  /* 0x0000007e7f3a723e */ /* 0x000fe200000010ff */
[----:B------:R-:W5:Y:S01]  /*1b240*/  MUFU.EX2 R131, R131 ;  /* 0x0000008300837308 */ /* 0x000f620000000800 */
[----:B--2---:R-:W-:Y:S01]  /*1b250*/  @!P4 FMUL R129, R129, R129 ;  /* 0x000000818181c220 */ /* 0x004fe20000400000 */
[----:B------:R-:W-:Y:S01]  /*1b260*/  FSETP.GEU.AND P4, PT, R136, -126, PT ;  /* 0xc2fc00008800780b */ /* 0x000fe20003f8e000 */
[----:B------:R-:W-:Y:S01]  /*1b270*/  @!P6 FMUL R134, R134, 0.5 ;  /* 0x3f0000008686e820 */ /* 0x000fe20000400000 */
[----:B------:R-:W-:-:S02]  /*1b280*/  FFMA2 R150, R152.F32x2.HI_LO, UR36.F32, R0.F32 ;  /* 0x0000002498967c49 */ /* 0x000fc40009200000 */
[--C-:B------:R-:W-:Y:S01]  /*1b290*/  FFMA2 R154, R154.F32x2.HI_LO, UR36.F32, R0.reuse.F32 ;  /* 0x000000249a9a7c49 */ /* 0x100fe20009200000 */
[----:B------:R-:W-:Y:S01]  /*1b2a0*/  F2FP.BF16.F32.PACK_AB R59, R129, R128 ;  /* 0x00000080813b723e */ /* 0x000fe200000010ff */
[----:B------:R-:W2:Y:S01]  /*1b2b0*/  MUFU.EX2 R132, R132 ;  /* 0x0000008400847308 */ /* 0x000ea20000000800 */
[----:B----4-:R-:W-:Y:S01]  /*1b2c0*/  @!P3 FMUL R130, R130, R130 ;  /* 0x000000828282b220 */ /* 0x010fe20000400000 */
[----:B------:R-:W-:Y:S01]  /*1b2d0*/  FSETP.GEU.AND P3, PT, R137, -126, PT ;  /* 0xc2fc00008900780b */ /* 0x000fe20003f6e000 */
[----:B------:R-:W-:Y:S01]  /*1b2e0*/  @!P5 FMUL R135, R135, 0.5 ;  /* 0x3f0000008787d820 */ /* 0x000fe20000400000 */
[--C-:B------:R-:W-:Y:S02]  /*1b2f0*/  FFMA2 R8, R92.F32x2.HI_LO, UR36.F32, R0.reuse.F32 ;  /* 0x000000245c087c49 */ /* 0x100fe40009200000 */
[--C-:B------:R-:W-:Y:S02]  /*1b300*/  FFMA2 R6, R94.F32x2.HI_LO, UR36.F32, R0.reuse.F32 ;  /* 0x000000245e067c49 */ /* 0x100fe40009200000 */
[----:B------:R-:W4:Y:S01]  /*1b310*/  MUFU.EX2 R133, R133 ;  /* 0x0000008500857308 */ /* 0x000f220000000800 */
[----:B-----5:R-:W-:Y:S01]  /*1b320*/  @!P2 FMUL R131, R131, R131 ;  /* 0x000000838383a220 */ /* 0x020fe20000400000 */
[----:B------:R-:W-:Y:S01]  /*1b330*/  FSETP.GEU.AND P2, PT, R138, -126, PT ;  /* 0xc2fc00008a00780b */ /* 0x000fe20003f4e000 */
[----:B------:R-:W-:Y:S01]  /*1b340*/  @!P4 FMUL R136, R136, 0.5 ;  /* 0x3f0000008888c820 */ /* 0x000fe20000400000 */
[----:B-1----:R-:W-:-:S02]  /*1b350*/  FFMA2 R4, R96.F32x2.HI_LO, UR36.F32, R0.F32 ;  /* 0x0000002460047c49 */ /* 0x002fc40009200000 */
[--C-:B------:R-:W-:Y:S02]  /*1b360*/  FFMA2 R152, R122.F32x2.HI_LO, UR36.F32, R0.reuse.F32 ;  /* 0x000000247a987c49 */ /* 0x100fe40009200000 */
[----:B------:R-:W1:Y:S01]  /*1b370*/  MUFU.EX2 R134, R134 ;  /* 0x0000008600867308 */ /* 0x000e620000000800 */
[----:B--2---:R-:W-:Y:S01]  /*1b380*/  @!P1 FMUL R132, R132, R132 ;  /* 0x0000008484849220 */ /* 0x004fe20000400000 */
[----:B------:R-:W-:Y:S01]  /*1b390*/  @!P3 FMUL R137, R137, 0.5 ;  /* 0x3f0000008989b820 */ /* 0x000fe20000400000 */
[----:B------:R-:W-:Y:S01]  /*1b3a0*/  FSETP.GEU.AND P1, PT, R139, -126, PT ;  /* 0xc2fc00008b00780b */ /* 0x000fe20003f2e000 */
[--C-:B------:R-:W-:Y:S02]  /*1b3b0*/  FFMA2 R24, R24.F32x2.HI_LO, UR36.F32, R0.reuse.F32 ;  /* 0x0000002418187c49 */ /* 0x100fe40009200000 */
[--C-:B------:R-:W-:Y:S02]  /*1b3c0*/  FFMA2 R26, R26.F32x2.HI_LO, UR36.F32, R0.reuse.F32 ;  /* 0x000000241a1a7c49 */ /* 0x100fe40009200000 */
[----:B------:R-:W2:Y:S01]  /*1b3d0*/  MUFU.EX2 R135, R135 ;  /* 0x0000008700877308 */ /* 0x000ea20000000800 */
[----:B----4-:R-:W-:Y:S01]  /*1b3e0*/  @!P0 FMUL R133, R133, R133 ;  /* 0x0000008585858220 */ /* 0x010fe20000400000 */
[----:B------:R-:W-:Y:S01]  /*1b3f0*/  FSETP.GEU.AND P0, PT, R140, -126, PT ;  /* 0xc2fc00008c00780b */ /* 0x000fe20003f0e000 */
[----:B------:R-:W-:Y:S01]  /*1b400*/  @!P2 FMUL R138, R138, 0.5 ;  /* 0x3f0000008a8aa820 */ /* 0x000fe20000400000 */
[----:B------:R-:W-:-:S02]  /*1b410*/  FFMA2 R28, R28.F32x2.HI_LO, UR36.F32, R0.F32 ;  /* 0x000000241c1c7c49 */ /* 0x000fc40009200000 */
[--C-:B------:R-:W-:Y:S02]  /*1b420*/  FFMA2 R30, R30.F32x2.HI_LO, UR36.F32, R0.reuse.F32 ;  /* 0x000000241e1e7c49 */ /* 0x100fe40009200000 */
[----:B------:R-:W4:Y:S01]  /*1b430*/  MUFU.EX2 R136, R136 ;  /* 0x0000008800887308 */ /* 0x000f220000000800 */
[----:B-1----:R-:W-:Y:S01]  /*1b440*/  @!P6 FMUL R134, R134, R134 ;  /* 0x000000868686e220 */ /* 0x002fe20000400000 */
[----:B------:R-:W-:Y:S01]  /*1b450*/  FSETP.GEU.AND P6, PT, R141, -126, PT ;  /* 0xc2fc00008d00780b */ /* 0x000fe20003fce000 */
[----:B------:R-:W-:Y:S01]  /*1b460*/  @!P1 FMUL R139, R139, 0.5 ;  /* 0x3f0000008b8b9820 */ /* 0x000fe20000400000 */
[--C-:B------:R-:W-:Y:S02]  /*1b470*/  FFMA2 R32, R32.F32x2.HI_LO, UR36.F32, R0.reuse.F32 ;  /* 0x0000002420207c49 */ /* 0x100fe40009200000 */
[--C-:B------:R-:W-:Y:S02]  /*1b480*/  FFMA2 R34, R34.F32x2.HI_LO, UR36.F32, R0.reuse.F32 ;  /* 0x0000002422227c49 */ /* 0x100fe40009200000 */
[----:B------:R-:W1:Y:S01]  /*1b490*/  MUFU.EX2 R137, R137 ;  /* 0x0000008900897308 */ /* 0x000e620000000800 */
[----:B--2---:R-:W-:Y:S01]  /*1b4a0*/  @!P5 FMUL R135, R135, R135 ;  /* 0x000000878787d220 */ /* 0x004fe20000400000 */
[----:B------:R-:W-:Y:S01]  /*1b4b0*/  FSETP.GEU.AND P5, PT, R142, -126, PT ;  /* 0xc2fc00008e00780b */ /* 0x000fe20003fae000 */
[----:B------:R-:W-:Y:S01]  /*1b4c0*/  @!P0 FMUL R140, R140, 0.5 ;  /* 0x3f0000008c8c8820 */ /* 0x000fe20000400000 */
[----:B------:R-:W-:-:S02]  /*1b4d0*/  FFMA2 R36, R36.F32x2.HI_LO, UR36.F32, R0.F32 ;  /* 0x0000002424247c49 */ /* 0x000fc40009200000 */
[--C-:B------:R-:W-:Y:S02]  /*1b4e0*/  FFMA2 R38, R38.F32x2.HI_LO, UR36.F32, R0.reuse.F32 ;  /* 0x0000002426267c49 */ /* 0x100fe40009200000 */
[----:B------:R-:W2:Y:S01]  /*1b4f0*/  MUFU.EX2 R138, R138 ;  /* 0x0000008a008a7308 */ /* 0x000ea20000000800 */
[----:B----4-:R-:W-:Y:S01]  /*1b500*/  @!P4 FMUL R136, R136, R136 ;  /* 0x000000888888c220 */ /* 0x010fe20000400000 */
[----:B------:R-:W-:Y:S01]  /*1b510*/  FSETP.GEU.AND P4, PT, R143, -126, PT ;  /* 0xc2fc00008f00780b */ /* 0x000fe20003f8e000 */
[----:B------:R-:W-:Y:S01]  /*1b520*/  @!P6 FMUL R141, R141, 0.5 ;  /* 0x3f0000008d8de820 */ /* 0x000fe20000400000 */
[--C-:B------:R-:W-:Y:S02]  /*1b530*/  FFMA2 R40, R40.F32x2.HI_LO, UR36.F32, R0.reuse.F32 ;  /* 0x0000002428287c49 */ /* 0x100fe40009200000 */
[--C-:B------:R-:W-:Y:S02]  /*1b540*/  FFMA2 R42, R42.F32x2.HI_LO, UR36.F32, R0.reuse.F32 ;  /* 0x000000242a2a7c49 */ /* 0x100fe40009200000 */
[----:B------:R-:W4:Y:S01]  /*1b550*/  MUFU.EX2 R139, R139 ;  /* 0x0000008b008b7308 */ /* 0x000f220000000800 */
[----:B-1----:R-:W-:Y:S01]  /*1b560*/  @!P3 FMUL R137, R137, R137 ;  /* 0x000000898989b220 */ /* 0x002fe20000400000 */
[----:B------:R-:W-:Y:S01]  /*1b570*/  FSETP.GEU.AND P3, PT, R144, -126, PT ;  /* 0xc2fc00009000780b */ /* 0x000fe20003f6e000 */
[----:B------:R-:W-:Y:S01]  /*1b580*/  @!P5 FMUL R142, R142, 0.5 ;  /* 0x3f0000008e8ed820 */ /* 0x000fe20000400000 */
[----:B------:R-:W-:-:S02]  /*1b590*/  FFMA2 R44, R44.F32x2.HI_LO, UR36.F32, R0.F32 ;  /* 0x000000242c2c7c49 */ /* 0x000fc40009200000 */
        /* <DEDUP_REMOVED lines=39> */
[----:B------:R-:W-:Y:S01]  /*1b810*/  FSETP.GEU.AND P3, PT, R151, -126, PT ;  /* 0xc2fc00009700780b */ /* 0x000fe20003f6e000 */
[----:B------:R-:W-:Y:S01]  /*1b820*/  @!P5 FMUL R149, R149, 0.5 ;  /* 0x3f0000009595d820 */ /* 0x000fe20000400000 */
        /* <DEDUP_REMOVED lines=13> */
[----:B------:R-:W-:Y:S02]  /*1b900*/  FFMA2 R86, R86.F32x2.HI_LO, UR36.F32, R0.F32 ;  /* 0x0000002456567c49 */ /* 0x000fe40009200000 */
[----:B------:R-:W1:Y:S01]  /*1b910*/  MUFU.EX2 R149, R149 ;  /* 0x0000009500957308 */ /* 0x000e620000000800 */
[----:B--2---:R-:W-:Y:S01]  /*1b920*/  @!P0 FMUL R147, R147, R147 ;  /* 0x0000009393938220 */ /* 0x004fe20000400000 */
[----:B------:R-:W-:Y:S01]  /*1b930*/  FSETP.GEU.AND P0, PT, R8, -126, PT ;  /* 0xc2fc00000800780b */ /* 0x000fe20003f0e000 */
[----:B------:R-:W-:-:S04]  /*1b940*/  @!P2 FMUL R154, R154, 0.5 ;  /* 0x3f0000009a9aa820 */ /* 0x000fc80000400000 */
[----:B------:R-:W-:Y:S01]  /*1b950*/  @!P1 FMUL R155, R155, 0.5 ;  /* 0x3f0000009b9b9820 */ /* 0x000fe20000400000 */
[----:B------:R-:W2:Y:S01]  /*1b960*/  MUFU.EX2 R150, R150 ;  /* 0x0000009600967308 */ /* 0x000ea20000000800 */
[----:B----4-:R-:W-:Y:S01]  /*1b970*/  @!P6 FMUL R148, R148, R148 ;  /* 0x000000949494e220 */ /* 0x010fe20000400000 */
[----:B------:R-:W-:-:S05]  /*1b980*/  FSETP.GEU.AND P6, PT, R9, -126, PT ;  /* 0xc2fc00000900780b */ /* 0x000fca0003fce000 */
[----:B------:R-:W-:Y:S01]  /*1b990*/  @!P0 FMUL R8, R8, 0.5 ;  /* 0x3f00000008088820 */ /* 0x000fe20000400000 */
[----:B------:R-:W4:Y:S01]  /*1b9a0*/  MUFU.EX2 R151, R151 ;  /* 0x0000009700977308 */ /* 0x000f220000000800 */
[----:B-1----:R-:W-:Y:S01]  /*1b9b0*/  @!P5 FMUL R149, R149, R149 ;  /* 0x000000959595d220 */ /* 0x002fe20000400000 */
[----:B------:R-:W-:-:S05]  /*1b9c0*/  FSETP.GEU.AND P5, PT, R6, -126, PT ;  /* 0xc2fc00000600780b */ /* 0x000fca0003fae000 */
[----:B------:R-:W-:Y:S01]  /*1b9d0*/  @!P6 FMUL R9, R9, 0.5 ;  /* 0x3f0000000909e820 */ /* 0x000fe20000400000 */
[----:B------:R-:W1:Y:S01]  /*1b9e0*/  MUFU.EX2 R92, R154 ;  /* 0x0000009a005c7308 */ /* 0x000e620000000800 */
[----:B--2---:R-:W-:Y:S01]  /*1b9f0*/  @!P4 FMUL R150, R150, R150 ;  /* 0x000000969696c220 */ /* 0x004fe20000400000 */
[----:B------:R-:W-:-:S05]  /*1ba00*/  FSETP.GEU.AND P4, PT, R7, -126, PT ;  /* 0xc2fc00000700780b */ /* 0x000fca0003f8e000 */
        /* <DEDUP_REMOVED lines=9> */
[----:B------:R1:W5:Y:S01]  /*1baa0*/  MUFU.EX2 R95, R9 ;  /* 0x00000009005f7308 */ /* 0x0003620000000800 */
[----:B--2---:R-:W-:-:S06]  /*1bab0*/  @!P1 FMUL R93, R93, R93 ;  /* 0x0000005d5d5d9220 */ /* 0x004fcc0000400000 */
[----:B------:R-:W-:Y:S01]  /*1bac0*/  @!P2 FMUL R5, R5, 0.5 ;  /* 0x3f0000000505a820 */ /* 0x000fe20000400000 */
[----:B------:R-:W2:Y:S01]  /*1bad0*/  MUFU.EX2 R96, R6 ;  /* 0x0000000600607308 */ /* 0x000ea20000000800 */
[----:B----4-:R-:W-:-:S07]  /*1bae0*/  @!P0 FMUL R94, R94, R94 ;  /* 0x0000005e5e5e8220 */ /* 0x010fce0000400000 */
[----:B------:R4:W3:Y:S01]  /*1baf0*/  MUFU.EX2 R97, R7 ;  /* 0x0000000700617308 */ /* 0x0008e20000000800 */
[----:B-1----:R-:W-:Y:S02]  /*1bb00*/  FFMA2 R8, R98.F32x2.HI_LO, UR36.F32, R0.F32 ;  /* 0x0000002462087c49 */ /* 0x002fe40009200000 */
[----:B-----5:R-:W-:-:S03]  /*1bb10*/  @!P6 FMUL R95, R95, R95 ;  /* 0x0000005f5f5fe220 */ /* 0x020fc60000400000 */
[----:B------:R-:W-:Y:S02]  /*1bb20*/  FSETP.GEU.AND P1, PT, R8, -126, PT ;  /* 0xc2fc00000800780b */ /* 0x000fe40003f2e000 */
[----:B------:R-:W-:Y:S01]  /*1bb30*/  FSETP.GEU.AND P0, PT, R9, -126, PT ;  /* 0xc2fc00000900780b */ /* 0x000fe20003f0e000 */
[----:B------:R-:W1:Y:S01]  /*1bb40*/  MUFU.EX2 R98, R4 ;  /* 0x0000000400627308 */ /* 0x000e620000000800 */
[----:B--2---:R-:W-:Y:S01]  /*1bb50*/  @!P5 FMUL R96, R96, R96 ;  /* 0x000000606060d220 */ /* 0x004fe20000400000 */
[----:B----4-:R-:W-:-:S06]  /*1bb60*/  FFMA2 R6, R100.F32x2.HI_LO, UR36.F32, R0.F32 ;  /* 0x0000002464067c49 */ /* 0x010fcc0009200000 */
[----:B------:R2:W4:Y:S02]  /*1bb70*/  MUFU.EX2 R99, R5 ;  /* 0x0000000500637308 */ /* 0x0005240000000800 */
[----:B------:R-:W-:Y:S01]  /*1bb80*/  @!P1 FMUL R8, R8, 0.5 ;  /* 0x3f00000008089820 */ /* 0x000fe20000400000 */
[----:B---3--:R-:W-:Y:S01]  /*1bb90*/  @!P4 FMUL R97, R97, R97 ;  /* 0x000000616161c220 */ /* 0x008fe20000400000 */
[----:B------:R-:W-:Y:S01]  /*1bba0*/  @!P0 FMUL R9, R9, 0.5 ;  /* 0x3f00000009098820 */ /* 0x000fe20000400000 */
[----:B------:R-:W-:Y:S02]  /*1bbb0*/  FSETP.GEU.AND P6, PT, R6, -126, PT ;  /* 0xc2fc00000600780b */ /* 0x000fe40003fce000 */
[----:B------:R-:W-:Y:S01]  /*1bbc0*/  FSETP.GEU.AND P5, PT, R7, -126, PT ;  /* 0xc2fc00000700780b */ /* 0x000fe20003fae000 */
[----:B------:R-:W3:Y:S01]  /*1bbd0*/  MUFU.EX2 R100, R8 ;  /* 0x0000000800647308 */ /* 0x000ee20000000800 */
[----:B-1----:R-:W-:-:S07]  /*1bbe0*/  @!P3 FMUL R98, R98, R98 ;  /* 0x000000626262b220 */ /* 0x002fce0000400000 */
[----:B------:R1:W5:Y:S01]  /*1bbf0*/  MUFU.EX2 R101, R9 ;  /* 0x0000000900657308 */ /* 0x0003620000000800 */
[----:B--2---:R-:W-:Y:S02]  /*1bc00*/  FFMA2 R4, R102.F32x2.HI_LO, UR36.F32, R0.F32 ;  /* 0x0000002466047c49 */ /* 0x004fe40009200000 */
[----:B------:R-:W-:Y:S01]  /*1bc10*/  @!P6 FMUL R6, R6, 0.5 ;  /* 0x3f0000000606e820 */ /* 0x000fe20000400000 */
[----:B------:R-:W-:Y:S01]  /*1bc20*/  @!P5 FMUL R7, R7, 0.5 ;  /* 0x3f0000000707d820 */ /* 0x000fe20000400000 */
[----:B----4-:R-:W-:Y:S01]  /*1bc30*/  @!P2 FMUL R99, R99, R99 ;  /* 0x000000636363a220 */ /* 0x010fe20000400000 */
[----:B------:R-:W-:Y:S02]  /*1bc40*/  FSETP.GEU.AND P4, PT, R4, -126, PT ;  /* 0xc2fc00000400780b */ /* 0x000fe40003f8e000 */
[----:B------:R-:W-:Y:S01]  /*1bc50*/  FSETP.GEU.AND P3, PT, R5, -126, PT ;  /* 0xc2fc00000500780b */ /* 0x000fe20003f6e000 */
[----:B------:R-:W2:Y:S01]  /*1bc60*/  MUFU.EX2 R102, R6 ;  /* 0x0000000600667308 */ /* 0x000ea20000000800 */
[----:B---3--:R-:W-:-:S07]  /*1bc70*/  @!P1 FMUL R100, R100, R100 ;  /* 0x0000006464649220 */ /* 0x008fce0000400000 */
[----:B------:R3:W4:Y:S01]  /*1bc80*/  MUFU.EX2 R103, R7 ;  /* 0x0000000700677308 */ /* 0x0007220000000800 */
[--C-:B-1----:R-:W-:Y:S02]  /*1bc90*/  FFMA2 R8, R104.F32x2.HI_LO, UR36.F32, R0.reuse.F32 ;  /* 0x0000002468087c49 */ /* 0x102fe40009200000 */
[----:B-----5:R-:W-:Y:S01]  /*1bca0*/  @!P0 FMUL R101, R101, R101 ;  /* 0x0000006565658220 */ /* 0x020fe20000400000 */
[----:B------:R-:W-:Y:S01]  /*1bcb0*/  @!P4 FMUL R4, R4, 0.5 ;  /* 0x3f0000000404c820 */ /* 0x000fe20000400000 */
[----:B------:R-:W-:Y:S01]  /*1bcc0*/  @!P3 FMUL R5, R5, 0.5 ;  /* 0x3f0000000505b820 */ /* 0x000fe20000400000 */
[----:B------:R-:W-:Y:S02]  /*1bcd0*/  FSETP.GEU.AND P2, PT, R8, -126, PT ;  /* 0xc2fc00000800780b */ /* 0x000fe40003f4e000 */
[----:B------:R-:W-:Y:S01]  /*1bce0*/  FSETP.GEU.AND P1, PT, R9, -126, PT ;  /* 0xc2fc00000900780b */ /* 0x000fe20003f2e000 */
[----:B------:R-:W1:Y:S01]  /*1bcf0*/  MUFU.EX2 R104, R4 ;  /* 0x0000000400687308 */ /* 0x000e620000000800 */
[----:B--2---:R-:W-:Y:S01]  /*1bd00*/  @!P6 FMUL R102, R102, R102 ;  /* 0x000000666666e220 */ /* 0x004fe20000400000 */
[----:B---3--:R-:W-:-:S06]  /*1bd10*/  FFMA2 R6, R106.F32x2.HI_LO, UR36.F32, R0.F32 ;  /* 0x000000246a067c49 */ /* 0x008fcc0009200000 */
[----:B------:R2:W3:Y:S01]  /*1bd20*/  MUFU.EX2 R105, R5 ;  /* 0x0000000500697308 */ /* 0x0004e20000000800 */
[----:B----4-:R-:W-:Y:S01]  /*1bd30*/  @!P5 FMUL R103, R103, R103 ;  /* 0x000000676767d220 */ /* 0x010fe20000400000 */
[----:B------:R-:W-:Y:S02]  /*1bd40*/  @!P2 FMUL R8, R8, 0.5 ;  /* 0x3f0000000808a820 */ /* 0x000fe40000400000 */
[----:B------:R-:W-:Y:S01]  /*1bd50*/  @!P1 FMUL R9, R9, 0.5 ;  /* 0x3f00000009099820 */ /* 0x000fe20000400000 */
[----:B------:R-:W-:Y:S02]  /*1bd60*/  FSETP.GEU.AND P0, PT, R6, -126, PT ;  /* 0xc2fc00000600780b */ /* 0x000fe40003f0e000 */
[----:B------:R-:W-:Y:S01]  /*1bd70*/  FSETP.GEU.AND P6, PT, R7, -126, PT ;  /* 0xc2fc00000700780b */ /* 0x000fe20003fce000 */
[----:B------:R-:W4:Y:S01]  /*1bd80*/  MUFU.EX2 R106, R8 ;  /* 0x00000008006a7308 */ /* 0x000f220000000800 */
[----:B-1----:R-:W-:-:S07]  /*1bd90*/  @!P4 FMUL R104, R104, R104 ;  /* 0x000000686868c220 */ /* 0x002fce0000400000 */
[----:B------:R1:W5:Y:S01]  /*1bda0*/  MUFU.EX2 R107, R9 ;  /* 0x00000009006b7308 */ /* 0x0003620000000800 */
[----:B--2---:R-:W-:Y:S02]  /*1bdb0*/  FFMA2 R4, R108.F32x2.HI_LO, UR36.F32, R0.F32 ;  /* 0x000000246c047c49 */ /* 0x004fe40009200000 */
[----:B------:R-:W-:Y:S01]  /*1bdc0*/  @!P0 FMUL R6, R6, 0.5 ;  /* 0x3f00000006068820 */ /* 0x000fe20000400000 */
[----:B------:R-:W-:Y:S01]  /*1bdd0*/  @!P6 FMUL R7, R7, 0.5 ;  /* 0x3f0000000707e820 */ /* 0x000fe20000400000 */
[----:B---3--:R-:W-:Y:S01]  /*1bde0*/  @!P3 FMUL R105, R105, R105 ;  /* 0x000000696969b220 */ /* 0x008fe20000400000 */
[----:B------:R-:W-:Y:S02]  /*1bdf0*/  FSETP.GEU.AND P5, PT, R4, -126, PT ;  /* 0xc2fc00000400780b */ /* 0x000fe40003fae000 */
[----:B------:R-:W2:Y:S01]  /*1be00*/  MUFU.EX2 R108, R6 ;  /* 0x00000006006c7308 */ /* 0x000ea20000000800 */
[----:B------:R-:W-:Y:S01]  /*1be10*/  FSETP.GEU.AND P4, PT, R5, -126, PT ;  /* 0xc2fc00000500780b */ /* 0x000fe20003f8e000 */
[----:B----4-:R-:W-:-:S06]  /*1be20*/  @!P2 FMUL R106, R106, R106 ;  /* 0x0000006a6a6aa220 */ /* 0x010fcc0000400000 */
[----:B------:R3:W4:Y:S01]  /*1be30*/  MUFU.EX2 R109, R7 ;  /* 0x00000007006d7308 */ /* 0x0007220000000800 */
[----:B-1----:R-:W-:Y:S02]  /*1be40*/  FFMA2 R8, R110.F32x2.HI_LO, UR36.F32, R0.F32 ;  /* 0x000000246e087c49 */ /* 0x002fe40009200000 */
[----:B------:R-:W-:Y:S01]  /*1be50*/  @!P5 FMUL R4, R4, 0.5 ;  /* 0x3f0000000404d820 */ /* 0x000fe20000400000 */
[----:B-----5:R-:W-:Y:S02]  /*1be60*/  @!P1 FMUL R107, R107, R107 ;  /* 0x0000006b6b6b9220 */ /* 0x020fe40000400000 */
[----:B------:R-:W-:Y:S01]  /*1be70*/  FSETP.GEU.AND P3, PT, R8, -126, PT ;  /* 0xc2fc00000800780b */ /* 0x000fe20003f6e000 */
[----:B------:R-:W-:Y:S01]  /*1be80*/  @!P4 FMUL R5, R5, 0.5 ;  /* 0x3f0000000505c820 */ /* 0x000fe20000400000 */
[----:B------:R-:W1:Y:S01]  /*1be90*/  MUFU.EX2 R110, R4 ;  /* 0x00000004006e7308 */ /* 0x000e620000000800 */
[----:B--2---:R-:W-:Y:S01]  /*1bea0*/  @!P0 FMUL R108, R108, R108 ;  /* 0x0000006c6c6c8220 */ /* 0x004fe20000400000 */
[----:B------:R-:W-:-:S06]  /*1beb0*/  FSETP.GEU.AND P2, PT, R9, -126, PT ;  /* 0xc2fc00000900780b */ /* 0x000fcc0003f4e000 */
[----:B------:R2:W5:Y:S01]  /*1bec0*/  MUFU.EX2 R111, R5 ;  /* 0x00000005006f7308 */ /* 0x0005620000000800 */
[--C-:B---3--:R-:W-:Y:S02]  /*1bed0*/  FFMA2 R6, R112.F32x2.HI_LO, UR36.F32, R0.reuse.F32 ;  /* 0x0000002470067c49 */ /* 0x108fe40009200000 */
[----:B----4-:R-:W-:Y:S01]  /*1bee0*/  @!P6 FMUL R109, R109, R109 ;  /* 0x0000006d6d6de220 */ /* 0x010fe20000400000 */
[----:B------:R-:W-:Y:S02]  /*1bef0*/  @!P3 FMUL R8, R8, 0.5 ;  /* 0x3f0000000808b820 */ /* 0x000fe40000400000 */
[----:B------:R-:W-:Y:S01]  /*1bf00*/  FSETP.GEU.AND P1, PT, R6, -126, PT ;  /* 0xc2fc00000600780b */ /* 0x000fe20003f2e000 */
[----:B------:R-:W-:Y:S01]  /*1bf10*/  @!P2 FMUL R9, R9, 0.5 ;  /* 0x3f0000000909a820 */ /* 0x000fe20000400000 */
[----:B------:R-:W-:Y:S01]  /*1bf20*/  FSETP.GEU.AND P0, PT, R7, -126, PT ;  /* 0xc2fc00000700780b */ /* 0x000fe20003f0e000 */
[----:B-1----:R-:W-:Y:S01]  /*1bf30*/  @!P5 FMUL R110, R110, R110 ;  /* 0x0000006e6e6ed220 */ /* 0x002fe20000400000 */
[----:B------:R-:W1:Y:S01]  /*1bf40*/  MUFU.EX2 R112, R8 ;  /* 0x0000000800707308 */ /* 0x000e620000000800 */
[----:B--2---:R-:W-:-:S07]  /*1bf50*/  FFMA2 R4, R114.F32x2.HI_LO, UR36.F32, R0.F32 ;  /* 0x0000002472047c49 */ /* 0x004fce0009200000 */
[----:B------:R2:W3:Y:S01]  /*1bf60*/  MUFU.EX2 R113, R9 ;  /* 0x0000000900717308 */ /* 0x0004e20000000800 */
[----:B------:R-:W-:Y:S01]  /*1bf70*/  @!P1 FMUL R6, R6, 0.5 ;  /* 0x3f00000006069820 */ /* 0x000fe20000400000 */
[----:B-----5:R-:W-:Y:S01]  /*1bf80*/  @!P4 FMUL R111, R111, R111 ;  /* 0x0000006f6f6fc220 */ /* 0x020fe20000400000 */
[----:B------:R-:W-:Y:S01]  /*1bf90*/  @!P0 FMUL R7, R7, 0.5 ;  /* 0x3f00000007078820 */ /* 0x000fe20000400000 */
[----:B------:R-:W-:Y:S02]  /*1bfa0*/  FSETP.GEU.AND P6, PT, R4, -126, PT ;  /* 0xc2fc00000400780b */ /* 0x000fe40003fce000 */
[----:B------:R-:W-:Y:S02]  /*1bfb0*/  FSETP.GEU.AND P5, PT, R5, -126, PT ;  /* 0xc2fc00000500780b */ /* 0x000fe40003fae000 */
[----:B------:R-:W4:Y:S01]  /*1bfc0*/  MUFU.EX2 R114, R6 ;  /* 0x0000000600727308 */ /* 0x000f220000000800 */
[----:B-1----:R-:W-:-:S07]  /*1bfd0*/  @!P3 FMUL R112, R112, R112 ;  /* 0x000000707070b220 */ /* 0x002fce0000400000 */
[----:B------:R1:W5:Y:S01]  /*1bfe0*/  MUFU.EX2 R115, R7 ;  /* 0x0000000700737308 */ /* 0x0003620000000800 */
[----:B------:R-:W-:Y:S01]  /*1bff0*/  @!P6 FMUL R4, R4, 0.5 ;  /* 0x3f0000000404e820 */ /* 0x000fe20000400000 */
[----:B--2---:R-:W-:Y:S02]  /*1c000*/  FFMA2 R8, R116.F32x2.HI_LO, UR36.F32, R0.F32 ;  /* 0x0000002474087c49 */ /* 0x004fe40009200000 */
[----:B------:R-:W-:Y:S01]  /*1c010*/  @!P5 FMUL R5, R5, 0.5 ;  /* 0x3f0000000505d820 */ /* 0x000fe20000400000 */
[----:B---3--:R-:W-:Y:S02]  /*1c020*/  @!P2 FMUL R113, R113, R113 ;  /* 0x000000717171a220 */ /* 0x008fe40000400000 */
[----:B------:R-:W-:Y:S01]  /*1c030*/  FSETP.GEU.AND P4, PT, R8, -126, PT ;  /* 0xc2fc00000800780b */ /* 0x000fe20003f8e000 */
[----:B------:R-:W2:Y:S01]  /*1c040*/  MUFU.EX2 R116, R4 ;  /* 0x0000000400747308 */ /* 0x000ea20000000800 */
[----:B----4-:R-:W-:Y:S01]  /*1c050*/  @!P1 FMUL R114, R114, R114 ;  /* 0x0000007272729220 */ /* 0x010fe20000400000 */
[----:B------:R-:W-:-:S06]  /*1c060*/  FSETP.GEU.AND P3, PT, R9, -126, PT ;  /* 0xc2fc00000900780b */ /* 0x000fcc0003f6e000 */
[----:B------:R3:W4:Y:S01]  /*1c070*/  MUFU.EX2 R117, R5 ;  /* 0x0000000500757308 */ /* 0x0007220000000800 */
[--C-:B-1----:R-:W-:Y:S02]  /*1c080*/  FFMA2 R6, R118.F32x2.HI_LO, UR36.F32, R0.reuse.F32 ;  /* 0x0000002476067c49 */ /* 0x102fe40009200000 */
[----:B-----5:R-:W-:Y:S01]  /*1c090*/  @!P0 FMUL R115, R115, R115 ;  /* 0x0000007373738220 */ /* 0x020fe20000400000 */
[----:B------:R-:W-:Y:S02]  /*1c0a0*/  @!P4 FMUL R8, R8, 0.5 ;  /* 0x3f0000000808c820 */ /* 0x000fe40000400000 */
[----:B------:R-:W-:Y:S01]  /*1c0b0*/  FSETP.GEU.AND P2, PT, R6, -126, PT ;  /* 0xc2fc00000600780b */ /* 0x000fe20003f4e000 */
[----:B------:R-:W-:Y:S01]  /*1c0c0*/  @!P3 FMUL R9, R9, 0.5 ;  /* 0x3f0000000909b820 */ /* 0x000fe20000400000 */
[----:B------:R-:W-:Y:S01]  /*1c0d0*/  FSETP.GEU.AND P1, PT, R7, -126, PT ;  /* 0xc2fc00000700780b */ /* 0x000fe20003f2e000 */
[----:B------:R-:W1:Y:S01]  /*1c0e0*/  MUFU.EX2 R118, R8 ;  /* 0x0000000800767308 */ /* 0x000e620000000800 */
[----:B--2---:R-:W-:Y:S01]  /*1c0f0*/  @!P6 FMUL R116, R116, R116 ;  /* 0x000000747474e220 */ /* 0x004fe20000400000 */
[----:B---3--:R-:W-:-:S06]  /*1c100*/  FFMA2 R4, R120.F32x2.HI_LO, UR36.F32, R0.F32 ;  /* 0x0000002478047c49 */ /* 0x008fcc0009200000 */
[----:B------:R-:W2:Y:S02]  /*1c110*/  MUFU.EX2 R119, R9 ;  /* 0x0000000900777308 */ /* 0x000ea40000000800 */
[----:B------:R-:W-:Y:S01]  /*1c120*/  @!P2 FMUL R6, R6, 0.5 ;  /* 0x3f0000000606a820 */ /* 0x000fe20000400000 */
[----:B----4-:R-:W-:Y:S01]  /*1c130*/  @!P5 FMUL R117, R117, R117 ;  /* 0x000000757575d220 */ /* 0x010fe20000400000 */
[----:B------:R-:W-:Y:S01]  /*1c140*/  @!P1 FMUL R7, R7, 0.5 ;  /* 0x3f00000007079820 */ /* 0x000fe20000400000 */
[----:B------:R-:W-:Y:S02]  /*1c150*/  FSETP.GEU.AND P0, PT, R4, -126, PT ;  /* 0xc2fc00000400780b */ /* 0x000fe40003f0e000 */
[----:B------:R-:W-:Y:S01]  /*1c160*/  FSETP.GEU.AND P5, PT, R152, -126, PT ;  /* 0xc2fc00009800780b */ /* 0x000fe20003fae000 */
[----:B------:R-:W3:Y:S01]  /*1c170*/  MUFU.EX2 R120, R6 ;  /* 0x0000000600787308 */ /* 0x000ee20000000800 */
[----:B-1----:R-:W-:Y:S01]  /*1c180*/  @!P4 FMUL R118, R118, R118 ;  /* 0x000000767676c220 */ /* 0x002fe20000400000 */
[----:B------:R-:W-:-:S02]  /*1c190*/  FSETP.GEU.AND P4, PT, R153, -126, PT ;  /* 0xc2fc00009900780b */ /* 0x000fc40003f8e000 */
[----:B------:R-:W-:Y:S02]  /*1c1a0*/  FSETP.GEU.AND P6, PT, R5, -126, PT ;  /* 0xc2fc00000500780b */ /* 0x000fe40003fce000 */
[----:B------:R-:W-:Y:S02]  /*1c1b0*/  MOV R0, UR4 ;  /* 0x0000000400007c02 */ /* 0x000fe40008000f00 */
[----:B------:R-:W1:Y:S02]  /*1c1c0*/  MUFU.EX2 R121, R7 ;  /* 0x0000000700797308 */ /* 0x000e640000000800 */
[----:B------:R-:W-:Y:S01]  /*1c1d0*/  @!P0 FMUL R4, R4, 0.5 ;  /* 0x3f00000004048820 */ /* 0x000fe20000400000 */
[----:B--2---:R-:W-:Y:S01]  /*1c1e0*/  @!P3 FMUL R119, R119, R119 ;  /* 0x000000777777b220 */ /* 0x004fe20000400000 */
[----:B------:R-:W-:Y:S01]  /*1c1f0*/  FSETP.GEU.AND P3, PT, R24, -126, PT ;  /* 0xc2fc00001800780b */ /* 0x000fe20003f6e000 */
[----:B------:R-:W-:Y:S02]  /*1c200*/  @!P5 FMUL R152, R152, 0.5 ;  /* 0x3f0000009898d820 */ /* 0x000fe40000400000 */
[----:B------:R-:W-:Y:S01]  /*1c210*/  @!P4 FMUL R153, R153, 0.5 ;  /* 0x3f0000009999c820 */ /* 0x000fe20000400000 */
[----:B------:R-:W2:Y:S01]  /*1c220*/  MUFU.EX2 R122, R4 ;  /* 0x00000004007a7308 */ /* 0x000ea20000000800 */
[----:B---3--:R-:W-:Y:S01]  /*1c230*/  @!P2 FMUL R120, R120, R120 ;  /* 0x000000787878a220 */ /* 0x008fe20000400000 */
[----:B------:R-:W-:Y:S01]  /*1c240*/  FSETP.GEU.AND P2, PT, R25, -126, PT ;  /* 0xc2fc00001900780b */ /* 0x000fe20003f4e000 */
[----:B------:R-:W-:-:S06]  /*1c250*/  @!P6 FMUL R5, R5, 0.5 ;  /* 0x3f0000000505e820 */ /* 0x000fcc0000400000 */
[----:B------:R-:W-:Y:S01]  /*1c260*/  @!P3 FMUL R24, R24, 0.5 ;  /* 0x3f0000001818b820 */ /* 0x000fe20000400000 */
[----:B-1----:R-:W-:Y:S01]  /*1c270*/  @!P1 FMUL R121, R121, R121 ;  /* 0x0000007979799220 */ /* 0x002fe20000400000 */
[----:B------:R-:W-:Y:S01]  /*1c280*/  FSETP.GEU.AND P1, PT, R26, -126, PT ;  /* 0xc2fc00001a00780b */ /* 0x000fe20003f2e000 */
[----:B------:R-:W1:Y:S03]  /*1c290*/  MUFU.EX2 R123, R5 ;  /* 0x00000005007b7308 */ /* 0x000e660000000800 */
[----:B------:R-:W-:Y:S01]  /*1c2a0*/  @!P2 FMUL R25, R25, 0.5 ;  /* 0x3f0000001919a820 */ /* 0x000fe20000400000 */
[----:B--2---:R-:W-:Y:S01]  /*1c2b0*/  @!P0 FMUL R122, R122, R122 ;  /* 0x0000007a7a7a8220 */ /* 0x004fe20000400000 */
[----:B------:R-:W-:-:S03]  /*1c2c0*/  FSETP.GEU.AND P0, PT, R27, -126, PT ;  /* 0xc2fc00001b00780b */ /* 0x000fc60003f0e000 */
[----:B------:R-:W2:Y:S04]  /*1c2d0*/  MUFU.EX2 R152, R152 ;  /* 0x0000009800987308 */ /* 0x000ea80000000800 */
[----:B------:R-:W-:-:S04]  /*1c2e0*/  @!P1 FMUL R26, R26, 0.5 ;  /* 0x3f0000001a1a9820 */ /* 0x000fc80000400000 */
[----:B------:R-:W3:Y:S01]  /*1c2f0*/  MUFU.EX2 R153, R153 ;  /* 0x0000009900997308 */ /* 0x000ee20000000800 */
[----:B-1----:R-:W-:Y:S01]  /*1c300*/  @!P6 FMUL R123, R123, R123 ;  /* 0x0000007b7b7be220 */ /* 0x002fe20000400000 */
[----:B------:R-:W-:Y:S01]  /*1c310*/  FSETP.GEU.AND P6, PT, R28, -126, PT ;  /* 0xc2fc00001c00780b */ /* 0x000fe20003fce000 */
[----:B------:R-:W-:-:S05]  /*1c320*/  @!P0 FMUL R27, R27, 0.5 ;  /* 0x3f0000001b1b8820 */ /* 0x000fca0000400000 */
[----:B------:R-:W1:Y:S01]  /*1c330*/  MUFU.EX2 R154, R24 ;  /* 0x00000018009a7308 */ /* 0x000e620000000800 */
[----:B--2---:R-:W-:Y:S01]  /*1c340*/  @!P5 FMUL R152, R152, R152 ;  /* 0x000000989898d220 */ /* 0x004fe20000400000 */
[----:B------:R-:W-:-:S05]  /*1c350*/  FSETP.GEU.AND P5, PT, R29, -126, PT ;  /* 0xc2fc00001d00780b */ /* 0x000fca0003fae000 */
[----:B------:R-:W-:Y:S01]  /*1c360*/  @!P6 FMUL R28, R28, 0.5 ;  /* 0x3f0000001c1ce820 */ /* 0x000fe20000400000 */
[----:B------:R-:W2:Y:S01]  /*1c370*/  MUFU.EX2 R155, R25 ;  /* 0x00000019009b7308 */ /* 0x000ea20000000800 */
[----:B---3--:R-:W-:Y:S01]  /*1c380*/  @!P4 FMUL R153, R153, R153 ;  /* 0x000000999999c220 */ /* 0x008fe20000400000 */
[----:B------:R-:W-:-:S05]  /*1c390*/  FSETP.GEU.AND P4, PT, R30, -126, PT ;  /* 0xc2fc00001e00780b */ /* 0x000fca0003f8e000 */
[----:B------:R-:W-:Y:S01]  /*1c3a0*/  @!P5 FMUL R29, R29, 0.5 ;  /* 0x3f0000001d1dd820 */ /* 0x000fe20000400000 */
[----:B------:R-:W3:Y:S01]  /*1c3b0*/  MUFU.EX2 R158, R26 ;  /* 0x0000001a009e7308 */ /* 0x000ee20000000800 */
[----:B-1----:R-:W-:Y:S01]  /*1c3c0*/  @!P3 FMUL R154, R154, R154 ;  /* 0x0000009a9a9ab220 */ /* 0x002fe20000400000 */
[----:B------:R-:W-:-:S05]  /*1c3d0*/  FSETP.GEU.AND P3, PT, R31, -126, PT ;  /* 0xc2fc00001f00780b */ /* 0x000fca0003f6e000 */
[----:B------:R-:W-:Y:S01]  /*1c3e0*/  @!P4 FMUL R30, R30, 0.5 ;  /* 0x3f0000001e1ec820 */ /* 0x000fe20000400000 */
[----:B------:R-:W1:Y:S01]  /*1c3f0*/  MUFU.EX2 R159, R27 ;  /* 0x0000001b009f7308 */ /* 0x000e620000000800 */
[----:B--2---:R-:W-:Y:S01]  /*1c400*/  @!P2 FMUL R155, R155, R155 ;  /* 0x0000009b9b9ba220 */ /* 0x004fe20000400000 */
[----:B------:R-:W-:-:S04]  /*1c410*/  FSETP.GEU.AND P2, PT, R32, -126, PT ;  /* 0xc2fc00002000780b */ /* 0x000fc80003f4e000 */
[----:B------:R-:W-:Y:S01]  /*1c420*/  F2FP.BF16.F32.PACK_AB R24, R155, R154 ;  /* 0x0000009a9b18723e */ /* 0x000fe200000010ff */
[----:B------:R-:W-:Y:S01]  /*1c430*/  @!P3 FMUL R31, R31, 0.5 ;  /* 0x3f0000001f1fb820 */ /* 0x000fe20000400000 */
[----:B------:R-:W2:Y:S01]  /*1c440*/  MUFU.EX2 R160, R28 ;  /* 0x0000001c00a07308 */ /* 0x000ea20000000800 */
[----:B---3--:R-:W-:Y:S01]  /*1c450*/  @!P1 FMUL R158, R158, R158 ;  /* 0x0000009e9e9e9220 */ /* 0x008fe20000400000 */
[----:B------:R-:W-:-:S05]  /*1c460*/  FSETP.GEU.AND P1, PT, R33, -126, PT ;  /* 0xc2fc00002100780b */ /* 0x000fca0003f2e000 */
[----:B------:R-:W-:Y:S01]  /*1c470*/  @!P2 FMUL R32, R32, 0.5 ;  /* 0x3f0000002020a820 */ /* 0x000fe20000400000 */
[----:B------:R-:W3:Y:S01]  /*1c480*/  MUFU.EX2 R161, R29 ;  /* 0x0000001d00a17308 */ /* 0x000ee20000000800 */
[----:B-1----:R-:W-:Y:S01]  /*1c490*/  @!P0 FMUL R159, R159, R159 ;  /* 0x0000009f9f9f8220 */ /* 0x002fe20000400000 */
[----:B------:R-:W-:-:S04]  /*1c4a0*/  FSETP.GEU.AND P0, PT, R34, -126, PT ;  /* 0xc2fc00002200780b */ /* 0x000fc80003f0e000 */
[----:B------:R-:W-:Y:S01]  /*1c4b0*/  F2FP.BF16.F32.PACK_AB R25, R159, R158 ;  /* 0x0000009e9f19723e */ /* 0x000fe200000010ff */
[----:B------:R-:W-:Y:S01]  /*1c4c0*/  @!P1 FMUL R33, R33, 0.5 ;  /* 0x3f00000021219820 */ /* 0x000fe20000400000 */
[----:B------:R-:W1:Y:S01]  /*1c4d0*/  MUFU.EX2 R162, R30 ;  /* 0x0000001e00a27308 */ /* 0x000e620000000800 */
[----:B--2---:R-:W-:Y:S01]  /*1c4e0*/  @!P6 FMUL R160, R160, R160 ;  /* 0x000000a0a0a0e220 */ /* 0x004fe20000400000 */
[----:B------:R-:W-:-:S05]  /*1c4f0*/  FSETP.GEU.AND P6, PT, R35, -126, PT ;  /* 0xc2fc00002300780b */ /* 0x000fca0003fce000 */
[----:B------:R-:W-:Y:S01]  /*1c500*/  @!P0 FMUL R34, R34, 0.5 ;  /* 0x3f00000022228820 */ /* 0x000fe20000400000 */
[----:B------:R-:W2:Y:S01]  /*1c510*/  MUFU.EX2 R163, R31 ;  /* 0x0000001f00a37308 */ /* 0x000ea20000000800 */
[----:B---3--:R-:W-:Y:S01]  /*1c520*/  @!P5 FMUL R161, R161, R161 ;  /* 0x000000a1a1a1d220 */ /* 0x008fe20000400000 */
[----:B------:R-:W-:-:S04]  /*1c530*/  FSETP.GEU.AND P5, PT, R36, -126, PT ;  /* 0xc2fc00002400780b */ /* 0x000fc80003fae000 */
[----:B------:R-:W-:Y:S01]  /*1c540*/  F2FP.BF16.F32.PACK_AB R26, R161, R160 ;  /* 0x000000a0a11a723e */ /* 0x000fe200000010ff */
        /* <DEDUP_REMOVED lines=120> */
[----:B------:R-:W-:Y:S02]  /*1ccd0*/  FSETP.GEU.AND P6, PT, R67, -126, PT ;  /* 0xc2fc00004300780b */ /* 0x000fe40003fce000 */
[----:B------:R-:W-:-:S03]  /*1cce0*/  F2FP.BF16.F32.PACK_AB R60, R131, R130 ;  /* 0x00000082833c723e */ /* 0x000fc600000010ff */
[----:B------:R-:W-:Y:S01]  /*1ccf0*/  @!P0 FMUL R66, R66, 0.5 ;  /* 0x3f00000042428820 */ /* 0x000fe20000400000 */
[----:B------:R-:W3:Y:S01]  /*1cd00*/  MUFU.EX2 R50, R63 ;  /* 0x0000003f00327308 */ /* 0x000ee20000000800 */
[----:B-1----:R-:W-:Y:S01]  /*1cd10*/  @!P5 FMUL R189, R189, R189 ;  /* 0x000000bdbdbdd220 */ /* 0x002fe20000400000 */
[----:B------:R-:W-:Y:S02]  /*1cd20*/  FSETP.GEU.AND P5, PT, R68, -126, PT ;  /* 0xc2fc00004400780b */ /* 0x000fe40003fae000 */
[----:B------:R-:W-:Y:S02]  /*1cd30*/  F2FP.BF16.F32.PACK_AB R61, R133, R132 ;  /* 0x00000084853d723e */ /* 0x000fe400000010ff */
[----:B------:R-:W-:Y:S01]  /*1cd40*/  F2FP.BF16.F32.PACK_AB R40, R189, R188 ;  /* 0x000000bcbd28723e */ /* 0x000fe200000010ff */
[----:B------:R-:W-:Y:S01]  /*1cd50*/  @!P6 FMUL R67, R67, 0.5 ;  /* 0x3f0000004343e820 */ /* 0x000fe20000400000 */
[----:B------:R-:W1:Y:S01]  /*1cd60*/  MUFU.EX2 R42, R64 ;  /* 0x00000040002a7308 */ /* 0x000e620000000800 */
[----:B--2---:R-:W-:Y:S01]  /*1cd70*/  @!P4 FMUL R41, R41, R41 ;  /* 0x000000292929c220 */ /* 0x004fe20000400000 */
[----:B------:R-:W-:-:S02]  /*1cd80*/  FSETP.GEU.AND P4, PT, R69, -126, PT ;  /* 0xc2fc00004500780b */ /* 0x000fc40003f8e000 */
[----:B------:R-:W-:Y:S02]  /*1cd90*/  F2FP.BF16.F32.PACK_AB R62, R135, R134 ;  /* 0x00000086873e723e */ /* 0x000fe400000010ff */
[----:B------:R2:W-:Y:S01]  /*1cda0*/  STL [R1+0x10], R41 ;  /* 0x0000102901007387 */ /* 0x0005e20000100800 */
[----:B------:R-:W-:Y:S01]  /*1cdb0*/  @!P5 FMUL R68, R68, 0.5 ;  /* 0x3f0000004444d820 */ /* 0x000fe20000400000 */
[----:B------:R-:W4:Y:S01]  /*1cdc0*/  MUFU.EX2 R49, R65 ;  /* 0x0000004100317308 */ /* 0x000f220000000800 */
[----:B---3--:R-:W-:Y:S01]  /*1cdd0*/  @!P3 FMUL R50, R50, R50 ;  /* 0x000000323232b220 */ /* 0x008fe20000400000 */
[----:B------:R-:W-:Y:S02]  /*1cde0*/  FSETP.GEU.AND P3, PT, R70, -126, PT ;  /* 0xc2fc00004600780b */ /* 0x000fe40003f6e000 */
[----:B------:R-:W-:Y:S02]  /*1cdf0*/  F2FP.BF16.F32.PACK_AB R63, R137, R136 ;  /* 0x00000088893f723e */ /* 0x000fe400000010ff */
[----:B------:R-:W-:Y:S01]  /*1ce00*/  STL [R1+0x14], R50 ;  /* 0x0000143201007387 */ /* 0x000fe20000100800 */
[----:B------:R-:W-:Y:S01]  /*1ce10*/  @!P4 FMUL R69, R69, 0.5 ;  /* 0x3f0000004545c820 */ /* 0x000fe20000400000 */
[----:B------:R-:W3:Y:S01]  /*1ce20*/  MUFU.EX2 R43, R66 ;  /* 0x00000042002b7308 */ /* 0x000ee20000000800 */
[----:B-1----:R-:W-:Y:S01]  /*1ce30*/  @!P2 FMUL R42, R42, R42 ;  /* 0x0000002a2a2aa220 */ /* 0x002fe20000400000 */
[----:B------:R-:W-:-:S02]  /*1ce40*/  FSETP.GEU.AND P2, PT, R71, -126, PT ;  /* 0xc2fc00004700780b */ /* 0x000fc40003f4e000 */
[----:B------:R-:W-:Y:S02]  /*1ce50*/  F2FP.BF16.F32.PACK_AB R64, R139, R138 ;  /* 0x0000008a8b40723e */ /* 0x000fe400000010ff */
[----:B------:R1:W-:Y:S01]  /*1ce60*/  STL [R1+0x18], R42 ;  /* 0x0000182a01007387 */ /* 0x0003e20000100800 */
[----:B------:R-:W-:Y:S01]  /*1ce70*/  @!P3 FMUL R70, R70, 0.5 ;  /* 0x3f0000004646b820 */ /* 0x000fe20000400000 */
[----:B------:R-:W5:Y:S01]  /*1ce80*/  MUFU.EX2 R48, R67 ;  /* 0x0000004300307308 */ /* 0x000f620000000800 */
[----:B----4-:R-:W-:Y:S01]  /*1ce90*/  @!P1 FMUL R49, R49, R49 ;  /* 0x0000003131319220 */ /* 0x010fe20000400000 */
[----:B------:R-:W-:Y:S02]  /*1cea0*/  FSETP.GEU.AND P1, PT, R72, -126, PT ;  /* 0xc2fc00004800780b */ /* 0x000fe40003f2e000 */
[----:B------:R-:W-:Y:S02]  /*1ceb0*/  F2FP.BF16.F32.PACK_AB R65, R141, R140 ;  /* 0x0000008c8d41723e */ /* 0x000fe400000010ff */
[----:B------:R-:W-:Y:S01]  /*1cec0*/  STL [R1+0x1c], R49 ;  /* 0x00001c3101007387 */ /* 0x000fe20000100800 */
[----:B------:R-:W-:Y:S01]  /*1ced0*/  @!P2 FMUL R71, R71, 0.5 ;  /* 0x3f0000004747a820 */ /* 0x000fe20000400000 */
[----:B------:R-:W4:Y:S01]  /*1cee0*/  MUFU.EX2 R44, R68 ;  /* 0x00000044002c7308 */ /* 0x000f220000000800 */
[----:B---3--:R-:W-:Y:S01]  /*1cef0*/  @!P0 FMUL R43, R43, R43 ;  /* 0x0000002b2b2b8220 */ /* 0x008fe20000400000 */
[----:B------:R-:W-:-:S02]  /*1cf00*/  FSETP.GEU.AND P0, PT, R73, -126, PT ;  /* 0xc2fc00004900780b */ /* 0x000fc40003f0e000 */
[----:B--2---:R-:W-:Y:S02]  /*1cf10*/  F2FP.BF16.F32.PACK_AB R41, R50, R41 ;  /* 0x000000293229723e */ /* 0x004fe400000010ff */
[----:B------:R2:W-:Y:S01]  /*1cf20*/  STL [R1+0x20], R43 ;  /* 0x0000202b01007387 */ /* 0x0005e20000100800 */
[----:B------:R-:W-:Y:S01]  /*1cf30*/  @!P1 FMUL R72, R72, 0.5 ;  /* 0x3f00000048489820 */ /* 0x000fe20000400000 */
[----:B------:R-:W3:Y:S01]  /*1cf40*/  MUFU.EX2 R47, R69 ;  /* 0x00000045002f7308 */ /* 0x000ee20000000800 */
[----:B-----5:R-:W-:Y:S01]  /*1cf50*/  @!P6 FMUL R48, R48, R48 ;  /* 0x000000303030e220 */ /* 0x020fe20000400000 */
[----:B------:R-:W-:Y:S02]  /*1cf60*/  FSETP.GEU.AND P6, PT, R74, -126, PT ;  /* 0xc2fc00004a00780b */ /* 0x000fe40003fce000 */
[----:B------:R-:W-:Y:S02]  /*1cf70*/  F2FP.BF16.F32.PACK_AB R66, R143, R142 ;  /* 0x0000008e8f42723e */ /* 0x000fe400000010ff */
[----:B------:R-:W-:Y:S01]  /*1cf80*/  STL [R1+0x24], R48 ;  /* 0x0000243001007387 */ /* 0x000fe20000100800 */
[----:B------:R-:W-:Y:S01]  /*1cf90*/  @!P0 FMUL R73, R73, 0.5 ;  /* 0x3f00000049498820 */ /* 0x000fe20000400000 */
[----:B------:R-:W5:Y:S01]  /*1cfa0*/  MUFU.EX2 R45, R70 ;  /* 0x00000046002d7308 */ /* 0x000f620000000800 */
[----:B----4-:R-:W-:Y:S01]  /*1cfb0*/  @!P5 FMUL R44, R44, R44 ;  /* 0x0000002c2c2cd220 */ /* 0x010fe20000400000 */
[----:B------:R-:W-:-:S02]  /*1cfc0*/  FSETP.GEU.AND P5, PT, R75, -126, PT ;  /* 0xc2fc00004b00780b */ /* 0x000fc40003fae000 */
[----:B-1----:R-:W-:Y:S02]  /*1cfd0*/  F2FP.BF16.F32.PACK_AB R42, R49, R42 ;  /* 0x0000002a312a723e */ /* 0x002fe400000010ff */
        /* <DEDUP_REMOVED lines=9> */
[----:B-----5:R-:W-:Y:S01]  /*1d070*/  @!P3 FMUL R45, R45, R45 ;  /* 0x0000002d2d2db220 */ /* 0x020fe20000400000 */
[----:B------:R-:W-:-:S02]  /*1d080*/  FSETP.GEU.AND P3, PT, R77, -126, PT ;  /* 0xc2fc00004d00780b */ /* 0x000fc40003f6e000 */
[----:B--2---:R-:W-:Y:S02]  /*1d090*/  F2FP.BF16.F32.PACK_AB R43, R48, R43 ;  /* 0x0000002b302b723e */ /* 0x004fe400000010ff */
[----:B------:R2:W-:Y:S01]  /*1d0a0*/  STL [R1+0x30], R45 ;  /* 0x0000302d01007387 */ /* 0x0005e20000100800 */
[----:B------:R-:W-:Y:S01]  /*1d0b0*/  @!P4 FMUL R76, R76, 0.5 ;  /* 0x3f0000004c4cc820 */ /* 0x000fe20000400000 */
[----:B------:R-:W5:Y:S01]  /*1d0c0*/  MUFU.EX2 R5, R73 ;  /* 0x0000004900057308 */ /* 0x000f620000000800 */
[----:B----4-:R-:W-:Y:S01]  /*1d0d0*/  @!P2 FMUL R46, R46, R46 ;  /* 0x0000002e2e2ea220 */ /* 0x010fe20000400000 */
[----:B------:R-:W-:Y:S02]  /*1d0e0*/  FSETP.GEU.AND P2, PT, R78, -126, PT ;  /* 0xc2fc00004e00780b */ /* 0x000fe40003f4e000 */
[----:B------:R-:W-:Y:S02]  /*1d0f0*/  F2FP.BF16.F32.PACK_AB R68, R147, R146 ;  /* 0x000000929344723e */ /* 0x000fe400000010ff */
[----:B------:R4:W-:Y:S01]  /*1d100*/  STL [R1+0x34], R46 ;  /* 0x0000342e01007387 */ /* 0x0009e20000100800 */
[----:B------:R-:W-:Y:S01]  /*1d110*/  @!P3 FMUL R77, R77, 0.5 ;  /* 0x3f0000004d4db820 */ /* 0x000fe20000400000 */
[----:B------:R-:W2:Y:S01]  /*1d120*/  MUFU.EX2 R6, R74 ;  /* 0x0000004a00067308 */ /* 0x000ea20000000800 */
[----:B---3--:R-:W-:Y:S01]  /*1d130*/  @!P1 FMUL R4, R4, R4 ;  /* 0x0000000404049220 */ /* 0x008fe20000400000 */
[----:B------:R-:W-:-:S02]  /*1d140*/  FSETP.GEU.AND P1, PT, R79, -126, PT ;  /* 0xc2fc00004f00780b */ /* 0x000fc40003f2e000 */
[----:B-1----:R-:W-:Y:S02]  /*1d150*/  F2FP.BF16.F32.PACK_AB R44, R47, R44 ;  /* 0x0000002c2f2c723e */ /* 0x002fe400000010ff */
[----:B------:R1:W-:Y:S01]  /*1d160*/  STL [R1+0x38], R4 ;  /* 0x0000380401007387 */ /* 0x0003e20000100800 */
[----:B------:R-:W-:Y:S01]  /*1d170*/  @!P2 FMUL R78, R78, 0.5 ;  /* 0x3f0000004e4ea820 */ /* 0x000fe20000400000 */
[----:B------:R-:W3:Y:S01]  /*1d180*/  MUFU.EX2 R7, R75 ;  /* 0x0000004b00077308 */ /* 0x000ee20000000800 */
[----:B-----5:R-:W-:Y:S01]  /*1d190*/  @!P0 FMUL R5, R5, R5 ;  /* 0x0000000505058220 */ /* 0x020fe20000400000 */
[----:B------:R-:W-:Y:S02]  /*1d1a0*/  FSETP.GEU.AND P0, PT, R80, -126, PT ;  /* 0xc2fc00005000780b */ /* 0x000fe40003f0e000 */
[----:B------:R-:W-:Y:S02]  /*1d1b0*/  F2FP.BF16.F32.PACK_AB R69, R149, R148 ;  /* 0x000000949545723e */ /* 0x000fe400000010ff */
[----:B------:R1:W-:Y:S01]  /*1d1c0*/  STL [R1+0x3c], R5 ;  /* 0x00003c0501007387 */ /* 0x0003e20000100800 */
[----:B------:R-:W-:Y:S01]  /*1d1d0*/  @!P1 FMUL R79, R79, 0.5 ;  /* 0x3f0000004f4f9820 */ /* 0x000fe20000400000 */
[----:B------:R-:W5:Y:S01]  /*1d1e0*/  MUFU.EX2 R8, R76 ;  /* 0x0000004c00087308 */ /* 0x000f620000000800 */
[----:B--2---:R-:W-:Y:S01]  /*1d1f0*/  @!P6 FMUL R6, R6, R6 ;  /* 0x000000060606e220 */ /* 0x004fe20000400000 */
[----:B------:R-:W-:-:S02]  /*1d200*/  FSETP.GEU.AND P6, PT, R81, -126, PT ;  /* 0xc2fc00005100780b */ /* 0x000fc40003fce000 */
[----:B------:R-:W-:Y:S02]  /*1d210*/  F2FP.BF16.F32.PACK_AB R45, R46, R45 ;  /* 0x0000002d2e2d723e */ /* 0x000fe400000010ff */
[----:B------:R1:W-:Y:S01]  /*1d220*/  STL [R1+0x40], R6 ;  /* 0x0000400601007387 */ /* 0x0003e20000100800 */
[----:B------:R-:W-:Y:S01]  /*1d230*/  @!P0 FMUL R80, R80, 0.5 ;  /* 0x3f00000050508820 */ /* 0x000fe20000400000 */
[----:B------:R-:W2:Y:S01]  /*1d240*/  MUFU.EX2 R9, R77 ;  /* 0x0000004d00097308 */ /* 0x000ea20000000800 */
[----:B---3--:R-:W-:Y:S01]  /*1d250*/  @!P5 FMUL R7, R7, R7 ;  /* 0x000000070707d220 */ /* 0x008fe20000400000 */
[----:B------:R-:W-:Y:S02]  /*1d260*/  FSETP.GEU.AND P5, PT, R82, -126, PT ;  /* 0xc2fc00005200780b */ /* 0x000fe40003fae000 */
[----:B------:R-:W-:Y:S02]  /*1d270*/  F2FP.BF16.F32.PACK_AB R70, R151, R150 ;  /* 0x000000969746723e */ /* 0x000fe400000010ff */
[----:B------:R1:W-:Y:S01]  /*1d280*/  STL [R1+0x44], R7 ;  /* 0x0000440701007387 */ /* 0x0003e20000100800 */
[----:B------:R-:W-:Y:S01]  /*1d290*/  @!P6 FMUL R81, R81, 0.5 ;  /* 0x3f0000005151e820 */ /* 0x000fe20000400000 */
[----:B------:R-:W3:Y:S01]  /*1d2a0*/  MUFU.EX2 R21, R78 ;  /* 0x0000004e00157308 */ /* 0x000ee20000000800 */
[----:B-----5:R-:W-:Y:S01]  /*1d2b0*/  @!P4 FMUL R8, R8, R8 ;  /* 0x000000080808c220 */ /* 0x020fe20000400000 */
[----:B------:R-:W-:-:S02]  /*1d2c0*/  FSETP.GEU.AND P4, PT, R83, -126, PT ;  /* 0xc2fc00005300780b */ /* 0x000fc40003f8e000 */
[----:B------:R-:W-:Y:S02]  /*1d2d0*/  F2FP.BF16.F32.PACK_AB R71, R93, R92 ;  /* 0x0000005c5d47723e */ /* 0x000fe400000010ff */
[----:B------:R1:W-:Y:S01]  /*1d2e0*/  STL [R1+0x48], R8 ;  /* 0x0000480801007387 */ /* 0x0003e20000100800 */
[----:B------:R-:W-:Y:S01]  /*1d2f0*/  @!P5 FMUL R82, R82, 0.5 ;  /* 0x3f0000005252d820 */ /* 0x000fe20000400000 */
[----:B------:R-:W5:Y:S01]  /*1d300*/  MUFU.EX2 R157, R79 ;  /* 0x0000004f009d7308 */ /* 0x000f620000000800 */
[----:B--2---:R-:W-:Y:S01]  /*1d310*/  @!P3 FMUL R9, R9, R9 ;  /* 0x000000090909b220 */ /* 0x004fe20000400000 */
[----:B------:R-:W-:Y:S02]  /*1d320*/  FSETP.GEU.AND P3, PT, R84, -126, PT ;  /* 0xc2fc00005400780b */ /* 0x000fe40003f6e000 */
[----:B------:R-:W-:Y:S02]  /*1d330*/  F2FP.BF16.F32.PACK_AB R72, R95, R94 ;  /* 0x0000005e5f48723e */ /* 0x000fe400000010ff */
[----:B------:R1:W-:Y:S01]  /*1d340*/  STL [R1+0x4c], R9 ;  /* 0x00004c0901007387 */ /* 0x0003e20000100800 */
[----:B------:R-:W-:Y:S01]  /*1d350*/  @!P4 FMUL R83, R83, 0.5 ;  /* 0x3f0000005353c820 */ /* 0x000fe20000400000 */
[----:B------:R-:W2:Y:S01]  /*1d360*/  MUFU.EX2 R15, R80 ;  /* 0x00000050000f7308 */ /* 0x000ea20000000800 */
[----:B---3--:R-:W-:Y:S01]  /*1d370*/  @!P2 FMUL R21, R21, R21 ;  /* 0x000000151515a220 */ /* 0x008fe20000400000 */
[----:B------:R-:W-:-:S02]  /*1d380*/  FSETP.GEU.AND P2, PT, R85, -126, PT ;  /* 0xc2fc00005500780b */ /* 0x000fc40003f4e000 */
[----:B------:R-:W-:Y:S02]  /*1d390*/  F2FP.BF16.F32.PACK_AB R73, R97, R96 ;  /* 0x000000606149723e */ /* 0x000fe400000010ff */
        /* <DEDUP_REMOVED lines=16> */
[----:B------:R-:W-:Y:S02]  /*1d4a0*/  LOP3.LUT P6, RZ, R0, 0x3, R19, 0x48, !PT ;  /* 0x0000000300ff7812 */ /* 0x000fe400078c4813 */
[----:B------:R-:W-:Y:S02]  /*1d4b0*/  F2FP.BF16.F32.PACK_AB R76, R103, R102 ;  /* 0x00000066674c723e */ /* 0x000fe400000010ff */
[----:B------:R1:W-:Y:S01]  /*1d4c0*/  STL [R1+0x5c], R20 ;  /* 0x00005c1401007387 */ /* 0x0003e20000100800 */
[----:B------:R-:W-:Y:S01]  /*1d4d0*/  @!P0 FMUL R87, R87, 0.5 ;  /* 0x3f00000057578820 */ /* 0x000fe20000400000 */
[----:B------:R-:W3:Y:S01]  /*1d4e0*/  MUFU.EX2 R11, R84 ;  /* 0x00000054000b7308 */ /* 0x000ee20000000800 */
[----:B-----5:R-:W-:Y:S01]  /*1d4f0*/  @!P5 FMUL R13, R13, R13 ;  /* 0x0000000d0d0dd220 */ /* 0x020fe20000400000 */
[----:B------:R-:W-:-:S02]  /*1d500*/  F2FP.BF16.F32.PACK_AB R77, R105, R104 ;  /* 0x00000068694d723e */ /* 0x000fc400000010ff */
[----:B------:R-:W-:Y:S02]  /*1d510*/  F2FP.BF16.F32.PACK_AB R78, R107, R106 ;  /* 0x0000006a6b4e723e */ /* 0x000fe400000010ff */
[----:B------:R1:W-:Y:S01]  /*1d520*/  STL [R1+0x60], R13 ;  /* 0x0000600d01007387 */ /* 0x0003e20000100800 */
[----:B------:R-:W-:Y:S01]  /*1d530*/  F2FP.BF16.F32.PACK_AB R79, R109, R108 ;  /* 0x0000006c6d4f723e */ /* 0x000fe200000010ff */
[----:B------:R-:W5:Y:S01]  /*1d540*/  MUFU.EX2 R12, R85 ;  /* 0x00000055000c7308 */ /* 0x000f620000000800 */
[----:B--2---:R-:W-:Y:S01]  /*1d550*/  @!P4 FMUL R14, R14, R14 ;  /* 0x0000000e0e0ec220 */ /* 0x004fe20000400000 */
[----:B------:R-:W-:Y:S02]  /*1d560*/  F2FP.BF16.F32.PACK_AB R80, R111, R110 ;  /* 0x0000006e6f50723e */ /* 0x000fe400000010ff */
[----:B------:R-:W-:Y:S02]  /*1d570*/  F2FP.BF16.F32.PACK_AB R81, R113, R112 ;  /* 0x000000707151723e */ /* 0x000fe400000010ff */
[----:B------:R1:W-:Y:S01]  /*1d580*/  STL [R1+0x64], R14 ;  /* 0x0000640e01007387 */ /* 0x0003e20000100800 */
[----:B------:R-:W-:Y:S01]  /*1d590*/  F2FP.BF16.F32.PACK_AB R82, R115, R114 ;  /* 0x000000727352723e */ /* 0x000fe200000010ff */
[----:B------:R-:W2:Y:S01]  /*1d5a0*/  MUFU.EX2 R3, R86 ;  /* 0x0000005600037308 */ /* 0x000ea20000000800 */
[----:B---3--:R-:W-:Y:S01]  /*1d5b0*/  @!P3 FMUL R11, R11, R11 ;  /* 0x0000000b0b0bb220 */ /* 0x008fe20000400000 */
[----:B------:R-:W-:-:S02]  /*1d5c0*/  F2FP.BF16.F32.PACK_AB R83, R117, R116 ;  /* 0x000000747553723e */ /* 0x000fc400000010ff */
[----:B------:R-:W-:Y:S02]  /*1d5d0*/  F2FP.BF16.F32.PACK_AB R84, R119, R118 ;  /* 0x000000767754723e */ /* 0x000fe400000010ff */
[----:B------:R1:W-:Y:S01]  /*1d5e0*/  STL [R1+0x70], R11 ;  /* 0x0000700b01007387 */ /* 0x0003e20000100800 */
[----:B----4-:R-:W-:Y:S01]  /*1d5f0*/  F2FP.BF16.F32.PACK_AB R46, R5, R4 ;  /* 0x00000004052e723e */ /* 0x010fe200000010ff */
[----:B------:R-:W3:Y:S01]  /*1d600*/  MUFU.EX2 R10, R87 ;  /* 0x00000057000a7308 */ /* 0x000ee20000000800 */
[----:B-----5:R-:W-:Y:S01]  /*1d610*/  @!P2 FMUL R12, R12, R12 ;  /* 0x0000000c0c0ca220 */ /* 0x020fe20000400000 */
[----:B------:R-:W-:Y:S02]  /*1d620*/  F2FP.BF16.F32.PACK_AB R85, R121, R120 ;  /* 0x000000787955723e */ /* 0x000fe400000010ff */
[----:B------:R-:W-:Y:S02]  /*1d630*/  F2FP.BF16.F32.PACK_AB R47, R7, R6 ;  /* 0x00000006072f723e */ /* 0x000fe400000010ff */
[----:B------:R1:W-:Y:S01]  /*1d640*/  STL [R1+0x74], R12 ;  /* 0x0000740c01007387 */ /* 0x0003e20000100800 */
[----:B------:R-:W-:Y:S01]  /*1d650*/  F2FP.BF16.F32.PACK_AB R48, R9, R8 ;  /* 0x000000080930723e */ /* 0x000fe200000010ff */
[----:B--2---:R-:W-:Y:S01]  /*1d660*/  @!P1 FMUL R3, R3, R3 ;  /* 0x0000000303039220 */ /* 0x004fe20000400000 */
[----:B------:R-:W-:-:S02]  /*1d670*/  F2FP.BF16.F32.PACK_AB R86, R123, R122 ;  /* 0x0000007a7b56723e */ /* 0x000fc400000010ff */
[----:B------:R-:W-:Y:S02]  /*1d680*/  F2FP.BF16.F32.PACK_AB R49, R157, R21 ;  /* 0x000000159d31723e */ /* 0x000fe400000010ff */
[----:B------:R1:W-:Y:S01]  /*1d690*/  STL [R1+0x68], R3 ;  /* 0x0000680301007387 */ /* 0x0003e20000100800 */
[----:B------:R-:W-:Y:S01]  /*1d6a0*/  F2FP.BF16.F32.PACK_AB R50, R20, R15 ;  /* 0x0000000f1432723e */ /* 0x000fe200000010ff */
[----:B---3--:R-:W-:Y:S01]  /*1d6b0*/  @!P0 FMUL R10, R10, R10 ;  /* 0x0000000a0a0a8220 */ /* 0x008fe20000400000 */
[----:B------:R-:W-:Y:S02]  /*1d6c0*/  F2FP.BF16.F32.PACK_AB R87, R153, R152 ;  /* 0x000000989957723e */ /* 0x000fe400000010ff */
[----:B------:R-:W-:Y:S02]  /*1d6d0*/  F2FP.BF16.F32.PACK_AB R51, R14, R13 ;  /* 0x0000000d0e33723e */ /* 0x000fe400000010ff */
[----:B------:R1:W-:Y:S01]  /*1d6e0*/  STL [R1+0x6c], R10 ;  /* 0x00006c0a01007387 */ /* 0x0003e20000100800 */
[----:B------:R-:W-:-:S02]  /*1d6f0*/  F2FP.BF16.F32.PACK_AB R52, R12, R11 ;  /* 0x0000000b0c34723e */ /* 0x000fc400000010ff */
[----:B------:R-:W-:Y:S01]  /*1d700*/  F2FP.BF16.F32.PACK_AB R53, R10, R3 ;  /* 0x000000030a35723e */ /* 0x000fe200000010ff */
[----:B------:R-:W-:Y:S06]  /*1d710*/  @!P6 BRA `(.L_x_306) ;  /* 0x000000000040e947 */ /* 0x000fec0003800000 */
[----:B-1----:R-:W-:Y:S01]  /*1d720*/  MOV R14, 0x8 ;  /* 0x00000008000e7802 */ /* 0x002fe20000000f00 */
[----:B------:R-:W1:Y:S01]  /*1d730*/  LDCU.64 UR6, c[0x4][0xb0] ;  /* 0x01001600ff0677ac */ /* 0x000e620008000a00 */
[----:B------:R-:W-:Y:S02]  /*1d740*/  HFMA2 R12, -RZ, RZ, 0, 5.9604644775390625e-08 ;  /* 0x00000001ff0c7431 */ /* 0x000fe400000001ff */
[----:B------:R-:W-:Y:S01]  /*1d750*/  IMAD.MOV.U32 R8, RZ, RZ, 0x1be ;  /* 0x000001beff087424 */ /* 0x000fe200078e00ff */
[----:B------:R-:W2:Y:S01]  /*1d760*/  LDCU.64 UR4, c[0x4][0xb8] ;  /* 0x01001700ff0477ac */ /* 0x000ea20008000a00 */
[----:B------:R-:W3:Y:S01]  /*1d770*/  LDC.64 R14, c[0x4][R14] ;  /* 0x010000000e0e7b82 */ /* 0x000ee20000000a00 */
[----:B------:R-:W-:Y:S01]  /*1d780*/  IMAD.MOV.U32 R13, RZ, RZ, RZ ;  /* 0x000000ffff0d7224 */ /* 0x000fe200078e00ff */
[----:B------:R-:W4:Y:S01]  /*1d790*/  LDCU.64 UR8, c[0x4][0x20] ;  /* 0x01000400ff0877ac */ /* 0x000f220008000a00 */
[----:B-1----:R-:W-:Y:S01]  /*1d7a0*/  IMAD.U32 R4, RZ, RZ, UR6 ;  /* 0x00000006ff047e24 */ /* 0x002fe2000f8e00ff */
[----:B------:R-:W-:Y:S01]  /*1d7b0*/  MOV R5, UR7 ;  /* 0x0000000700057c02 */ /* 0x000fe20008000f00 */
[----:B--2---:R-:W-:Y:S01]  /*1d7c0*/  IMAD.U32 R6, RZ, RZ, UR4 ;  /* 0x00000004ff067e24 */ /* 0x004fe2000f8e00ff */
[----:B------:R-:W-:Y:S01]  /*1d7d0*/  MOV R7, UR5 ;  /* 0x0000000500077c02 */ /* 0x000fe20008000f00 */
[----:B----4-:R-:W-:Y:S01]  /*1d7e0*/  IMAD.U32 R10, RZ, RZ, UR8 ;  /* 0x00000008ff0a7e24 */ /* 0x010fe2000f8e00ff */
[----:B------:R-:W-:-:S02]  /*1d7f0*/  MOV R11, UR9 ;  /* 0x00000009000b7c02 */ /* 0x000fc40008000f00 */
[----:B------:R-:W-:-:S07]  /*1d800*/  LEPC R20, `(.L_x_306) ;  /* 0x000000001014794e */ /* 0x000fce0000000000 */
[----:B---3--:R-:W-:Y:S05]  /*1d810*/  CALL.ABS.NOINC R14 ;  /* 0x000000000e007343 */ /* 0x008fea0003c00000 */
.L_x_306:
[C---:B------:R-:W-:Y:S01]  /*1d820*/  FSETP.NEU.AND P0, PT, R17.reuse, -INF , PT ;  /* 0xff8000001100780b */ /* 0x040fe20003f0d000 */
[----:B------:R-:W2:Y:S01]  /*1d830*/  S2R R19, SR_TID.X ;  /* 0x0000000000137919 */ /* 0x000ea20000002100 */
[----:B------:R-:W-:Y:S05]  /*1d840*/  WARPSYNC.ALL ;  /* 0x0000000000007948 */ /* 0x000fea0003800000 */
[----:B------:R-:W-:Y:S01]  /*1d850*/  FSEL R0, R17, RZ, P0 ;  /* 0x000000ff11007208 */ /* 0x000fe20000000000 */
[----:B------:R-:W-:Y:S01]  /*1d860*/  UIADD3 UR4, UPT, UPT, UR38, 0x20, URZ ;  /* 0x0000002026047890 */ /* 0x000fe2000fffe0ff */
[----:B------:R3:W-:Y:S03]  /*1d870*/  STTM.x32 tmem[UR38], R56 ;  /* 0x00000038000079ed */ /* 0x0007e600082c0026 */
[----:B------:R-:W-:Y:S01]  /*1d880*/  FMUL R0, R0, -UR36 ;  /* 0x8000002400007c20 */ /* 0x000fe20008400000 */
[----:B------:R-:W-:-:S03]  /*1d890*/  USHF.R.U32.HI UR4, URZ, 0x15, UR4 ;  /* 0x00000015ff047899 */ /* 0x000fc60008011604 */
[--C-:B------:R-:W-:Y:S02]  /*1d8a0*/  FFMA2 R88, R88.F32x2.HI_LO, UR36.F32, R0.reuse.F32 ;  /* 0x0000002458587c49 */ /* 0x100fe40009200000 */
[----:B------:R-:W-:Y:S01]  /*1d8b0*/  FFMA2 R90, R90.F32x2.HI_LO, UR36.F32, R0.F32 ;  /* 0x000000245a5a7c49 */ /* 0x000fe20009200000 */
[----:B------:R-:W-:Y:S02]  /*1d8c0*/  MOV R0, UR4 ;  /* 0x0000000400007c02 */ /* 0x000fe40008000f00 */
[----:B------:R-:W-:Y:S02]  /*1d8d0*/  FSETP.GEU.AND P4, PT, R88, -126, PT ;  /* 0xc2fc00005800780b */ /* 0x000fe40003f8e000 */
[----:B------:R-:W-:Y:S02]  /*1d8e0*/  FSETP.GEU.AND P3, PT, R89, -126, PT ;  /* 0xc2fc00005900780b */ /* 0x000fe40003f6e000 */
[----:B------:R-:W-:Y:S02]  /*1d8f0*/  FSETP.GEU.AND P2, PT, R90, -126, PT ;  /* 0xc2fc00005a00780b */ /* 0x000fe40003f4e000 */
[----:B------:R-:W-:-:S07]  /*1d900*/  FSETP.GEU.AND P1, PT, R91, -126, PT ;  /* 0xc2fc00005b00780b */ /* 0x000fce0003f2e000 */
[----:B------:R-:W-:Y:S02]  /*1d910*/  @!P4 FMUL R88, R88, 0.5 ;  /* 0x3f0000005858c820 */ /* 0x000fe40000400000 */
[----:B------:R-:W-:Y:S02]  /*1d920*/  @!P3 FMUL R89, R89, 0.5 ;  /* 0x3f0000005959b820 */ /* 0x000fe40000400000 */
[----:B------:R-:W-:Y:S02]  /*1d930*/  @!P2 FMUL R90, R90, 0.5 ;  /* 0x3f0000005a5aa820 */ /* 0x000fe40000400000 */
[----:B------:R-:W-:Y:S01]  /*1d940*/  @!P1 FMUL R91, R91, 0.5 ;  /* 0x3f0000005b5b9820 */ /* 0x000fe20000400000 */
[----:B---3--:R-:W3:Y:S01]  /*1d950*/  MUFU.EX2 R58, R88 ;  /* 0x00000058003a7308 */ /* 0x008ee20000000800 */
[----:B--2---:R-:W-:-:S04]  /*1d960*/  SHF.R.U32.HI R60, RZ, 0x5, R19 ;  /* 0x00000005ff3c7819 */ /* 0x004fc80000011613 */
[----:B------:R-:W-:-:S03]  /*1d970*/  LOP3.LUT P0, RZ, R0, 0x3, R60, 0x48, !PT ;  /* 0x0000000300ff7812 */ /* 0x000fc6000780483c */
[----:B------:R-:W2:Y:S08]  /*1d980*/  MUFU.EX2 R59, R89 ;  /* 0x00000059003b7308 */ /* 0x000eb00000000800 */
[----:B------:R-:W4:Y:S01]  /*1d990*/  MUFU.EX2 R56, R90 ;  /* 0x0000005a00387308 */ /* 0x000f220000000800 */
[----:B---3--:R-:W-:-:S07]  /*1d9a0*/  @!P4 FMUL R58, R58, R58 ;  /* 0x0000003a3a3ac220 */ /* 0x008fce0000400000 */
[----:B------:R-:W3:Y:S01]  /*1d9b0*/  MUFU.EX2 R57, R91 ;  /* 0x0000005b00397308 */ /* 0x000ee20000000800 */
[----:B--2---:R-:W-:-:S05]  /*1d9c0*/  @!P3 FMUL R59, R59, R59 ;  /* 0x0000003b3b3bb220 */ /* 0x004fca0000400000 */
[----:B------:R-:W-:Y:S01]  /*1d9d0*/  F2FP.BF16.F32.PACK_AB R54, R59, R58 ;  /* 0x0000003a3b36723e */ /* 0x000fe200000010ff */
[----:B----4-:R-:W-:Y:S01]  /*1d9e0*/  @!P2 FMUL R56, R56, R56 ;  /* 0x000000383838a220 */ /* 0x010fe20000400000 */
[----:B---3--:R-:W-:-:S05]  /*1d9f0*/  @!P1 FMUL R57, R57, R57 ;  /* 0x0000003939399220 */ /* 0x008fca0000400000 */
        /* <DEDUP_REMOVED lines=18> */
.L_x_307:
[----:B------:R-:W-:Y:S01]  /*1db20*/  MOV R0, UR47 ;  /* 0x0000002f00007c02 */ /* 0x000fe20008000f00 */
[----:B------:R-:W-:Y:S05]  /*1db30*/  WARPSYNC.ALL ;  /* 0x0000000000007948 */ /* 0x000fea0003800000 */
[----:B------:R-:W-:Y:S01]  /*1db40*/  ISETP.GT.U32.AND P1, PT, R0, 0x1, PT ;  /* 0x000000010000780c */ /* 0x000fe20003f24070 */
[----:B------:R2:W-:Y:S01]  /*1db50*/  STTM.x32 tmem[UR38+0x20], R24 ;  /* 0x00002018000079ed */ /* 0x0005e200082c0026 */
[----:B------:R-:W3:Y:S11]  /*1db60*/  FENCE.VIEW.ASYNC.T ;  /* 0x00000000000073c6 */ /* 0x000ef60000000200 */
[----:B------:R-:W-:Y:S05]  /*1db70*/  @P1 BRA `(.L_x_308) ;  /* 0x0000000000081947 */ /* 0x000fea0003800000 */
[----:B------:R-:W-:Y:S05]  /*1db80*/  BPT.TRAP 0x1 ;  /* 0x000000040000795c */ /* 0x000fea0000300000 */
[----:B------:R-:W-:Y:S05]  /*1db90*/  BPT.TRAP 0x1 ;  /* 0x000000040000795c */ /* 0x000fea0000300000 */
.L_x_308:
[----:B------:R-:W4:Y:S01]  /*1dba0*/  S2UR UR6, SR_CgaCtaId ;  /* 0x00000000000679c3 */ /* 0x000f220000008800 */
[----:B------:R-:W-:Y:S01]  /*1dbb0*/  UISETP.NE.AND UP0, UPT, UR40, URZ, UPT ;  /* 0x000000ff2800728c */ /* 0x000fe2000bf05270 */
[----:B------:R-:W-:-:S06]  /*1dbc0*/  UMOV UR4, 0x400 ;  /* 0x0000040000047882 */ /* 0x000fcc0000000000 */
[----:B------:R-:W5:Y:S01]  /*1dbd0*/  S2UR UR5, SR_CgaCtaId ;  /* 0x00000000000579c3 */ /* 0x000f620000008800 */
[----:B----4-:R-:W-:-:S04]  /*1dbe0*/  ULEA UR6, UR6, UR4, 0x18 ;  /* 0x0000000406067291 */ /* 0x010fc8000f8ec0ff */
[----:B------:R-:W-:Y:S02]  /*1dbf0*/  UIADD3 UR4, UPT, UPT, UR6, 0x70068, URZ ;  /* 0x0007006806047890 */ /* 0x000fe4000fffe0ff */
[----:B------:R-:W-:-:S04]  /*1dc00*/  @UP0 UIADD3 UR4, UPT, UPT, UR6, 0x70058, URZ ;  /* 0x0007005806040890 */ /* 0x000fc8000fffe0ff */
[----:B-----5:R-:W-:-:S09]  /*1dc10*/  UPRMT UR4, UR5, 0x654, UR4 ;  /* 0x0000065405047896 */ /* 0x020fd20008000004 */
[----:B---3--:R-:W-:Y:S01]  /*1dc20*/  SYNCS.ARRIVE.TRANS64.RED.A1T0 RZ, [UR4], RZ ;  /* 0x000000ffffff79a7 */ /* 0x008fe20008100404 */
[----:B------:R-:W-:-:S04]  /*1dc30*/  USEL UR4, UR42, UR43, UP0 ;  /* 0x0000002b2a047287 */ /* 0x000fc80008000000 */
[----:B------:R-:W-:-:S04]  /*1dc40*/  ULOP3.LUT UR5, UR4, 0x1, URZ, 0x3c, !UPT ;  /* 0x0000000104057892 */ /* 0x000fc8000f8e3cff */
[----:B------:R-:W-:Y:S02]  /*1dc50*/  USEL UR42, UR5, UR42, UP0 ;  /* 0x0000002a052a7287 */ /* 0x000fe40008000000 */
[----:B------:R-:W-:Y:S02]  /*1dc60*/  USEL UR43, UR43, UR5, UP0 ;  /* 0x000000052b2b7287 */ /* 0x000fe40008000000 */
[----:B------:R-:W-:-:S09]  /*1dc70*/  UISETP.NE.AND UP0, UPT, UR46, URZ, UPT ;  /* 0x000000ff2e00728c */ /* 0x000fd2000bf05270 */
[----:B------:R-:W-:Y:S05]  /*1dc80*/  BRA.U UP0, `(.L_x_309) ;  /* 0x0000000100047547 */ /* 0x000fea000b800000 */
[----:B------:R-:W-:Y:S05]  /*1dc90*/  BPT.TRAP 0x1 ;  /* 0x000000040000795c */ /* 0x000fea0000300000 */
.L_x_309:
[----:B------:R-:W-:Y:S01]  /*1dca0*/  UISETP.NE.AND UP0, UPT, UR40, URZ, UPT ;  /* 0x000000ff2800728c */ /* 0x000fe2000bf05270 */
[----:B------:R-:W-:Y:S01]  /*1dcb0*/  MOV R0, UR39 ;  /* 0x0000002700007c02 */ /* 0x000fe20008000f00 */
[----:B------:R-:W-:Y:S01]  /*1dcc0*/  UIADD3 UR4, UPT, UPT, UR6, 0x70078, URZ ;  /* 0x0007007806047890 */ /* 0x000fe2000fffe0ff */
[----:B------:R-:W-:Y:S01]  /*1dcd0*/  FADD2 R124, R124.F32x2.HI_LO, RZ.F32 ;  /* 0x000000ff7c7c724b */ /* 0x000fe20000200000 */
[----:B------:R-:W-:Y:S01]  /*1dce0*/  FSETP.NEU.AND P0, PT, R17, -INF , PT ;  /* 0xff8000001100780b */ /* 0x000fe20003f0d000 */
[----:B------:R-:W-:Y:S01]  /*1dcf0*/  FADD2 R126, R126.F32x2.HI_LO, RZ.F32 ;  /* 0x000000ff7e7e724b */ /* 0x000fe20000200000 */
[----:B------:R-:W-:Y:S01]  /*1dd00*/  SHF.L.U32 R0, R0, 0x1f, RZ ;  /* 0x0000001f00007819 */ /* 0x000fe200000006ff */
[----:B------:R-:W-:Y:S01]  /*1dd10*/  FADD2 R124, R124.F32x2.HI_LO, R132.F32x2.HI_LO ;  /* 0x000000847c7c724b */ /* 0x000fe20000000000 */
[----:B-1----:R-:W-:Y:S01]  /*1dd20*/  FSEL R3, R17, RZ, P0 ;  /* 0x000000ff11037208 */ /* 0x002fe20000000000 */
[----:B------:R-:W-:Y:S02]  /*1dd30*/  FADD2 R128, R128.F32x2.HI_LO, RZ.F32 ;  /* 0x000000ff8080724b */ /* 0x000fe40000200000 */
[----:B------:R-:W-:Y:S01]  /*1dd40*/  @!UP0 UIADD3 UR4, UPT, UPT, UR6, 0x70088, URZ ;  /* 0x0007008806048890 */ /* 0x000fe2000fffe0ff */
[----:B------:R-:W-:Y:S01]  /*1dd50*/  FADD2 R126, R126.F32x2.HI_LO, R134.F32x2.HI_LO ;  /* 0x000000867e7e724b */ /* 0x000fe20000000000 */
[----:B------:R-:W-:Y:S01]  /*1dd60*/  FSETP.NEU.AND P0, PT, R156, R3, PT ;  /* 0x000000039c00720b */ /* 0x000fe20003f0d000 */
[----:B------:R-:W-:-:S02]  /*1dd70*/  FADD2 R128, R128.F32x2.HI_LO, R136.F32x2.HI_LO ;  /* 0x000000888080724b */ /* 0x000fc40000000000 */
[----:B------:R-:W-:Y:S02]  /*1dd80*/  FADD2 R124, R124.F32x2.HI_LO, R140.F32x2.HI_LO ;  /* 0x0000008c7c7c724b */ /* 0x000fe40000000000 */
[----:B------:R-:W-:Y:S02]  /*1dd90*/  FADD2 R126, R126.F32x2.HI_LO, R142.F32x2.HI_LO ;  /* 0x0000008e7e7e724b */ /* 0x000fe40000000000 */
[----:B------:R-:W1:Y:S01]  /*1dda0*/  SYNCS.PHASECHK.TRANS64.TRYWAIT P2, [UR4], R0 ;  /* 0x00000000ff0075a7 */ /* 0x000e620008041104 */
[----:B------:R-:W-:Y:S02]  /*1ddb0*/  FADD2 R128, R128.F32x2.HI_LO, R144.F32x2.HI_LO ;  /* 0x000000908080724b */ /* 0x000fe40000000000 */
[----:B------:R-:W-:Y:S02]  /*1ddc0*/  FADD2 R124, R124.F32x2.HI_LO, R148.F32x2.HI_LO ;  /* 0x000000947c7c724b */ /* 0x000fe40000000000 */
[----:B------:R-:W-:Y:S02]  /*1ddd0*/  FADD2 R126, R126.F32x2.HI_LO, R150.F32x2.HI_LO ;  /* 0x000000967e7e724b */ /* 0x000fe40000000000 */
[----:B------:R-:W-:-:S02]  /*1dde0*/  FADD2 R128, R128.F32x2.HI_LO, R92.F32x2.HI_LO ;  /* 0x0000005c8080724b */ /* 0x000fc40000000000 */
[----:B------:R-:W-:Y:S02]  /*1ddf0*/  FADD2 R124, R124.F32x2.HI_LO, R96.F32x2.HI_LO ;  /* 0x000000607c7c724b */ /* 0x000fe40000000000 */
[----:B------:R-:W-:Y:S02]  /*1de00*/  FADD2 R126, R126.F32x2.HI_LO, R98.F32x2.HI_LO ;  /* 0x000000627e7e724b */ /* 0x000fe40000000000 */
[----:B------:R-:W-:Y:S02]  /*1de10*/  FADD2 R128, R128.F32x2.HI_LO, R100.F32x2.HI_LO ;  /* 0x000000648080724b */ /* 0x000fe40000000000 */
[----:B------:R-:W-:Y:S01]  /*1de20*/  FADD2 R124, R124.F32x2.HI_LO, R104.F32x2.HI_LO ;  /* 0x000000687c7c724b */ /* 0x000fe20000000000 */
[----:B-1----:R-:W-:Y:S06]  /*1de30*/  @!P2 BRA `(.L_x_310) ;  /* 0x000000d00010a947 */ /* 0x002fec0003800000 */
.L_x_469:
[----:B------:R-:W-:Y:S01]  /*1de40*/  BSSY.RECONVERGENT B0, `(.L_x_311) ;  /* 0x000000a000007945 */ /* 0x000fe20003800200 */
[----:B-1----:R-:W-:-:S03]  /*1de50*/  MOV R0, 0x3f000000 ;  /* 0x3f00000000007802 */ /* 0x002fc60000000f00 */
[----:B------:R-:W-:Y:S05]  /*1de60*/  @!P0 BRA `(.L_x_312) ;  /* 0x00000000001c8947 */ /* 0x000fea0003800000 */
[----:B------:R-:W-:-:S04]  /*1de70*/  FADD R0, -R3, R156 ;  /* 0x0000009c03007221 */ /* 0x000fc80000000100 */
[----:B------:R-:W-:-:S05]  /*1de80*/  FMUL R0, R0, UR36 ;  /* 0x0000002400007c20 */ /* 0x000fca0008400000 */
[----:B------:R-:W-:-:S13]  /*1de90*/  FSETP.GEU.AND P0, PT, R0, -126, PT ;  /* 0xc2fc00000000780b */ /* 0x000fda0003f0e000 */
[----:B------:R-:W-:-:S06]  /*1dea0*/  @!P0 FMUL R0, R0, 0.5 ;  /* 0x3f00000000008820 */ /* 0x000fcc0000400000 */
[----:B------:R-:W1:Y:S02]  /*1deb0*/  MUFU.EX2 R0, R0 ;  /* 0x0000000000007308 */ /* 0x000e640000000800 */
[----:B-1----:R-:W-:-:S04]  /*1dec0*/  @!P0 FMUL R0, R0, R0 ;  /* 0x0000000000008220 */ /* 0x002fc80000400000 */
[----:B------:R-:W-:Y:S02]  /*1ded0*/  FMUL R0, R0, 0.5 ;  /* 0x3f00000000007820 */ /* 0x000fe40000400000 */
.L_x_312:
[----:B------:R-:W-:Y:S05]  /*1dee0*/  BSYNC.RECONVERGENT B0 ;  /* 0x0000000000007941 */ /* 0x000fea0003800200 */
.L_x_311:
[----:B--2---:R-:W2:Y:S04]  /*1def0*/  LDL.LU.64 R34, [R1+0x10] ;  /* 0x0000100001227983 */ /* 0x004ea80000300a00 */
[----:B------:R-:W3:Y:S04]  /*1df00*/  LDL.LU.64 R32, [R1+0x18] ;  /* 0x0000180001207983 */ /* 0x000ee80000300a00 */
[----:B------:R-:W4:Y:S04]  /*1df10*/  LDL.LU.64 R30, [R1+0x20] ;  /* 0x00002000011e7983 */ /* 0x000f280000300a00 */
[----:B------:R-:W5:Y:S04]  /*1df20*/  LDL.LU.64 R28, [R1+0x30] ;  /* 0x00003000011c7983 */ /* 0x000f680000300a00 */
        /* <DEDUP_REMOVED lines=8> */
[----:B------:R-:W5:Y:S01]  /*1dfb0*/  LDL.LU.64 R4, [R1+0x70] ;  /* 0x0000700001047983 */ /* 0x000f620000300a00 */
[----:B------:R-:W-:-:S04]  /*1dfc0*/  FMUL R16, R0, R16 ;  /* 0x0000001000107220 */ /* 0x000fc80000400000 */
[----:B------:R-:W-:-:S04]  /*1dfd0*/  FADD2 R22, R16.F32, R22.F32x2.HI_LO ;  /* 0x000000161016724b */ /* 0x000fc80000040000 */
[----:B------:R-:W-:-:S04]  /*1dfe0*/  FADD2 R22, R22.F32x2.HI_LO, R130.F32x2.HI_LO ;  /* 0x000000821616724b */ /* 0x000fc80000000000 */
[----:B------:R-:W-:-:S04]  /*1dff0*/  FADD2 R22, R22.F32x2.HI_LO, R138.F32x2.HI_LO ;  /* 0x0000008a1616724b */ /* 0x000fc80000000000 */
[----:B------:R-:W-:-:S04]  /*1e000*/  FADD2 R22, R22.F32x2.HI_LO, R146.F32x2.HI_LO ;  /* 0x000000921616724b */ /* 0x000fc80000000000 */
[----:B------:R-:W-:Y:S02]  /*1e010*/  FADD2 R22, R22.F32x2.HI_LO, R94.F32x2.HI_LO ;  /* 0x0000005e1616724b */ /* 0x000fe40000000000 */
[----:B------:R-:W-:Y:S02]  /*1e020*/  FADD2 R126, R126.F32x2.HI_LO, R106.F32x2.HI_LO ;  /* 0x0000006a7e7e724b */ /* 0x000fe40000000000 */
[----:B------:R-:W-:Y:S02]  /*1e030*/  FADD2 R128, R128.F32x2.HI_LO, R108.F32x2.HI_LO ;  /* 0x0000006c8080724b */ /* 0x000fe40000000000 */
[----:B------:R-:W-:Y:S02]  /*1e040*/  FADD2 R22, R22.F32x2.HI_LO, R102.F32x2.HI_LO ;  /* 0x000000661616724b */ /* 0x000fe40000000000 */
[----:B------:R-:W-:Y:S02]  /*1e050*/  FADD2 R124, R124.F32x2.HI_LO, R112.F32x2.HI_LO ;  /* 0x000000707c7c724b */ /* 0x000fe40000000000 */
[----:B------:R-:W-:-:S02]  /*1e060*/  FADD2 R126, R126.F32x2.HI_LO, R114.F32x2.HI_LO ;  /* 0x000000727e7e724b */ /* 0x000fc40000000000 */
        /* <DEDUP_REMOVED lines=21> */
[----:B------:R-:W-:-:S04]  /*1e1c0*/  FADD2 R22, R22.F32x2.HI_LO, R180.F32x2.HI_LO ;  /* 0x000000b41616724b */ /* 0x000fc80000000000 */
[----:B------:R-:W-:Y:S01]  /*1e1d0*/  FADD2 R22, R22.F32x2.HI_LO, R188.F32x2.HI_LO ;  /* 0x000000bc1616724b */ /* 0x000fe20000000000 */
[----:B------:R-:W-:Y:S01]  /*1e1e0*/  ULOP3.LUT UP0, URZ, UR41, 0x7f, UR50, 0xf8, !UPT ;  /* 0x0000007f29ff7892 */ /* 0x000fe2000f80f832 */
[----:B--2---:R-:W-:Y:S02]  /*1e1f0*/  FADD2 R124, R124.F32x2.HI_LO, R34.F32x2.HI_LO ;  /* 0x000000227c7c724b */ /* 0x004fe40000000000 */
[----:B---3--:R-:W-:Y:S02]  /*1e200*/  FADD2 R126, R126.F32x2.HI_LO, R32.F32x2.HI_LO ;  /* 0x000000207e7e724b */ /* 0x008fe40000000000 */
[----:B----4-:R-:W-:Y:S02]  /*1e210*/  FADD2 R128, R128.F32x2.HI_LO, R30.F32x2.HI_LO ;  /* 0x0000001e8080724b */ /* 0x010fe40000000000 */
[----:B-----5:R-:W-:Y:S02]  /*1e220*/  FADD2 R124, R124.F32x2.HI_LO, R28.F32x2.HI_LO ;  /* 0x0000001c7c7c724b */ /* 0x020fe40000000000 */
        /* <DEDUP_REMOVED lines=12> */
[----:B------:R-:W-:-:S04]  /*1e2f0*/  FADD2 R22, R22.F32x2.HI_LO, R124.F32x2.HI_LO ;  /* 0x0000007c1616724b */ /* 0x000fc80000000000 */
[----:B------:R-:W-:-:S04]  /*1e300*/  FADD2 R22, R22.F32x2.HI_LO, R126.F32x2.HI_LO ;  /* 0x0000007e1616724b */ /* 0x000fc80000000000 */
[----:B------:R-:W-:Y:S01]  /*1e310*/  FADD R16, R22, R23 ;  /* 0x0000001716107221 */ /* 0x000fe20000000000 */
[----:B------:R-:W-:Y:S06]  /*1e320*/  BRA.U UP0, `(.L_x_313) ;  /* 0x0000000100907547 */ /* 0x000fec000b800000 */
[----:B------:R-:W-:Y:S05]  /*1e330*/  @P1 BRA `(.L_x_314) ;  /* 0x0000000000041947 */ /* 0x000fea0003800000 */
[----:B------:R-:W-:Y:S05]  /*1e340*/  BPT.TRAP 0x1 ;  /* 0x000000040000795c */ /* 0x000fea0000300000 */
.L_x_314:
[----:B------:R-:W-:Y:S01]  /*1e350*/  UISETP.NE.AND UP0, UPT, UR40, URZ, UPT ;  /* 0x000000ff2800728c */ /* 0x000fe2000bf05270 */
[----:B------:R-:W-:Y:S01]  /*1e360*/  IMAD.U32 R0, RZ, RZ, UR5 ;  /* 0x00000005ff007e24 */ /* 0x000fe2000f8e00ff */
[----:B------:R-:W-:Y:S01]  /*1e370*/  UIADD3 UR4, UPT, UPT, UR6, 0x70060, URZ ;  /* 0x0007006006047890 */ /* 0x000fe2000fffe0ff */
[----:B------:R-:W-:Y:S01]  /*1e380*/  IMAD.U32 R19, R19, 0x10000, RZ ;  /* 0x0001000013137824 */ /* 0x000fe200078e00ff */
[----:B------:R-:W-:Y:S01]  /*1e390*/  USEL UR5, URZ, 0x80, UP0 ;  /* 0x00000080ff057887 */ /* 0x000fe20008000000 */
[----:B------:R-:W-:Y:S02]  /*1e3a0*/  LOP3.LUT R60, R60, 0x3, RZ, 0xc0, !PT ;  /* 0x000000033c3c7812 */ /* 0x000fe400078ec0ff */
[----:B------:R-:W-:Y:S02]  /*1e3b0*/  SHF.L.U32 R0, R0, 0x1f, RZ ;  /* 0x0000001f00007819 */ /* 0x000fe400000006ff */
[----:B------:R-:W-:Y:S02]  /*1e3c0*/  LOP3.LUT R19, R19, 0x600000, RZ, 0xc0, !PT ;  /* 0x0060000013137812 */ /* 0x000fe400078ec0ff */
[----:B------:R-:W-:-:S02]  /*1e3d0*/  @UP0 UIADD3 UR4, UPT, UPT, UR6, 0x70050, URZ ;  /* 0x0007005006040890 */ /* 0x000fc4000fffe0ff */
[----:B------:R-:W-:Y:S02]  /*1e3e0*/  SHF.R.U32.HI R3, RZ, 0x15, R19 ;  /* 0x00000015ff037819 */ /* 0x000fe40000011613 */
[----:B------:R-:W-:Y:S02]  /*1e3f0*/  LOP3.LUT R19, R19, UR5, RZ, 0xfc, !PT ;  /* 0x0000000513137c12 */ /* 0x000fe4000f8efcff */
[----:B------:R-:W-:-:S03]  /*1e400*/  ISETP.NE.AND P0, PT, R60, R3, PT ;  /* 0x000000033c00720c */ /* 0x000fc60003f05270 */
[----:B------:R-:W1:Y:S02]  /*1e410*/  SYNCS.PHASECHK.TRANS64.TRYWAIT P1, [UR4], R0 ;  /* 0x00000000ff0075a7 */ /* 0x000e640008021104 */
[----:B-1----:R-:W-:Y:S08]  /*1e420*/  @!P1 BRA `(.L_x_315) ;  /* 0x000000c800ac9947 */ /* 0x002ff00003800000 */
.L_x_471:
[----:B------:R-:W-:Y:S05]  /*1e430*/  @!P0 BRA `(.L_x_316) ;  /* 0x0000000000408947 */ /* 0x000fea0003800000 */
        /* <DEDUP_REMOVED lines=16> */
.L_x_316:
[----:B------:R-:W-:Y:S05]  /*1e540*/  WARPSYNC.ALL ;  /* 0x0000000000007948 */ /* 0x000fea0003800000 */
[----:B------:R-:W-:-:S13]  /*1e550*/  R2UR UR4, R19 ;  /* 0x00000000130472ca */ /* 0x000fda00000e0000 */
[----:B------:R2:W-:Y:S02]  /*1e560*/  STTM.x2 tmem[UR4], R16 ;  /* 0x00000010000079ed */ /* 0x0005e400080c0004 */
.L_x_313:
[----:B------:R-:W-:Y:S01]  /*1e570*/  UIADD3 UR4, UPT, UPT, UR41, 0x1, URZ ;  /* 0x0000000129047890 */ /* 0x000fe2000fffe0ff */
[----:B------:R-:W-:Y:S01]  /*1e580*/  MOV R156, R17 ;  /* 0x00000011009c7202 */ /* 0x000fe20000000f00 */
[----:B------:R-:W-:Y:S02]  /*1e590*/  UIADD3 UR5, UPT, UPT, UR41, -0x1, URZ ;  /* 0xffffffff29057890 */ /* 0x000fe4000fffe0ff */
[----:B------:R-:W-:-:S05]  /*1e5a0*/  UISETP.GT.U32.AND UP0, UPT, UR4, 0x1, UPT ;  /* 0x000000010400788c */ /* 0x000fca000bf04070 */
[----:B------:R-:W-:-:S04]  /*1e5b0*/  UMOV UR41, UR5 ;  /* 0x0000000500297c82 */ /* 0x000fc80008000000 */
[----:B------:R-:W-:Y:S05]  /*1e5c0*/  BRA.U UP0, `(.L_x_317) ;  /* 0xffffffb900a07547 */ /* 0x000fea000b83ffff */
.L_x_296:
[----:B------:R-:W3:Y:S02]  /*1e5d0*/  LDCU UR4, c[0x0][0x384] ;  /* 0x00007080ff0477ac */ /* 0x000ee40008000800 */
[----:B---3--:R-:W-:-:S09]  /*1e5e0*/  ULOP3.LUT UP0, URZ, UR4, 0x7f, URZ, 0xc0, !UPT ;  /* 0x0000007f04ff7892 */ /* 0x008fd2000f80c0ff */
[----:B------:R-:W-:Y:S05]  /*1e5f0*/  BRA.U !UP0, `(.L_x_318) ;  /* 0x0000005d08487547 */ /* 0x000fea000b800000 */
[----:B------:R-:W3:Y:S01]  /*1e600*/  S2R R19, SR_TID.X ;  /* 0x0000000000137919 */ /* 0x000ee20000002100 */
[----:B------:R-:W-:Y:S01]  /*1e610*/  UISETP.NE.AND UP0, UPT, UR40, URZ, UPT ;  /* 0x000000ff2800728c */ /* 0x000fe2000bf05270 */
[----:B------:R-:W-:-:S03]  /*1e620*/  UMOV UR4, 0x20 ;  /* 0x0000002000047882 */ /* 0x000fc60000000000 */
[----:B------:R-:W-:Y:S02]  /*1e630*/  USEL UR4, UR4, 0xa0, UP0 ;  /* 0x000000a004047887 */ /* 0x000fe40008000000 */
[----:B------:R-:W-:Y:S02]  /*1e640*/  USEL UR5, UR42, UR43, UP0 ;  /* 0x0000002b2a057287 */ /* 0x000fe40008000000 */
[----:B------:R-:W-:Y:S01]  /*1e650*/  UISETP.GT.U32.AND UP0, UPT, UR47, 0x1, UPT ;  /* 0x000000012f00788c */ /* 0x000fe2000bf04070 */
[----:B---3--:R-:W-:-:S05]  /*1e660*/  IMAD.U32 R154, R19, 0x10000, RZ ;  /* 0x00010000139a7824 */ /* 0x008fca00078e00ff */
[----:B------:R-:W-:-:S05]  /*1e670*/  LOP3.LUT R154, R154, 0x600000, RZ, 0xc0, !PT ;  /* 0x006000009a9a7812 */ /* 0x000fca00078ec0ff */
[----:B-1----:R-:W-:-:S06]  /*1e680*/  VIADD R0, R154, UR4 ;  /* 0x000000049a007c36 */ /* 0x002fcc0008000000 */
[----:B------:R-:W1:Y:S02]  /*1e690*/  SHFL.IDX PT, R0, R0, RZ, 0x1f ;  /* 0x00001fff00007589 */ /* 0x000e6400000e0000 */
[----:B-1----:R-:W-:Y:S01]  /*1e6a0*/  R2UR UR36, R0 ;  /* 0x00000000002472ca */ /* 0x002fe200000e0000 */
[----:B------:R-:W-:-:S14]  /*1e6b0*/  BRA.U UP0, `(.L_x_319) ;  /* 0x0000000100047547 */ /* 0x000fdc000b800000 */
[----:B------:R-:W-:Y:S05]  /*1e6c0*/  BPT.TRAP 0x1 ;  /* 0x000000040000795c */ /* 0x000fea0000300000 */
.L_x_319:
        /* <DEDUP_REMOVED lines=16> */
.L_x_473:
[----:B------:R-:W-:Y:S05]  /*1e7d0*/  @!P0 BRA `(.L_x_321) ;  /* 0x0000000000408947 */ /* 0x000fea0003800000 */
[----:B------:R-:W-:Y:S01]  /*1e7e0*/  MOV R14, 0x8 ;  /* 0x00000008000e7802 */ /* 0x000fe20000000f00 */
[----:B------:R-:W3:Y:S01]  /*1e7f0*/  LDCU.64 UR8, c[0x4][0xb0] ;  /* 0x01001600ff0877ac */ /* 0x000ee20008000a00 */
[----:B------:R-:W-:Y:S02]  /*1e800*/  HFMA2 R12, -RZ, RZ, 0, 5.9604644775390625e-08 ;  /* 0x00000001ff0c7431 */ /* 0x000fe400000001ff */
[----:B------:R-:W-:Y:S01]  /*1e810*/  IMAD.MOV.U32 R8, RZ, RZ, 0x192 ;  /* 0x00000192ff087424 */ /* 0x000fe200078e00ff */
[----:B------:R-:W4:Y:S01]  /*1e820*/  LDCU.64 UR6, c[0x4][0xb8] ;  /* 0x01001700ff0677ac */ /* 0x000f220008000a00 */
[----:B------:R-:W1:Y:S01]  /*1e830*/  LDC.64 R14, c[0x4][R14] ;  /* 0x010000000e0e7b82 */ /* 0x000e620000000a00 */
[----:B------:R-:W-:Y:S01]  /*1e840*/  IMAD.MOV.U32 R13, RZ, RZ, RZ ;  /* 0x000000ffff0d7224 */ /* 0x000fe200078e00ff */
[----:B------:R-:W5:Y:S01]  /*1e850*/  LDCU.64 UR4, c[0x4][0x10] ;  /* 0x01000200ff0477ac */ /* 0x000f620008000a00 */
[----:B---3--:R-:W-:Y:S01]  /*1e860*/  IMAD.U32 R4, RZ, RZ, UR8 ;  /* 0x00000008ff047e24 */ /* 0x008fe2000f8e00ff */
[----:B------:R-:W-:Y:S01]  /*1e870*/  MOV R5, UR9 ;  /* 0x0000000900057c02 */ /* 0x000fe20008000f00 */
[----:B----4-:R-:W-:Y:S01]  /*1e880*/  IMAD.U32 R6, RZ, RZ, UR6 ;  /* 0x00000006ff067e24 */ /* 0x010fe2000f8e00ff */
[----:B------:R-:W-:Y:S01]  /*1e890*/  MOV R7, UR7 ;  /* 0x0000000700077c02 */ /* 0x000fe20008000f00 */
[----:B-----5:R-:W-:Y:S01]  /*1e8a0*/  IMAD.U32 R10, RZ, RZ, UR4 ;  /* 0x00000004ff0a7e24 */ /* 0x020fe2000f8e00ff */
[----:B------:R-:W-:-:S02]  /*1e8b0*/  MOV R11, UR5 ;  /* 0x00000005000b7c02 */ /* 0x000fc40008000f00 */
[----:B------:R-:W-:-:S07]  /*1e8c0*/  LEPC R20, `(.L_x_321) ;  /* 0x000000001014794e */ /* 0x000fce0000000000 */
[----:B-12---:R-:W-:Y:S05]  /*1e8d0*/  CALL.ABS.NOINC R14 ;  /* 0x000000000e007343 */ /* 0x006fea0003c00000 */
.L_x_321:
        /* <DEDUP_REMOVED lines=11> */
[----:B------:R-:W3:Y:S01]  /*1e990*/  LDCU.64 UR6, c[0x4][0xb8] ;  /* 0x01001700ff0677ac */ /* 0x000ee20008000a00 */
[----:B------:R-:W4:Y:S01]  /*1e9a0*/  LDC.64 R14, c[0x4][R14] ;  /* 0x010000000e0e7b82 */ /* 0x000f220000000a00 */
[----:B------:R-:W-:Y:S01]  /*1e9b0*/  IMAD.MOV.U32 R13, RZ, RZ, RZ ;  /* 0x000000ffff0d7224 */ /* 0x000fe200078e00ff */
[----:B------:R-:W5:Y:S01]  /*1e9c0*/  LDCU.64 UR4, c[0x4][0x10] ;  /* 0x01000200ff0477ac */ /* 0x000f620008000a00 */
[----:B-1----:R-:W-:Y:S01]  /*1e9d0*/  IMAD.U32 R4, RZ, RZ, UR8 ;  /* 0x00000008ff047e24 */ /* 0x002fe2000f8e00ff */
[----:B------:R-:W-:Y:S01]  /*1e9e0*/  MOV R5, UR9 ;  /* 0x0000000900057c02 */ /* 0x000fe20008000f00 */
[----:B---3--:R-:W-:Y:S01]  /*1e9f0*/  IMAD.U32 R6, RZ, RZ, UR6 ;  /* 0x00000006ff067e24 */ /* 0x008fe2000f8e00ff */
[----:B------:R-:W-:Y:S01]  /*1ea00*/  MOV R7, UR7 ;  /* 0x0000000700077c02 */ /* 0x000fe20008000f00 */
[----:B-----5:R-:W-:Y:S01]  /*1ea10*/  IMAD.U32 R10, RZ, RZ, UR4 ;  /* 0x00000004ff0a7e24 */ /* 0x020fe2000f8e00ff */
[----:B------:R-:W-:-:S02]  /*1ea20*/  MOV R11, UR5 ;  /* 0x00000005000b7c02 */ /* 0x000fc40008000f00 */
[----:B------:R-:W-:-:S07]  /*1ea30*/  LEPC R20, `(.L_x_322) ;  /* 0x000000001014794e */ /* 0x000fce0000000000 */
[----:B--2-4-:R-:W-:Y:S05]  /*1ea40*/  CALL.ABS.NOINC R14 ;  /* 0x000000000e007343 */ /* 0x014fea0003c00000 */
.L_x_322:
        /* <DEDUP_REMOVED lines=23> */
.L_x_323:
        /* <DEDUP_REMOVED lines=23> */
.L_x_324:
[----:B------:R-:W1:Y:S01]  /*1ed30*/  LDC R0, c[0x0][0x384] ;  /* 0x0000e100ff007b82 */ /* 0x000e620000000800 */
[----:B------:R-:W-:Y:S05]  /*1ed40*/  WARPSYNC.ALL ;  /* 0x0000000000007948 */ /* 0x000fea0003800000 */
[----:B------:R-:W-:Y:S02]  /*1ed50*/  UIADD3 UR18, UPT, UPT, UR37, 0x9, URZ ;  /* 0x0000000925127890 */ /* 0x000fe4000fffe0ff */
[----:B------:R-:W-:Y:S02]  /*1ed60*/  UIADD3 UR22, UPT, UPT, UR37, 0x4, URZ ;  /* 0x0000000425167890 */ /* 0x000fe4000fffe0ff */
[----:B------:R-:W-:-:S02]  /*1ed70*/  UIADD3 UR11, UPT, UPT, UR37, 0x12, URZ ;  /* 0x00000012250b7890 */ /* 0x000fc4000fffe0ff */
[----:B------:R-:W-:Y:S02]  /*1ed80*/  UIADD3 UR15, UPT, UPT, UR37, 0xd, URZ ;  /* 0x0000000d250f7890 */ /* 0x000fe4000fffe0ff */
[----:B------:R-:W-:Y:S02]  /*1ed90*/  UIADD3 UR19, UPT, UPT, UR37, 0x8, URZ ;  /* 0x0000000825137890 */ /* 0x000fe4000fffe0ff */
[----:B------:R-:W-:Y:S02]  /*1eda0*/  UIADD3 UR4, UPT, UPT, UR37, 0x1c, URZ ;  /* 0x0000001c25047890 */ /* 0x000fe4000fffe0ff */
[----:B------:R-:W-:Y:S02]  /*1edb0*/  UIADD3 UR8, UPT, UPT, UR37, 0x16, URZ ;  /* 0x0000001625087890 */ /* 0x000fe4000fffe0ff */
[----:B------:R-:W-:Y:S02]  /*1edc0*/  UIADD3 UR12, UPT, UPT, UR37, 0x11, URZ ;  /* 0x00000011250c7890 */ /* 0x000fe4000fffe0ff */
[----:B------:R-:W-:Y:S01]  /*1edd0*/  UIADD3 UR5, UPT, UPT, UR37, 0x1a, URZ ;  /* 0x0000001a25057890 */ /* 0x000fe2000fffe0ff */
[C---:B-1----:R-:W-:Y:S01]  /*1ede0*/  ISETP.LE.AND P3, PT, R0.reuse, UR37, PT ;  /* 0x0000002500007c0c */ /* 0x042fe2000bf63270 */
[----:B------:R-:W-:Y:S01]  /*1edf0*/  UIADD3 UR21, UPT, UPT, UR37, 0x5, URZ ;  /* 0x0000000525157890 */ /* 0x000fe2000fffe0ff */
[----:B------:R-:W-:Y:S01]  /*1ee00*/  ISETP.LE.AND P0, PT, R0, UR22, PT ;  /* 0x0000001600007c0c */ /* 0x000fe2000bf03270 */
[----:B------:R-:W-:Y:S01]  /*1ee10*/  UIADD3 UR20, UPT, UPT, UR37, 0x6, URZ ;  /* 0x0000000625147890 */ /* 0x000fe2000fffe0ff */
[----:B------:R-:W-:Y:S01]  /*1ee20*/  FSEL R88, R88, -INF , !P3 ;  /* 0xff80000058587808 */ /* 0x000fe20005800000 */
[----:B------:R-:W-:Y:S01]  /*1ee30*/  UIADD3 UR24, UPT, UPT, UR37, 0x1, URZ ;  /* 0x0000000125187890 */ /* 0x000fe2000fffe0ff */
[----:B------:R-:W-:Y:S01]  /*1ee40*/  ISETP.LE.AND P3, PT, R0, UR18, PT ;  /* 0x0000001200007c0c */ /* 0x000fe2000bf63270 */
[----:B------:R-:W-:Y:S01]  /*1ee50*/  UIADD3 UR14, UPT, UPT, UR37, 0xe, URZ ;  /* 0x0000000e250e7890 */ /* 0x000fe2000fffe0ff */
[----:B------:R-:W-:Y:S01]  /*1ee60*/  FSEL R92, R92, -INF , !P0 ;  /* 0xff8000005c5c7808 */ /* 0x000fe20004000000 */
[----:B------:R-:W-:Y:S01]  /*1ee70*/  UIADD3 UR13, UPT, UPT, UR37, 0x10, URZ ;  /* 0x00000010250d7890 */ /* 0x000fe2000fffe0ff */
[----:B------:R-:W-:Y:S01]  /*1ee80*/  FSEL R97, R97, -INF , !P3 ;  /* 0xff80000061617808 */ /* 0x000fe20005800000 */
[----:B------:R-:W-:Y:S01]  /*1ee90*/  UIADD3 UR17, UPT, UPT, UR37, 0xa, URZ ;  /* 0x0000000a25117890 */ /* 0x000fe2000fffe0ff */
[C---:B------:R-:W-:Y:S01]  /*1eea0*/  ISETP.LE.AND P3, PT, R0.reuse, UR11, PT ;  /* 0x0000000b00007c0c */ /* 0x040fe2000bf63270 */
[----:B------:R-:W-:Y:S01]  /*1eeb0*/  UIADD3 UR7, UPT, UPT, UR37, 0x18, URZ ;  /* 0x0000001825077890 */ /* 0x000fe2000fffe0ff */
[C---:B------:R-:W-:Y:S01]  /*1eec0*/  ISETP.LE.AND P0, PT, R0.reuse, UR15, PT ;  /* 0x0000000f00007c0c */ /* 0x040fe2000bf03270 */
[----:B------:R-:W-:Y:S01]  /*1eed0*/  UIADD3 UR29, UPT, UPT, UR37, 0x20, URZ ;  /* 0x00000020251d7890 */ /* 0x000fe2000fffe0ff */
[----:B------:R-:W-:Y:S01]  /*1eee0*/  ISETP.LE.AND P4, PT, R0, UR19, PT ;  /* 0x0000001300007c0c */ /* 0x000fe2000bf83270 */
[----:B------:R-:W-:Y:S01]  /*1eef0*/  UIADD3 UR23, UPT, UPT, UR37, 0x2, URZ ;  /* 0x0000000225177890 */ /* 0x000fe2000fffe0ff */
[----:B------:R-:W-:Y:S01]  /*1ef00*/  FSEL R106, R106, -INF , !P3 ;  /* 0xff8000006a6a7808 */ /* 0x000fe20005800000 */
[----:B------:R-:W-:Y:S01]  /*1ef10*/  UIADD3 UR6, UPT, UPT, UR37, 0x19, URZ ;  /* 0x0000001925067890 */ /* 0x000fe2000fffe0ff */
[C---:B------:R-:W-:Y:S01]  /*1ef20*/  ISETP.LE.AND P3, PT, R0.reuse, UR4, PT ;  /* 0x0000000400007c0c */ /* 0x040fe2000bf63270 */
[----:B------:R-:W-:Y:S01]  /*1ef30*/  UIADD3 UR4, UPT, UPT, UR37, 0x3, URZ ;  /* 0x0000000325047890 */ /* 0x000fe2000fffe0ff */
[----:B------:R-:W-:Y:S01]  /*1ef40*/  FSEL R101, R101, -INF , !P0 ;  /* 0xff80000065657808 */ /* 0x000fe20004000000 */
        /* <DEDUP_REMOVED lines=21> */
[C---:B------:R-:W-:Y:S01]  /*1f0a0*/  ISETP.LE.AND P5, PT, R0.reuse, UR20, PT ;  /* 0x0000001400007c0c */ /* 0x040fe2000bfa3270 */
[----:B------:R-:W-:Y:S01]  /*1f0b0*/  UIADD3 UR26, UPT, UPT, UR37, 0x1e, URZ ;  /* 0x0000001e251a7890 */ /* 0x000fe2000fffe0ff */
[C---:B------:R-:W-:Y:S01]  /*1f0c0*/  ISETP.LE.AND P2, PT, R0.reuse, UR24, PT ;  /* 0x0000001800007c0c */ /* 0x040fe2000bf43270 */
[----:B------:R-:W-:Y:S01]  /*1f0d0*/  UIADD3 UR51, UPT, UPT, UR37, 0x2a, URZ ;  /* 0x0000002a25337890 */ /* 0x000fe2000fffe0ff */
[----:B------:R-:W-:Y:S01]  /*1f0e0*/  FSEL R93, R93, -INF , !P6 ;  /* 0xff8000005d5d7808 */ /* 0x000fe20007000000 */
        /* <DEDUP_REMOVED lines=131> */
[----:B------:R-:W-:Y:S01]  /*1f920*/  FSEL R125, R69, -INF , !P2 ;  /* 0xff800000457d7808 */ /* 0x000fe20005000000 */
[----:B------:R-:W-:Y:S01]  /*1f930*/  UIADD3 UR17, UPT, UPT, UR37, 0x47, URZ ;  /* 0x0000004725117890 */ /* 0x000fe2000fffe0ff */
[----:B------:R-:W-:-:S02]  /*1f940*/  ISETP.LE.AND P5, PT, R0, UR56, PT ;  /* 0x0000003800007c0c */ /* 0x000fc4000bfa3270 */
[----:B------:R-:W-:Y:S02]  /*1f950*/  ISETP.LE.AND P2, PT, R0, UR60, PT ;  /* 0x0000003c00007c0c */ /* 0x000fe4000bf43270 */
[----:B------:R-:W-:Y:S02]  /*1f960*/  FSEL R151, R87, -INF , !P0 ;  /* 0xff80000057977808 */ /* 0x000fe40004000000 */
[----:B------:R-:W-:Y:S02]  /*1f970*/  FSEL R130, R62, -INF , !P1 ;  /* 0xff8000003e827808 */ /* 0x000fe40004800000 */
[C---:B------:R-:W-:Y:S01]  /*1f980*/  ISETP.LE.AND P0, PT, R0.reuse, UR30, PT ;  /* 0x0000001e00007c0c */ /* 0x040fe2000bf03270 */
[----:B------:R-:W-:Y:S01]  /*1f990*/  UIADD3 UR30, UPT, UPT, UR37, 0x42, URZ ;  /* 0x00000042251e7890 */ /* 0x000fe2000fffe0ff */
[----:B------:R-:W-:Y:S02]  /*1f9a0*/  ISETP.LE.AND P1, PT, R0, UR54, PT ;  /* 0x0000003600007c0c */ /* 0x000fe4000bf23270 */
[----:B------:R-:W-:-:S02]  /*1f9b0*/  FSEL R146, R82, -INF , !P4 ;  /* 0xff80000052927808 */ /* 0x000fc40006000000 */
[C---:B------:R-:W-:Y:S01]  /*1f9c0*/  ISETP.LE.AND P4, PT, R0.reuse, UR8, PT ;  /* 0x0000000800007c0c */ /* 0x040fe2000bf83270 */
[----:B------:R-:W-:Y:S01]  /*1f9d0*/  UIADD3 UR8, UPT, UPT, UR37, 0x6b, URZ ;  /* 0x0000006b25087890 */ /* 0x000fe2000fffe0ff */
[----:B------:R-:W-:Y:S02]  /*1f9e0*/  FSEL R127, R73, -INF , !P5 ;  /* 0xff800000497f7808 */ /* 0x000fe40006800000 */
[----:B------:R-:W-:Y:S02]  /*1f9f0*/  FSEL R133, R77, -INF , !P2 ;  /* 0xff8000004d857808 */ /* 0x000fe40005000000 */
[C---:B------:R-:W-:Y:S02]  /*1fa00*/  ISETP.LE.AND P5, PT, R0.reuse, UR66, PT ;  /* 0x0000004200007c0c */ /* 0x040fe4000bfa3270 */
[----:B------:R-:W-:Y:S02]  /*1fa10*/  ISETP.LE.AND P2, PT, R0, UR72, PT ;  /* 0x0000004800007c0c */ /* 0x000fe4000bf43270 */
[----:B------:R-:W-:-:S02]  /*1fa20*/  FSEL R138, R70, -INF , !P1 ;  /* 0xff800000468a7808 */ /* 0x000fc40004800000 */
[C---:B------:R-:W-:Y:S02]  /*1fa30*/  ISETP.LE.AND P1, PT, R0.reuse, UR62, PT ;  /* 0x0000003e00007c0c */ /* 0x040fe4000bf23270 */
[----:B------:R-:W-:Y:S02]  /*1fa40*/  FSEL R139, R71, -INF , !P4 ;  /* 0xff800000478b7808 */ /* 0x000fe40006000000 */
[----:B------:R-:W-:Y:S01]  /*1fa50*/  ISETP.LE.AND P4, PT, R0, UR30, PT ;  /* 0x0000001e00007c0c */ /* 0x000fe2000bf83270 */
[----:B------:R-:W-:Y:S01]  /*1fa60*/  UIADD3 UR30, UPT, UPT, UR37, 0x45, URZ ;  /* 0x00000045251e7890 */ /* 0x000fe2000fffe0ff */
[----:B------:R-:W-:Y:S02]  /*1fa70*/  FSEL R137, R81, -INF , !P5 ;  /* 0xff80000051897808 */ /* 0x000fe40006800000 */
[----:B------:R-:W-:Y:S02]  /*1fa80*/  FSEL R143, R85, -INF , !P2 ;  /* 0xff800000558f7808 */ /* 0x000fe40005000000 */
[----:B------:R-:W-:-:S02]  /*1fa90*/  FSEL R120, R60, -INF , !P3 ;  /* 0xff8000003c787808 */ /* 0x000fc40005800000 */
[C---:B------:R-:W-:Y:S01]  /*1faa0*/  ISETP.LE.AND P5, PT, R0.reuse, UR9, PT ;  /* 0x0000000900007c0c */ /* 0x040fe2000bfa3270 */
[----:B------:R-:W-:Y:S01]  /*1fab0*/  UIADD3 UR9, UPT, UPT, UR37, 0x67, URZ ;  /* 0x0000006725097890 */ /* 0x000fe2000fffe0ff */
[C---:B------:R-:W-:Y:S01]  /*1fac0*/  ISETP.LE.AND P2, PT, R0.reuse, UR6, PT ;  /* 0x0000000600007c0c */ /* 0x040fe2000bf43270 */
[----:B------:R-:W-:Y:S01]  /*1fad0*/  UIADD3 UR6, UPT, UPT, UR37, 0x73, URZ ;  /* 0x0000007325067890 */ /* 0x000fe2000fffe0ff */
[----:B------:R-:W-:Y:S02]  /*1fae0*/  ISETP.LE.AND P3, PT, R0, UR52, PT ;  /* 0x0000003400007c0c */ /* 0x000fe4000bf63270 */
[----:B------:R-:W-:Y:S02]  /*1faf0*/  FSEL R144, R78, -INF , !P1 ;  /* 0xff8000004e907808 */ /* 0x000fe40004800000 */
[----:B------:R-:W-:Y:S02]  /*1fb00*/  ISETP.LE.AND P1, PT, R0, UR74, PT ;  /* 0x0000004a00007c0c */ /* 0x000fe4000bf23270 */
[----:B------:R-:W-:-:S02]  /*1fb10*/  FSEL R135, R67, -INF , !P5 ;  /* 0xff80000043877808 */ /* 0x000fc40006800000 */
[----:B------:R-:W-:Y:S02]  /*1fb20*/  FSEL R145, R79, -INF , !P2 ;  /* 0xff8000004f917808 */ /* 0x000fe40005000000 */
[----:B------:R-:W-:Y:S02]  /*1fb30*/  FSEL R124, R68, -INF , !P3 ;  /* 0xff800000447c7808 */ /* 0x000fe40005800000 */
[C---:B------:R-:W-:Y:S01]  /*1fb40*/  ISETP.LE.AND P5, PT, R0.reuse, UR32, PT ;  /* 0x0000002000007c0c */ /* 0x040fe2000bfa3270 */
[----:B------:R-:W-:Y:S01]  /*1fb50*/  UIADD3 UR32, UPT, UPT, UR37, 0x46, URZ ;  /* 0x0000004625207890 */ /* 0x000fe2000fffe0ff */
[C---:B------:R-:W-:Y:S01]  /*1fb60*/  ISETP.LE.AND P2, PT, R0.reuse, UR30, PT ;  /* 0x0000001e00007c0c */ /* 0x040fe2000bf43270 */
[----:B------:R-:W-:Y:S01]  /*1fb70*/  UIADD3 UR30, UPT, UPT, UR37, 0x48, URZ ;  /* 0x00000048251e7890 */ /* 0x000fe2000fffe0ff */
[----:B------:R-:W-:Y:S02]  /*1fb80*/  ISETP.LE.AND P3, PT, R0, UR58, PT ;  /* 0x0000003a00007c0c */ /* 0x000fe4000bf63270 */
[----:B------:R-:W-:-:S02]  /*1fb90*/  FSEL R150, R86, -INF , !P1 ;  /* 0xff80000056967808 */ /* 0x000fc40004800000 */
[----:B------:R-:W-:Y:S01]  /*1fba0*/  ISETP.LE.AND P1, PT, R0, UR5, PT ;  /* 0x0000000500007c0c */ /* 0x000fe2000bf23270 */
[----:B------:R-:W-:Y:S01]  /*1fbb0*/  UIADD3 UR5, UPT, UPT, UR37, 0x77, URZ ;  /* 0x0000007725057890 */ /* 0x000fe2000fffe0ff */
[----:B------:R-:W-:Y:S02]  /*1fbc0*/  FSEL R132, R76, -INF , !P3 ;  /* 0xff8000004c847808 */ /* 0x000fe40005800000 */
[----:B------:R-:W-:Y:S02]  /*1fbd0*/  ISETP.LE.AND P3, PT, R0, UR70, PT ;  /* 0x0000004600007c0c */ /* 0x000fe4000bf63270 */
[----:B------:R-:W-:Y:S02]  /*1fbe0*/  FSEL R147, R83, -INF , !P1 ;  /* 0xff80000053937808 */ /* 0x000fe40004800000 */
[----:B------:R-:W-:Y:S02]  /*1fbf0*/  FSEL R24, R24, -INF , !P0 ;  /* 0xff80000018187808 */ /* 0x000fe40004000000 */
[C---:B------:R-:W-:Y:S01]  /*1fc00*/  ISETP.LE.AND P1, PT, R0.reuse, UR32, PT ;  /* 0x0000002000007c0c */ /* 0x040fe2000bf23270 */
[----:B------:R-:W-:Y:S01]  /*1fc10*/  UIADD3 UR32, UPT, UPT, UR37, 0x49, URZ ;  /* 0x0000004925207890 */ /* 0x000fe2000fffe0ff */
[----:B------:R-:W-:Y:S01]  /*1fc20*/  ISETP.LE.AND P0, PT, R0, UR30, PT ;  /* 0x0000001e00007c0c */ /* 0x000fe2000bf03270 */
[----:B------:R-:W-:Y:S01]  /*1fc30*/  UIADD3 UR30, UPT, UPT, UR37, 0x4a, URZ ;  /* 0x0000004a251e7890 */ /* 0x000fe2000fffe0ff */
[----:B------:R-:W-:-:S02]  /*1fc40*/  FSEL R142, R84, -INF , !P3 ;  /* 0xff800000548e7808 */ /* 0x000fc40005800000 */
[----:B------:R-:W-:Y:S01]  /*1fc50*/  ISETP.LE.AND P3, PT, R0, UR7, PT ;  /* 0x0000000700007c0c */ /* 0x000fe2000bf63270 */
[----:B------:R-:W-:Y:S01]  /*1fc60*/  UIADD3 UR7, UPT, UPT, UR37, 0x6f, URZ ;  /* 0x0000006f25077890 */ /* 0x000fe2000fffe0ff */
[----:B------:R-:W-:Y:S02]  /*1fc70*/  FSEL R25, R25, -INF , !P5 ;  /* 0xff80000019197808 */ /* 0x000fe40006800000 */
[----:B------:R-:W-:Y:S02]  /*1fc80*/  FSEL R26, R26, -INF , !P4 ;  /* 0xff8000001a1a7808 */ /* 0x000fe40006000000 */
[C---:B------:R-:W-:Y:S01]  /*1fc90*/  ISETP.LE.AND P5, PT, R0.reuse, UR32, PT ;  /* 0x0000002000007c0c */ /* 0x040fe2000bfa3270 */
[----:B------:R-:W-:Y:S01]  /*1fca0*/  UIADD3 UR32, UPT, UPT, UR37, 0x4c, URZ ;  /* 0x0000004c25207890 */ /* 0x000fe2000fffe0ff */
[----:B------:R-:W-:Y:S01]  /*1fcb0*/  ISETP.LE.AND P4, PT, R0, UR30, PT ;  /* 0x0000001e00007c0c */ /* 0x000fe2000bf83270 */
[----:B------:R-:W-:Y:S01]  /*1fcc0*/  UIADD3 UR30, UPT, UPT, UR37, 0x4d, URZ ;  /* 0x0000004d251e7890 */ /* 0x000fe2000fffe0ff */
[----:B------:R-:W-:-:S02]  /*1fcd0*/  FSEL R141, R75, -INF , !P3 ;  /* 0xff8000004b8d7808 */ /* 0x000fc40005800000 */
        /* <DEDUP_REMOVED lines=8> */
[----:B------:R-:W-:Y:S02]  /*1fd60*/  FSEL R32, R32, -INF , !P0 ;  /* 0xff80000020207808 */ /* 0x000fe40004000000 */
[C---:B------:R-:W-:Y:S01]  /*1fd70*/  ISETP.LE.AND P1, PT, R0.reuse, UR32, PT ;  /* 0x0000002000007c0c */ /* 0x040fe2000bf23270 */
[----:B------:R-:W-:Y:S01]  /*1fd80*/  UIADD3 UR32, UPT, UPT, UR37, 0x51, URZ ;  /* 0x0000005125207890 */ /* 0x000fe2000fffe0ff */
        /* <DEDUP_REMOVED lines=8> */
[----:B------:R-:W-:-:S02]  /*1fe10*/  R2UR UR4, R154 ;  /* 0x000000009a0472ca */ /* 0x000fc400000e0000 */
[----:B------:R-:W-:Y:S02]  /*1fe20*/  FSEL R36, R36, -INF , !P3 ;  /* 0xff80000024247808 */ /* 0x000fe40005800000 */
[----:B------:R-:W-:Y:S02]  /*1fe30*/  FSEL R37, R37, -INF , !P2 ;  /* 0xff80000025257808 */ /* 0x000fe40005000000 */
[C---:B------:R-:W-:Y:S01]  /*1fe40*/  ISETP.LE.AND P3, PT, R0.reuse, UR32, PT ;  /* 0x0000002000007c0c */ /* 0x040fe2000bf63270 */
[----:B------:R-:W-:Y:S01]  /*1fe50*/  UIADD3 UR32, UPT, UPT, UR37, 0x56, URZ ;  /* 0x0000005625207890 */ /* 0x000fe2000fffe0ff */
[C---:B------:R-:W-:Y:S01]  /*1fe60*/  ISETP.LE.AND P2, PT, R0.reuse, UR30, PT ;  /* 0x0000001e00007c0c */ /* 0x040fe2000bf43270 */
[----:B------:R-:W-:Y:S01]  /*1fe70*/  UIADD3 UR30, UPT, UPT, UR37, 0x58, URZ ;  /* 0x00000058251e7890 */ /* 0x000fe2000fffe0ff */
[----:B------:R-:W-:Y:S02]  /*1fe80*/  FSEL R95, R95, -INF , !P6 ;  /* 0xff8000005f5f7808 */ /* 0x000fe40007000000 */
        /* <DEDUP_REMOVED lines=9> */
[----:B------:R-:W1:Y:S01]  /*1ff20*/  LDTM.x32 R56, tmem[UR4+0x60] ;  /* 0x00006004003879ee */ /* 0x000e6200082c0000 */
[----:B------:R-:W-:Y:S01]  /*1ff30*/  FSEL R41, R41, -INF , !P5 ;  /* 0xff80000029297808 */ /* 0x000fe20006800000 */
[----:B------:R-:W-:Y:S01]  /*1ff40*/  UIADD3 UR4, UPT, UPT, UR37, 0x7b, URZ ;  /* 0x0000007b25047890 */ /* 0x000fe2000fffe0ff */
[----:B------:R-:W-:-:S02]  /*1ff50*/  FSEL R42, R42, -INF , !P4 ;  /* 0xff8000002a2a7808 */ /* 0x000fc40006000000 */
[C---:B------:R-:W-:Y:S01]  /*1ff60*/  ISETP.LE.AND P5, PT, R0.reuse, UR32, PT ;  /* 0x0000002000007c0c */ /* 0x040fe2000bfa3270 */
[----:B------:R-:W-:Y:S01]  /*1ff70*/  UIADD3 UR32, UPT, UPT, UR37, 0x5c, URZ ;  /* 0x0000005c25207890 */ /* 0x000fe2000fffe0ff */
[----:B------:R-:W-:Y:S01]  /*1ff80*/  ISETP.LE.AND P4, PT, R0, UR30, PT ;  /* 0x0000001e00007c0c */ /* 0x000fe2000bf83270 */
[----:B------:R-:W-:Y:S01]  /*1ff90*/  UIADD3 UR30, UPT, UPT, UR37, 0x5d, URZ ;  /* 0x0000005d251e7890 */ /* 0x000fe2000fffe0ff */
[----:B------:R-:W-:Y:S02]  /*1ffa0*/  FSEL R44, R44, -INF , !P3 ;  /* 0xff8000002c2c7808 */ /* 0x000fe40005800000 */
[----:B------:R-:W-:Y:S02]  /*1ffb0*/  FSEL R45, R45, -INF , !P2 ;  /* 0xff8000002d2d7808 */ /* 0x000fe40005000000 */
[----:B------:R-:W-:Y:S02]  /*1ffc0*/  FSEL R46, R46, -INF , !P1 ;  /* 0xff8000002e2e7808 */ /* 0x000fe40004800000 */
[----:B------:R-:W-:-:S02]  /*1ffd0*/  ISETP.LE.AND P3, PT, R0, UR32, PT ;  /* 0x0000002000007c0c */ /* 0x000fc4000bf63270 */
[C---:B------:R-:W-:Y:S02]  /*1ffe0*/  ISETP.LE.AND P2, PT, R0.reuse, UR30, PT ;  /* 0x0000001e00007c0c */ /* 0x040fe4000bf43270 */
[----:B------:R-:W-:Y:S02]  /*1fff0*/  ISETP.LE.AND P1, PT, R0, UR77, PT ;  /* 0x0000004d00007c0c */ /* 0x000fe4000bf23270 */
[----:B------:R-:W-:Y:S02]  /*20000*/  FSEL R50, R50, -INF , !P4 ;  /* 0xff80000032327808 */ /* 0x000fe40006000000 */
[----:B------:R-:W-:Y:S02]  /*20010*/  FSEL R52, R52, -INF , !P3 ;  /* 0xff80000034347808 */ /* 0x000fe40005800000 */
[----:B------:R-:W-:Y:S02]  /*20020*/  FSEL R53, R53, -INF , !P2 ;  /* 0xff80000035357808 */ /* 0x000fe40005000000 */
[----:B------:R-:W-:-:S02]  /*20030*/  FSEL R152, R54, -INF , !P1 ;  /* 0xff80000036987808 */ /* 0x000fc40004800000 */
[C---:B------:R-:W-:Y:S02]  /*20040*/  ISETP.LE.AND P4, PT, R0.reuse, UR15, PT ;  /* 0x0000000f00007c0c */ /* 0x040fe4000bf83270 */
[C---:B------:R-:W-:Y:S02]  /*20050*/  ISETP.LE.AND P3, PT, R0.reuse, UR14, PT ;  /* 0x0000000e00007c0c */ /* 0x040fe4000bf63270 */
[C---:B------:R-:W-:Y:S02]  /*20060*/  ISETP.LE.AND P2, PT, R0.reuse, UR13, PT ;  /* 0x0000000d00007c0c */ /* 0x040fe4000bf43270 */
[----:B------:R-:W-:Y:S02]  /*20070*/  ISETP.LE.AND P1, PT, R0, UR12, PT ;  /* 0x0000000c00007c0c */ /* 0x000fe4000bf23270 */
[----:B------:R-:W-:Y:S02]  /*20080*/  FSEL R49, R49, -INF , !P5 ;  /* 0xff80000031317808 */ /* 0x000fe40006800000 */
[----:B------:R-:W-:-:S02]  /*20090*/  FSEL R39, R39, -INF , !P4 ;  /* 0xff80000027277808 */ /* 0x000fc40006000000 */
[----:B------:R-:W-:Y:S02]  /*200a0*/  FSEL R43, R43, -INF , !P3 ;  /* 0xff8000002b2b7808 */ /* 0x000fe40005800000 */
[----:B------:R-:W-:Y:S02]  /*200b0*/  FSEL R47, R47, -INF , !P2 ;  /* 0xff8000002f2f7808 */ /* 0x000fe40005000000 */
[----:B------:R-:W-:Y:S02]  /*200c0*/  FSEL R51, R51, -INF , !P1 ;  /* 0xff80000033337808 */ /* 0x000fe40004800000 */
[C---:B------:R-:W-:Y:S02]  /*200d0*/  ISETP.LE.AND P5, PT, R0.reuse, UR16, PT ;  /* 0x0000001000007c0c */ /* 0x040fe4000bfa3270 */
[C---:B------:R-:W-:Y:S02]  /*200e0*/  ISETP.LE.AND P4, PT, R0.reuse, UR75, PT ;  /* 0x0000004b00007c0c */ /* 0x040fe4000bf83270 */
[----:B------:R-:W-:-:S02]  /*200f0*/  ISETP.LE.AND P3, PT, R0, UR73, PT ;  /* 0x0000004900007c0c */ /* 0x000fc4000bf63270 */
[C---:B------:R-:W-:Y:S02]  /*20100*/  ISETP.LE.AND P2, PT, R0.reuse, UR71, PT ;  /* 0x0000004700007c0c */ /* 0x040fe4000bf43270 */
[----:B------:R-:W-:Y:S02]  /*20110*/  ISETP.LE.AND P1, PT, R0, UR69, PT ;  /* 0x0000004500007c0c */ /* 0x000fe4000bf23270 */
[----:B------:R-:W-:Y:S02]  /*20120*/  FSEL R35, R35, -INF , !P5 ;  /* 0xff80000023237808 */ /* 0x000fe40006800000 */
[----:B-1----:R-:W-:Y:S02]  /*20130*/  FSEL R56, R56, -INF , !P4 ;  /* 0xff80000038387808 */ /* 0x002fe40006000000 */
[----:B------:R-:W-:Y:S02]  /*20140*/  FSEL R57, R57, -INF , !P3 ;  /* 0xff80000039397808 */ /* 0x000fe40005800000 */
[----:B------:R-:W-:-:S02]  /*20150*/  FSEL R58, R58, -INF , !P2 ;  /* 0xff8000003a3a7808 */ /* 0x000fc40005000000 */
[----:B------:R-:W-:Y:S02]  /*20160*/  FSEL R60, R60, -INF , !P1 ;  /* 0xff8000003c3c7808 */ /* 0x000fe40004800000 */
[C---:B------:R-:W-:Y:S02]  /*20170*/  ISETP.LE.AND P5, PT, R0.reuse, UR67, PT ;  /* 0x0000004300007c0c */ /* 0x040fe4000bfa3270 */
[C---:B------:R-:W-:Y:S02]  /*20180*/  ISETP.LE.AND P4, PT, R0.reuse, UR65, PT ;  /* 0x0000004100007c0c */ /* 0x040fe4000bf83270 */
[C---:B------:R-:W-:Y:S02]  /*20190*/  ISETP.LE.AND P3, PT, R0.reuse, UR63, PT ;  /* 0x0000003f00007c0c */ /* 0x040fe4000bf63270 */
[C---:B------:R-:W-:Y:S02]  /*201a0*/  ISETP.LE.AND P2, PT, R0.reuse, UR61, PT ;  /* 0x0000003d00007c0c */ /* 0x040fe4000bf43270 */
[----:B------:R-:W-:-:S02]  /*201b0*/  ISETP.LE.AND P1, PT, R0, UR59, PT ;  /* 0x0000003b00007c0c */ /* 0x000fc4000bf23270 */
[----:B------:R-:W-:Y:S02]  /*201c0*/  FSEL R48, R48, -INF , !P0 ;  /* 0xff80000030307808 */ /* 0x000fe40004000000 */
[----:B------:R-:W-:Y:S02]  /*201d0*/  FSEL R61, R61, -INF , !P5 ;  /* 0xff8000003d3d7808 */ /* 0x000fe40006800000 */
[----:B------:R-:W-:Y:S02]  /*201e0*/  FSEL R62, R62, -INF , !P4 ;  /* 0xff8000003e3e7808 */ /* 0x000fe40006000000 */
[----:B------:R-:W-:Y:S02]  /*201f0*/  FSEL R64, R64, -INF , !P3 ;  /* 0xff80000040407808 */ /* 0x000fe40005800000 */
[----:B------:R-:W-:Y:S02]  /*20200*/  FSEL R65, R65, -INF , !P2 ;  /* 0xff80000041417808 */ /* 0x000fe40005000000 */
[----:B------:R-:W-:-:S02]  /*20210*/  FSEL R66, R66, -INF , !P1 ;  /* 0xff80000042427808 */ /* 0x000fc40004800000 */
[C---:B------:R-:W-:Y:S02]  /*20220*/  ISETP.LE.AND P0, PT, R0.reuse, UR18, PT ;  /* 0x0000001200007c0c */ /* 0x040fe4000bf03270 */
        /* <DEDUP_REMOVED lines=29> */
[----:B------:R-:W-:Y:S02]  /*20400*/  ISETP.LE.AND P1, PT, R0, UR19, PT ;  /* 0x0000001300007c0c */ /* 0x000fe4000bf23270 */
[C---:B------:R-:W-:Y:S02]  /*20410*/  FMNMX3 R5, R17.reuse, R88, R92, !PT ;  /* 0x0000005811057276 */ /* 0x040fe4000780005c */
[C---:B------:R-:W-:Y:S02]  /*20420*/  FMNMX3 R4, R17.reuse, R89, R93, !PT ;  /* 0x0000005911047276 */ /* 0x040fe4000780005d */
[----:B------:R-:W-:Y:S02]  /*20430*/  FMNMX3 R3, R17, R90, R94, !PT ;  /* 0x0000005a11037276 */ /* 0x000fe4000780005e */
[----:B------:R-:W-:Y:S02]  /*20440*/  FSEL R31, R31, -INF , !P6 ;  /* 0xff8000001f1f7808 */ /* 0x000fe40007000000 */
[----:B------:R-:W-:-:S02]  /*20450*/  FSEL R81, R81, -INF , !P5 ;  /* 0xff80000051517808 */ /* 0x000fc40006800000 */
[----:B------:R-:W-:Y:S02]  /*20460*/  FSEL R82, R82, -INF , !P4 ;  /* 0xff80000052527808 */ /* 0x000fe40006000000 */
[----:B------:R-:W-:Y:S02]  /*20470*/  FSEL R54, R84, -INF , !P3 ;  /* 0xff80000054367808 */ /* 0x000fe40005800000 */
[----:B------:R-:W-:Y:S02]  /*20480*/  FSEL R55, R85, -INF , !P2 ;  /* 0xff80000055377808 */ /* 0x000fe40005000000 */
[----:B------:R-:W-:Y:S02]  /*20490*/  FSEL R148, R86, -INF , !P1 ;  /* 0xff80000056947808 */ /* 0x000fe40004800000 */
[----:B------:R-:W-:Y:S02]  /*204a0*/  FSEL R149, R87, -INF , !P0 ;  /* 0xff80000057957808 */ /* 0x000fe40004000000 */
[----:B------:R-:W-:-:S02]  /*204b0*/  ISETP.LE.AND P6, PT, R0, UR10, PT ;  /* 0x0000000a00007c0c */ /* 0x000fc4000bfc3270 */
[C---:B------:R-:W-:Y:S02]  /*204c0*/  ISETP.LE.AND P5, PT, R0.reuse, UR9, PT ;  /* 0x0000000900007c0c */ /* 0x040fe4000bfa3270 */
[C---:B------:R-:W-:Y:S02]  /*204d0*/  ISETP.LE.AND P4, PT, R0.reuse, UR8, PT ;  /* 0x0000000800007c0c */ /* 0x040fe4000bf83270 */
[C---:B------:R-:W-:Y:S02]  /*204e0*/  ISETP.LE.AND P3, PT, R0.reuse, UR7, PT ;  /* 0x0000000700007c0c */ /* 0x040fe4000bf63270 */
[C---:B------:R-:W-:Y:S02]  /*204f0*/  ISETP.LE.AND P2, PT, R0.reuse, UR6, PT ;  /* 0x0000000600007c0c */ /* 0x040fe4000bf43270 */
[C---:B------:R-:W-:Y:S02]  /*20500*/  ISETP.LE.AND P1, PT, R0.reuse, UR5, PT ;  /* 0x0000000500007c0c */ /* 0x040fe4000bf23270 */
[----:B------:R-:W-:-:S02]  /*20510*/  ISETP.LE.AND P0, PT, R0, UR4, PT ;  /* 0x0000000400007c0c */ /* 0x000fc4000bf03270 */
        /* <DEDUP_REMOVED lines=44> */
[----:B------:R-:W-:Y:S02]  /*207e0*/  FSEL R59, R59, -INF , !P6 ;  /* 0xff8000003b3b7808 */ /* 0x000fe40007000000 */
[----:B------:R-:W-:Y:S02]  /*207f0*/  FSEL R63, R63, -INF , !P5 ;  /* 0xff8000003f3f7808 */ /* 0x000fe40006800000 */
        /* <DEDUP_REMOVED lines=17> */
[----:B------:R-:W-:Y:S02]  /*20910*/  FMNMX3 R0, R0, R75, R79, !PT ;  /* 0x0000004b00007276 */ /* 0x000fe4000780004f */
[----:B------:R-:W-:Y:S02]  /*20920*/  FMNMX3 R5, R5, R80, R54, !PT ;  /* 0x0000005005057276 */ /* 0x000fe40007800036 */
[----:B------:R-:W-:-:S02]  /*20930*/  FMNMX3 R4, R4, R81, R55, !PT ;  /* 0x0000005104047276 */ /* 0x000fc40007800037 */
[----:B------:R-:W-:Y:S02]  /*20940*/  FMNMX3 R3, R3, R82, R148, !PT ;  /* 0x0000005203037276 */ /* 0x000fe40007800094 */
[----:B------:R-:W-:Y:S02]  /*20950*/  FMNMX3 R0, R0, R83, R149, !PT ;  /* 0x0000005300007276 */ /* 0x000fe40007800095 */
[----:B------:R-:W-:Y:S02]  /*20960*/  FMNMX3 R3, R5, R4, R3, !PT ;  /* 0x0000000405037276 */ /* 0x000fe40007800003 */
[----:B------:R-:W-:Y:S02]  /*20970*/  ISETP.NE.AND P0, PT, R155, R156, PT ;  /* 0x0000009c9b00720c */ /* 0x000fe40003f05270 */
[----:B------:R-:W-:-:S04]  /*20980*/  FMNMX R157, R0, R3, !PT ;  /* 0x00000003009d7209 */ /* 0x000fc80007800000 */
[C---:B------:R-:W-:Y:S01]  /*20990*/  FSETP.NEU.AND P1, PT, R157.reuse, -INF , PT ;  /* 0xff8000009d00780b */ /* 0x040fe20003f2d000 */
[----:B------:R1:W-:Y:S03]  /*209a0*/  STL [R1+0x6c], R157 ;  /* 0x00006c9d01007387 */ /* 0x0003e60000100800 */
[----:B------:R-:W-:-:S03]  /*209b0*/  FSEL R85, R157, RZ, P1 ;  /* 0x000000ff9d557208 */ /* 0x000fc60000800000 */
[----:B------:R-:W-:Y:S06]  /*209c0*/  @!P0 BRA `(.L_x_325) ;  /* 0x0000000000408947 */ /* 0x000fec0003800000 */
        /* <DEDUP_REMOVED lines=16> */
.L_x_325:
[----:B------:R-:W-:Y:S05]  /*20ad0*/  WARPSYNC.ALL ;  /* 0x0000000000007948 */ /* 0x000fea0003800000 */
[----:B------:R-:W-:Y:S01]  /*20ae0*/  R2UR UR4, R154 ;  /* 0x000000009a0472ca */ /* 0x000fe200000e0000 */
[----:B------:R-:W-:Y:S01]  /*20af0*/  IMAD.MOV.U32 R84, RZ, RZ, R17 ;  /* 0x000000ffff547224 */ /* 0x000fe200078e0011 */
[----:B------:R-:W-:-:S11]  /*20b00*/  ISETP.NE.AND P0, PT, RZ, UR46, PT ;  /* 0x0000002eff007c0c */ /* 0x000fd6000bf05270 */
[----:B------:R3:W-:Y:S02]  /*20b10*/  STTM.x2 tmem[UR4], R84 ;  /* 0x00000054000079ed */ /* 0x0007e400080c0004 */
[----:B------:R-:W-:Y:S05]  /*20b20*/  @P0 BRA `(.L_x_326) ;  /* 0x0000000000040947 */ /* 0x000fea0003800000 */
[----:B------:R-:W-:Y:S05]  /*20b30*/  BPT.TRAP 0x1 ;  /* 0x000000040000795c */ /* 0x000fea0000300000 */
.L_x_326:
[----:B------:R-:W-:Y:S01]  /*20b40*/  UISETP.NE.AND UP0, UPT, UR40, URZ, UPT ;  /* 0x000000ff2800728c */ /* 0x000fe2000bf05270 */
[----:B------:R-:W-:Y:S01]  /*20b50*/  SHF.L.U32 R3, R18, 0x1f, RZ ;  /* 0x0000001f12037819 */ /* 0x000fe200000006ff */
[----:B------:R-:W-:Y:S01]  /*20b60*/  UIADD3 UR4, UPT, UPT, UR38, 0x70070, URZ ;  /* 0x0007007026047890 */ /* 0x000fe2000fffe0ff */
[----:B------:R-:W-:-:S04]  /*20b70*/  FSETP.NEU.AND P0, PT, R157, -INF , PT ;  /* 0xff8000009d00780b */ /* 0x000fc80003f0d000 */
[----:B------:R-:W-:-:S04]  /*20b80*/  FSEL R0, R157, RZ, P0 ;  /* 0x000000ff9d007208 */ /* 0x000fc80000000000 */
[----:B------:R-:W-:-:S09]  /*20b90*/  @!UP0 UIADD3 UR4, UPT, UPT, UR38, 0x70080, URZ ;  /* 0x0007008026048890 */ /* 0x000fd2000fffe0ff */
[----:B------:R-:W-:Y:S02]  /*20ba0*/  SYNCS.ARRIVE.TRANS64.A1T0 RZ, [UR4], RZ ;  /* 0x000000ffffff79a7 */ /* 0x000fe40008100004 */
[----:B------:R-:W4:Y:S01]  /*20bb0*/  LDCU UR4, c[0x0][0x704] ;  /* 0x0000e080ff0477ac */ /* 0x000f220008000800 */
[----:B------:R-:W5:Y:S01]  /*20bc0*/  SYNCS.PHASECHK.TRANS64.TRYWAIT P5, [UR48], R3 ;  /* 0x00000003ff0075a7 */ /* 0x000f6200080a1130 */
[----:B----4-:R-:W-:-:S04]  /*20bd0*/  FMUL R0, R0, -UR4 ;  /* 0x8000000400007c20 */ /* 0x010fc80008400000 */
[--C-:B------:R-:W-:Y:S02]  /*20be0*/  FFMA2 R88, R88.F32x2.HI_LO, UR4.F32, R0.reuse.F32 ;  /* 0x0000000458587c49 */ /* 0x100fe40009200000 */
[--C-:B------:R-:W-:Y:S02]  /*20bf0*/  FFMA2 R90, R90.F32x2.HI_LO, UR4.F32, R0.reuse.F32 ;  /* 0x000000045a5a7c49 */ /* 0x100fe40009200000 */
[--C-:B------:R-:W-:Y:S01]  /*20c00*/  FFMA2 R92, R92.F32x2.HI_LO, UR4.F32, R0.reuse.F32 ;  /* 0x000000045c5c7c49 */ /* 0x100fe20009200000 */
[----:B------:R-:W-:Y:S01]  /*20c10*/  FSETP.GEU.AND P4, PT, R88, -126, PT ;  /* 0xc2fc00005800780b */ /* 0x000fe20003f8e000 */
[----:B------:R-:W-:Y:S01]  /*20c20*/  FFMA2 R94, R94.F32x2.HI_LO, UR4.F32, R0.F32 ;  /* 0x000000045e5e7c49 */ /* 0x000fe20009200000 */
[----:B------:R-:W-:Y:S02]  /*20c30*/  FSETP.GEU.AND P3, PT, R89, -126, PT ;  /* 0xc2fc00005900780b */ /* 0x000fe40003f6e000 */
[----:B------:R-:W-:Y:S02]  /*20c40*/  FSETP.GEU.AND P2, PT, R90, -126, PT ;  /* 0xc2fc00005a00780b */ /* 0x000fe40003f4e000 */
[----:B------:R-:W-:-:S02]  /*20c50*/  FSETP.GEU.AND P1, PT, R91, -126, PT ;  /* 0xc2fc00005b00780b */ /* 0x000fc40003f2e000 */
[----:B------:R-:W-:Y:S02]  /*20c60*/  FSETP.GEU.AND P0, PT, R92, -126, PT ;  /* 0xc2fc00005c00780b */ /* 0x000fe40003f0e000 */
        /* <DEDUP_REMOVED lines=9> */
[----:B-1--45:R-:W-:Y:S05]  /*20d00*/  @!P5 BRA `(.L_x_327) ;  /* 0x000000a000a4d947 */ /* 0x032fea0003800000 */
.L_x_475:
[----:B------:R-:W-:Y:S01]  /*20d10*/  @!P0 FMUL R92, R92, 0.5 ;  /* 0x3f0000005c5c8820 */ /* 0x000fe20000400000 */
[--C-:B------:R-:W-:Y:S01]  /*20d20*/  FFMA2 R98, R98.F32x2.HI_LO, UR4.F32, R0.reuse.F32 ;  /* 0x0000000462627c49 */ /* 0x100fe20009200000 */
[----:B------:R-:W-:Y:S01]  /*20d30*/  FSETP.GEU.AND P5, PT, R94, -126, PT ;  /* 0xc2fc00005e00780b */ /* 0x000fe20003fae000 */
[--C-:B------:R-:W-:Y:S01]  /*20d40*/  FFMA2 R96, R96.F32x2.HI_LO, UR4.F32, R0.reuse.F32 ;  /* 0x0000000460607c49 */ /* 0x100fe20009200000 */
[----:B------:R-:W-:Y:S01]  /*20d50*/  SYNCS.ARRIVE.TRANS64.A1T0 RZ, [UR49], RZ ;  /* 0x000000ffffff79a7 */ /* 0x000fe20008100031 */
[----:B------:R-:W-:Y:S01]  /*20d60*/  @!P4 FMUL R88, R88, R88 ;  /* 0x000000585858c220 */ /* 0x000fe20000400000 */
[----:B------:R-:W4:Y:S01]  /*20d70*/  MUFU.EX2 R92, R92 ;  /* 0x0000005c005c7308 */ /* 0x000f220000000800 */
[----:B------:R-:W-:Y:S01]  /*20d80*/  FSETP.GEU.AND P4, PT, R95, -126, PT ;  /* 0xc2fc00005f00780b */ /* 0x000fe20003f8e000 */
[----:B------:R-:W-:Y:S01]  /*20d90*/  @!P3 FMUL R89, R89, R89 ;  /* 0x000000595959b220 */ /* 0x000fe20000400000 */
[----:B------:R-:W-:Y:S01]  /*20da0*/  @!P1 FMUL R91, R91, R91 ;  /* 0x0000005b5b5b9220 */ /* 0x000fe20000400000 */
[----:B------:R-:W-:Y:S01]  /*20db0*/  FSETP.GEU.AND P3, PT, R96, -126, PT ;  /* 0xc2fc00006000780b */ /* 0x000fe20003f6e000 */
[----:B------:R-:W-:Y:S01]  /*20dc0*/  @!P2 FMUL R90, R90, R90 ;  /* 0x0000005a5a5aa220 */ /* 0x000fe20000400000 */
[----:B------:R-:W-:Y:S01]  /*20dd0*/  FSETP.GEU.AND P1, PT, R98, -126, PT ;  /* 0xc2fc00006200780b */ /* 0x000fe20003f2e000 */
[----:B------:R-:W-:Y:S01]  /*20de0*/  @!P6 FMUL R93, R93, 0.5 ;  /* 0x3f0000005d5de820 */ /* 0x000fe20000400000 */
[----:B------:R-:W-:Y:S01]  /*20df0*/  FSETP.GEU.AND P2, PT, R97, -126, PT ;  /* 0xc2fc00006100780b */ /* 0x000fe20003f4e000 */
[----:B------:R-:W-:Y:S01]  /*20e00*/  @!P5 FMUL R94, R94, 0.5 ;  /* 0x3f0000005e5ed820 */ /* 0x000fe20000400000 */
[----:B------:R-:W-:-:S02]  /*20e10*/  FFMA2 R100, R100.F32x2.HI_LO, UR4.F32, R0.F32 ;  /* 0x0000000464647c49 */ /* 0x000fc40009200000 */
[--C-:B------:R-:W-:Y:S01]  /*20e20*/  FFMA2 R102, R102.F32x2.HI_LO, UR4.F32, R0.reuse.F32 ;  /* 0x0000000466667c49 */ /* 0x100fe20009200000 */
[----:B------:R-:W5:Y:S01]  /*20e30*/  MUFU.EX2 R93, R93 ;  /* 0x0000005d005d7308 */ /* 0x000f620000000800 */
[----:B------:R-:W-:Y:S01]  /*20e40*/  @!P4 FMUL R95, R95, 0.5 ;  /* 0x3f0000005f5fc820 */ /* 0x000fe20000400000 */
[--C-:B------:R-:W-:Y:S02]  /*20e50*/  FFMA2 R106, R106.F32x2.HI_LO, UR4.F32, R0.reuse.F32 ;  /* 0x000000046a6a7c49 */ /* 0x100fe40009200000 */
[----:B----4-:R-:W-:Y:S01]  /*20e60*/  @!P0 FMUL R92, R92, R92 ;  /* 0x0000005c5c5c8220 */ /* 0x010fe20000400000 */
[----:B------:R-:W-:Y:S01]  /*20e70*/  FSETP.GEU.AND P0, PT, R99, -126, PT ;  /* 0xc2fc00006300780b */ /* 0x000fe20003f0e000 */
[----:B------:R-:W-:Y:S01]  /*20e80*/  @!P3 FMUL R96, R96, 0.5 ;  /* 0x3f0000006060b820 */ /* 0x000fe20000400000 */
[----:B------:R-:W-:Y:S01]  /*20e90*/  @!P1 FMUL R98, R98, 0.5 ;  /* 0x3f00000062629820 */ /* 0x000fe20000400000 */
[----:B------:R-:W-:Y:S01]  /*20ea0*/  @!P2 FMUL R97, R97, 0.5 ;  /* 0x3f0000006161a820 */ /* 0x000fe20000400000 */
[----:B------:R-:W4:Y:S01]  /*20eb0*/  MUFU.EX2 R94, R94 ;  /* 0x0000005e005e7308 */ /* 0x000f220000000800 */
[----:B------:R-:W-:-:S02]  /*20ec0*/  FFMA2 R104, R104.F32x2.HI_LO, UR4.F32, R0.F32 ;  /* 0x0000000468687c49 */ /* 0x000fc40009200000 */
[--C-:B------:R-:W-:Y:S02]  /*20ed0*/  FFMA2 R108, R108.F32x2.HI_LO, UR4.F32, R0.reuse.F32 ;  /* 0x000000046c6c7c49 */ /* 0x100fe40009200000 */
[--C-:B------:R-:W-:Y:S02]  /*20ee0*/  FFMA2 R112, R112.F32x2.HI_LO, UR4.F32, R0.reuse.F32 ;  /* 0x0000000470707c49 */ /* 0x100fe40009200000 */
[--C-:B------:R-:W-:Y:S01]  /*20ef0*/  FFMA2 R110, R110.F32x2.HI_LO, UR4.F32, R0.reuse.F32 ;  /* 0x000000046e6e7c49 */ /* 0x100fe20009200000 */
[----:B------:R-:W2:Y:S01]  /*20f00*/  MUFU.EX2 R95, R95 ;  /* 0x0000005f005f7308 */ /* 0x000ea20000000800 */
[----:B------:R-:W-:Y:S01]  /*20f10*/  @!P0 FMUL R99, R99, 0.5 ;  /* 0x3f00000063638820 */ /* 0x000fe20000400000 */
[----:B-----5:R-:W-:Y:S01]  /*20f20*/  @!P6 FMUL R93, R93, R93 ;  /* 0x0000005d5d5de220 */ /* 0x020fe20000400000 */
[----:B------:R-:W-:Y:S01]  /*20f30*/  FSETP.GEU.AND P6, PT, R100, -126, PT ;  /* 0xc2fc00006400780b */ /* 0x000fe20003fce000 */
[--C-:B------:R-:W-:Y:S02]  /*20f40*/  FFMA2 R6, R118.F32x2.HI_LO, UR4.F32, R0.reuse.F32 ;  /* 0x0000000476067c49 */ /* 0x100fe40009200000 */
[----:B------:R-:W-:-:S02]  /*20f50*/  FFMA2 R114, R114.F32x2.HI_LO, UR4.F32, R0.F32 ;  /* 0x0000000472727c49 */ /* 0x000fc40009200000 */
[----:B------:R-:W5:Y:S01]  /*20f60*/  MUFU.EX2 R99, R99 ;  /* 0x0000006300637308 */ /* 0x000f620000000800 */
[----:B----4-:R-:W-:Y:S01]  /*20f70*/  @!P5 FMUL R94, R94, R94 ;  /* 0x0000005e5e5ed220 */ /* 0x010fe20000400000 */
[----:B------:R-:W-:Y:S01]  /*20f80*/  FSETP.GEU.AND P5, PT, R101, -126, PT ;  /* 0xc2fc00006500780b */ /* 0x000fe20003fae000 */
[--C-:B------:R-:W-:Y:S02]  /*20f90*/  FFMA2 R116, R116.F32x2.HI_LO, UR4.F32, R0.reuse.F32 ;  /* 0x0000000474747c49 */ /* 0x100fe40009200000 */
[--C-:B------:R-:W-:Y:S02]  /*20fa0*/  FFMA2 R118, R22.F32x2.HI_LO, UR4.F32, R0.reuse.F32 ;  /* 0x0000000416767c49 */ /* 0x100fe40009200000 */
[--C-:B-1----:R-:W-:Y:S01]  /*20fb0*/  FFMA2 R4, R128.F32x2.HI_LO, UR4.F32, R0.reuse.F32 ;  /* 0x0000000480047c49 */ /* 0x102fe20009200000 */
[----:B------:R-:W1:Y:S01]  /*20fc0*/  MUFU.EX2 R96, R96 ;  /* 0x0000006000607308 */ /* 0x000e620000000800 */
[----:B--2---:R-:W-:Y:S01]  /*20fd0*/  @!P4 FMUL R95, R95, R95 ;  /* 0x0000005f5f5fc220 */ /* 0x004fe20000400000 */
[----:B------:R-:W-:Y:S01]  /*20fe0*/  FSETP.GEU.AND P4, PT, R102, -126, PT ;  /* 0xc2fc00006600780b */ /* 0x000fe20003f8e000 */
[----:B------:R-:W-:Y:S01]  /*20ff0*/  @!P6 FMUL R100, R100, 0.5 ;  /* 0x3f0000006464e820 */ /* 0x000fe20000400000 */
[----:B------:R-:W-:-:S02]  /*21000*/  FFMA2 R128, R120.F32x2.HI_LO, UR4.F32, R0.F32 ;  /* 0x0000000478807c49 */ /* 0x000fc40009200000 */
[--C-:B------:R-:W-:Y:S02]  /*21010*/  FFMA2 R150, R150.F32x2.HI_LO, UR4.F32, R0.reuse.F32 ;  /* 0x0000000496967c49 */ /* 0x100fe40009200000 */
[----:B------:R-:W2:Y:S01]  /*21020*/  MUFU.EX2 R98, R98 ;  /* 0x0000006200627308 */ /* 0x000ea20000000800 */
[----:B-----5:R-:W-:Y:S01]  /*21030*/  @!P0 FMUL R99, R99, R99 ;  /* 0x0000006363638220 */ /* 0x020fe20000400000 */
        /* <DEDUP_REMOVED lines=10> */
[----:B------:R-:W-:Y:S01]  /*210e0*/  @!P0 FMUL R106, R106, 0.5 ;  /* 0x3f0000006a6a8820 */ /* 0x000fe20000400000 */
[----:B--2---:R-:W-:Y:S01]  /*210f0*/  @!P1 FMUL R98, R98, R98 ;  /* 0x0000006262629220 */ /* 0x004fe20000400000 */
[----:B------:R-:W-:Y:S01]  /*21100*/  FSETP.GEU.AND P1, PT, R105, -126, PT ;  /* 0xc2fc00006900780b */ /* 0x000fe20003f2e000 */
[----:B------:R-:W1:Y:S01]  /*21110*/  MUFU.EX2 R100, R100 ;  /* 0x0000006400647308 */ /* 0x000e620000000800 */
[--C-:B------:R-:W-:Y:S02]  /*21120*/  FFMA2 R28, R28.F32x2.HI_LO, UR4.F32, R0.reuse.F32 ;  /* 0x000000041c1c7c49 */ /* 0x100fe40009200000 */
[--C-:B------:R-:W-:Y:S02]  /*21130*/  FFMA2 R30, R30.F32x2.HI_LO, UR4.F32, R0.reuse.F32 ;  /* 0x000000041e1e7c49 */ /* 0x100fe40009200000 */
[----:B------:R-:W-:Y:S01]  /*21140*/  @!P3 FMUL R103, R103, 0.5 ;  /* 0x3f0000006767b820 */ /* 0x000fe20000400000 */
[----:B----4-:R-:W-:Y:S01]  /*21150*/  @!P2 FMUL R97, R97, R97 ;  /* 0x000000616161a220 */ /* 0x010fe20000400000 */
[----:B------:R-:W-:Y:S01]  /*21160*/  FSETP.GEU.AND P2, PT, R104, -126, PT ;  /* 0xc2fc00006800780b */ /* 0x000fe20003f4e000 */
[----:B------:R-:W2:Y:S01]  /*21170*/  MUFU.EX2 R101, R101 ;  /* 0x0000006500657308 */ /* 0x000ea20000000800 */
[----:B------:R-:W-:-:S02]  /*21180*/  FFMA2 R40, R40.F32x2.HI_LO, UR4.F32, R0.F32 ;  /* 0x0000000428287c49 */ /* 0x000fc40009200000 */
[--C-:B------:R-:W-:Y:S02]  /*21190*/  FFMA2 R36, R36.F32x2.HI_LO, UR4.F32, R0.reuse.F32 ;  /* 0x0000000424247c49 */ /* 0x100fe40009200000 */
[----:B------:R-:W-:Y:S01]  /*211a0*/  @!P1 FMUL R105, R105, 0.5 ;  /* 0x3f00000069699820 */ /* 0x000fe20000400000 */
[--C-:B------:R-:W-:Y:S02]  /*211b0*/  FFMA2 R38, R38.F32x2.HI_LO, UR4.F32, R0.reuse.F32 ;  /* 0x0000000426267c49 */ /* 0x100fe40009200000 */
[----:B------:R-:W4:Y:S01]  /*211c0*/  MUFU.EX2 R102, R102 ;  /* 0x0000006600667308 */ /* 0x000f220000000800 */
[----:B-1----:R-:W-:Y:S01]  /*211d0*/  @!P6 FMUL R100, R100, R100 ;  /* 0x000000646464e220 */ /* 0x002fe20000400000 */
[----:B------:R-:W-:Y:S01]  /*211e0*/  FSETP.GEU.AND P6, PT, R107, -126, PT ;  /* 0xc2fc00006b00780b */ /* 0x000fe20003fce000 */
[--C-:B------:R-:W-:Y:S02]  /*211f0*/  FFMA2 R46, R46.F32x2.HI_LO, UR4.F32, R0.reuse.F32 ;  /* 0x000000042e2e7c49 */ /* 0x100fe40009200000 */
[----:B------:R-:W-:Y:S01]  /*21200*/  @!P2 FMUL R104, R104, 0.5 ;  /* 0x3f0000006868a820 */ /* 0x000fe20000400000 */
[----:B------:R-:W-:-:S02]  /*21210*/  FFMA2 R48, R48.F32x2.HI_LO, UR4.F32, R0.F32 ;  /* 0x0000000430307c49 */ /* 0x000fc40009200000 */
[----:B------:R-:W1:Y:S01]  /*21220*/  MUFU.EX2 R106, R106 ;  /* 0x0000006a006a7308 */ /* 0x000e620000000800 */
[----:B--2---:R-:W-:Y:S01]  /*21230*/  @!P5 FMUL R101, R101, R101 ;  /* 0x000000656565d220 */ /* 0x004fe20000400000 */
[----:B------:R-:W-:Y:S01]  /*21240*/  FSETP.GEU.AND P5, PT, R108, -126, PT ;  /* 0xc2fc00006c00780b */ /* 0x000fe20003fae000 */
[--C-:B------:R-:W-:Y:S02]  /*21250*/  FFMA2 R42, R42.F32x2.HI_LO, UR4.F32, R0.reuse.F32 ;  /* 0x000000042a2a7c49 */ /* 0x100fe40009200000 */
[--C-:B------:R-:W-:Y:S02]  /*21260*/  FFMA2 R44, R44.F32x2.HI_LO, UR4.F32, R0.reuse.F32 ;  /* 0x000000042c2c7c49 */ /* 0x100fe40009200000 */
[----:B------:R-:W-:Y:S01]  /*21270*/  @!P6 FMUL R107, R107, 0.5 ;  /* 0x3f0000006b6be820 */ /* 0x000fe20000400000 */
[----:B------:R-:W2:Y:S01]  /*21280*/  MUFU.EX2 R103, R103 ;  /* 0x0000006700677308 */ /* 0x000ea20000000800 */
[----:B----4-:R-:W-:Y:S01]  /*21290*/  @!P4 FMUL R102, R102, R102 ;  /* 0x000000666666c220 */ /* 0x010fe20000400000 */
[----:B------:R-:W-:Y:S01]  /*212a0*/  FSETP.GEU.AND P4, PT, R109, -126, PT ;  /* 0xc2fc00006d00780b */ /* 0x000fe20003f8e000 */
[----:B------:R-:W-:-:S02]  /*212b0*/  FFMA2 R182, R152.F32x2.HI_LO, UR4.F32, R0.F32 ;  /* 0x0000000498b67c49 */ /* 0x000fc40009200000 */
[--C-:B------:R-:W-:Y:S02]  /*212c0*/  FFMA2 R50, R50.F32x2.HI_LO, UR4.F32, R0.reuse.F32 ;  /* 0x0000000432327c49 */ /* 0x100fe40009200000 */
[----:B------:R-:W-:Y:S01]  /*212d0*/  @!P5 FMUL R108, R108, 0.5 ;  /* 0x3f0000006c6cd820 */ /* 0x000fe20000400000 */
[----:B------:R-:W4:Y:S01]  /*212e0*/  MUFU.EX2 R105, R105 ;  /* 0x0000006900697308 */ /* 0x000f220000000800 */
[----:B-1----:R-:W-:Y:S01]  /*212f0*/  @!P0 FMUL R106, R106, R106 ;  /* 0x0000006a6a6a8220 */ /* 0x002fe20000400000 */
[----:B------:R-:W-:Y:S01]  /*21300*/  FSETP.GEU.AND P0, PT, R113, -126, PT ;  /* 0xc2fc00007100780b */ /* 0x000fe20003f0e000 */
[--C-:B------:R-:W-:Y:S02]  /*21310*/  FFMA2 R52, R52.F32x2.HI_LO, UR4.F32, R0.reuse.F32 ;  /* 0x0000000434347c49 */ /* 0x100fe40009200000 */
[--C-:B------:R-:W-:Y:S02]  /*21320*/  FFMA2 R56, R56.F32x2.HI_LO, UR4.F32, R0.reuse.F32 ;  /* 0x0000000438387c49 */ /* 0x100fe40009200000 */
[----:B------:R-:W-:Y:S01]  /*21330*/  @!P4 FMUL R109, R109, 0.5 ;  /* 0x3f0000006d6dc820 */ /* 0x000fe20000400000 */
[----:B------:R-:W1:Y:S01]  /*21340*/  MUFU.EX2 R104, R104 ;  /* 0x0000006800687308 */ /* 0x000e620000000800 */
[----:B--2---:R-:W-:Y:S01]  /*21350*/  @!P3 FMUL R103, R103, R103 ;  /* 0x000000676767b220 */ /* 0x004fe20000400000 */
[----:B------:R-:W-:Y:S01]  /*21360*/  FSETP.GEU.AND P3, PT, R110, -126, PT ;  /* 0xc2fc00006e00780b */ /* 0x000fe20003f6e000 */
[----:B------:R-:W-:-:S02]  /*21370*/  FFMA2 R58, R58.F32x2.HI_LO, UR4.F32, R0.F32 ;  /* 0x000000043a3a7c49 */ /* 0x000fc40009200000 */
[--C-:B------:R-:W-:Y:S02]  /*21380*/  FFMA2 R60, R60.F32x2.HI_LO, UR4.F32, R0.reuse.F32 ;  /* 0x000000043c3c7c49 */ /* 0x100fe40009200000 */
[----:B------:R-:W-:Y:S01]  /*21390*/  @!P0 FMUL R113, R113, 0.5 ;  /* 0x3f00000071718820 */ /* 0x000fe20000400000 */
[----:B------:R-:W2:Y:S01]  /*213a0*/  MUFU.EX2 R107, R107 ;  /* 0x0000006b006b7308 */ /* 0x000ea20000000800 */
[----:B----4-:R-:W-:Y:S01]  /*213b0*/  @!P1 FMUL R105, R105, R105 ;  /* 0x0000006969699220 */ /* 0x010fe20000400000 */
[----:B------:R-:W-:Y:S01]  /*213c0*/  FSETP.GEU.AND P1, PT, R112, -126, PT ;  /* 0xc2fc00007000780b */ /* 0x000fe20003f2e000 */
[--C-:B------:R-:W-:Y:S02]  /*213d0*/  FFMA2 R62, R62.F32x2.HI_LO, UR4.F32, R0.reuse.F32 ;  /* 0x000000043e3e7c49 */ /* 0x100fe40009200000 */
[--C-:B------:R-:W-:Y:S02]  /*213e0*/  FFMA2 R64, R64.F32x2.HI_LO, UR4.F32, R0.reuse.F32 ;  /* 0x0000000440407c49 */ /* 0x100fe40009200000 */
[----:B------:R-:W-:Y:S01]  /*213f0*/  @!P3 FMUL R110, R110, 0.5 ;  /* 0x3f0000006e6eb820 */ /* 0x000fe20000400000 */
[----:B------:R-:W4:Y:S01]  /*21400*/  MUFU.EX2 R108, R108 ;  /* 0x0000006c006c7308 */ /* 0x000f220000000800 */
[----:B-1----:R-:W-:Y:S01]  /*21410*/  @!P2 FMUL R104, R104, R104 ;  /* 0x000000686868a220 */ /* 0x002fe20000400000 */
[----:B------:R-:W-:Y:S01]  /*21420*/  FSETP.GEU.AND P2, PT, R111, -126, PT ;  /* 0xc2fc00006f00780b */ /* 0x000fe20003f4e000 */
[----:B------:R-:W-:-:S02]  /*21430*/  FFMA2 R66, R66.F32x2.HI_LO, UR4.F32, R0.F32 ;  /* 0x0000000442427c49 */ /* 0x000fc40009200000 */
[--C-:B------:R-:W-:Y:S02]  /*21440*/  FFMA2 R68, R68.F32x2.HI_LO, UR4.F32, R0.reuse.F32 ;  /* 0x0000000444447c49 */ /* 0x100fe40009200000 */
[----:B------:R-:W-:Y:S01]  /*21450*/  @!P1 FMUL R112, R112, 0.5 ;  /* 0x3f00000070709820 */ /* 0x000fe20000400000 */
        /* <DEDUP_REMOVED lines=21> */
[----:B------:R-:W-:-:S04]  /*215b0*/  FFMA2 R82, R82.F32x2.HI_LO, UR4.F32, R0.F32 ;  /* 0x0000000452527c49 */ /* 0x000fc80009200000 */
        /* <DEDUP_REMOVED lines=26> */
[----:B----4-:R-:W-:-:S06]  /*21760*/  @!P1 FMUL R23, R23, R23 ;  /* 0x0000001717179220 */ /* 0x010fcc0000400000 */
[----:B------:R-:W-:Y:S01]  /*21770*/  @!P4 FMUL R5, R5, 0.5 ;  /* 0x3f0000000505c820 */ /* 0x000fe20000400000 */
[----:B------:R4:W5:Y:S01]  /*21780*/  MUFU.EX2 R22, R6 ;  /* 0x0000000600167308 */ /* 0x0009620000000800 */
[----:B-1----:R-:W-:-:S07]  /*21790*/  @!P0 FMUL R118, R118, R118 ;  /* 0x0000007676768220 */ /* 0x002fce0000400000 */
[----:B------:R-:W1:Y:S01]  /*217a0*/  MUFU.EX2 R120, R4 ;  /* 0x0000000400787308 */ /* 0x000e620000000800 */
[----:B--2---:R-:W-:Y:S01]  /*217b0*/  @!P3 FMUL R117, R117, R117 ;  /* 0x000000757575b220 */ /* 0x004fe20000400000 */
[----:B------:R-:W-:-:S06]  /*217c0*/  FSETP.GEU.AND P3, PT, R128, -126, PT ;  /* 0xc2fc00008000780b */ /* 0x000fcc0003f6e000 */
[----:B------:R2:W3:Y:S01]  /*217d0*/  MUFU.EX2 R121, R5 ;  /* 0x0000000500797308 */ /* 0x0004e20000000800 */
[--C-:B----4-:R-:W-:Y:S02]  /*217e0*/  FFMA2 R6, R130.F32x2.HI_LO, UR4.F32, R0.reuse.F32 ;  /* 0x0000000482067c49 */ /* 0x110fe40009200000 */
[----:B-----5:R-:W-:Y:S01]  /*217f0*/  @!P2 FMUL R22, R22, R22 ;  /* 0x000000161616a220 */ /* 0x020fe20000400000 */
[----:B------:R-:W-:Y:S01]  /*21800*/  FSETP.GEU.AND P2, PT, R129, -126, PT ;  /* 0xc2fc00008100780b */ /* 0x000fe20003f4e000 */
[----:B------:R-:W-:Y:S01]  /*21810*/  FFMA2 R130, R122.F32x2.HI_LO, UR4.F32, R0.F32 ;  /* 0x000000047a827c49 */ /* 0x000fe20009200000 */
[----:B------:R-:W-:Y:S01]  /*21820*/  FSETP.GEU.AND P1, PT, R6, -126, PT ;  /* 0xc2fc00000600780b */ /* 0x000fe20003f2e000 */
[----:B------:R-:W-:Y:S01]  /*21830*/  @!P3 FMUL R128, R128, 0.5 ;  /* 0x3f0000008080b820 */ /* 0x000fe20000400000 */
[----:B------:R-:W-:Y:S01]  /*21840*/  FSETP.GEU.AND P0, PT, R7, -126, PT ;  /* 0xc2fc00000700780b */ /* 0x000fe20003f0e000 */
[----:B------:R-:W4:Y:S01]  /*21850*/  MUFU.EX2 R119, R119 ;  /* 0x0000007700777308 */ /* 0x000f220000000800 */
[----:B-1----:R-:W-:Y:S01]  /*21860*/  @!P5 FMUL R120, R120, R120 ;  /* 0x000000787878d220 */ /* 0x002fe20000400000 */
[----:B------:R-:W-:-:S06]  /*21870*/  FSETP.GEU.AND P5, PT, R131, -126, PT ;  /* 0xc2fc00008300780b */ /* 0x000fcc0003fae000 */
[----:B------:R-:W-:Y:S01]  /*21880*/  @!P2 FMUL R129, R129, 0.5 ;  /* 0x3f0000008181a820 */ /* 0x000fe20000400000 */
[----:B------:R-:W1:Y:S01]  /*21890*/  MUFU.EX2 R128, R128 ;  /* 0x0000008000807308 */ /* 0x000e620000000800 */
[----:B------:R-:W-:Y:S01]  /*218a0*/  @!P1 FMUL R6, R6, 0.5 ;  /* 0x3f00000006069820 */ /* 0x000fe20000400000 */
[--C-:B--2---:R-:W-:Y:S02]  /*218b0*/  FFMA2 R4, R134.F32x2.HI_LO, UR4.F32, R0.reuse.F32 ;  /* 0x0000000486047c49 */ /* 0x104fe40009200000 */
[----:B------:R-:W-:Y:S01]  /*218c0*/  @!P0 FMUL R7, R7, 0.5 ;  /* 0x3f00000007078820 */ /* 0x000fe20000400000 */
[----:B------:R-:W-:Y:S02]  /*218d0*/  FFMA2 R134, R124.F32x2.HI_LO, UR4.F32, R0.F32 ;  /* 0x000000047c867c49 */ /* 0x000fe40009200000 */
[----:B---3--:R-:W-:Y:S01]  /*218e0*/  @!P4 FMUL R121, R121, R121 ;  /* 0x000000797979c220 */ /* 0x008fe20000400000 */
[----:B------:R-:W2:Y:S01]  /*218f0*/  MUFU.EX2 R122, R6 ;  /* 0x00000006007a7308 */ /* 0x000ea20000000800 */
[----:B------:R-:W-:Y:S01]  /*21900*/  FSETP.GEU.AND P4, PT, R4, -126, PT ;  /* 0xc2fc00000400780b */ /* 0x000fe20003f8e000 */
[----:B----4-:R-:W-:Y:S01]  /*21910*/  @!P6 FMUL R119, R119, R119 ;  /* 0x000000777777e220 */ /* 0x010fe20000400000 */
[----:B------:R-:W-:Y:S01]  /*21920*/  FSETP.GEU.AND P6, PT, R130, -126, PT ;  /* 0xc2fc00008200780b */ /* 0x000fe20003fce000 */
[----:B------:R-:W-:-:S04]  /*21930*/  @!P5 FMUL R131, R131, 0.5 ;  /* 0x3f0000008383d820 */ /* 0x000fc80000400000 */
[----:B------:R3:W4:Y:S01]  /*21940*/  MUFU.EX2 R123, R7 ;  /* 0x00000007007b7308 */ /* 0x0007220000000800 */
[----:B-1----:R-:W-:Y:S01]  /*21950*/  @!P3 FMUL R128, R128, R128 ;  /* 0x000000808080b220 */ /* 0x002fe20000400000 */
[----:B------:R-:W-:-:S04]  /*21960*/  FSETP.GEU.AND P3, PT, R5, -126, PT ;  /* 0xc2fc00000500780b */ /* 0x000fc80003f6e000 */
[----:B------:R-:W-:Y:S02]  /*21970*/  @!P4 FMUL R4, R4, 0.5 ;  /* 0x3f0000000404c820 */ /* 0x000fe40000400000 */
[----:B------:R-:W1:Y:S01]  /*21980*/  MUFU.EX2 R129, R129 ;  /* 0x0000008100817308 */ /* 0x000e620000000800 */
[----:B--2---:R-:W-:Y:S01]  /*21990*/  @!P1 FMUL R122, R122, R122 ;  /* 0x0000007a7a7a9220 */ /* 0x004fe20000400000 */
[----:B------:R-:W-:Y:S01]  /*219a0*/  FSETP.GEU.AND P1, PT, R135, -126, PT ;  /* 0xc2fc00008700780b */ /* 0x000fe20003f2e000 */
[----:B------:R-:W-:-:S04]  /*219b0*/  @!P6 FMUL R130, R130, 0.5 ;  /* 0x3f0000008282e820 */ /* 0x000fc80000400000 */
[----:B------:R-:W-:Y:S01]  /*219c0*/  @!P3 FMUL R5, R5, 0.5 ;  /* 0x3f0000000505b820 */ /* 0x000fe20000400000 */
[----:B------:R-:W2:Y:S01]  /*219d0*/  MUFU.EX2 R124, R4 ;  /* 0x00000004007c7308 */ /* 0x000ea20000000800 */
[--C-:B---3--:R-:W-:Y:S02]  /*219e0*/  FFMA2 R6, R138.F32x2.HI_LO, UR4.F32, R0.reuse.F32 ;  /* 0x000000048a067c49 */ /* 0x108fe40009200000 */
[----:B----4-:R-:W-:Y:S01]  /*219f0*/  @!P0 FMUL R123, R123, R123 ;  /* 0x0000007b7b7b8220 */ /* 0x010fe20000400000 */
[----:B------:R-:W-:Y:S02]  /*21a00*/  FFMA2 R138, R126.F32x2.HI_LO, UR4.F32, R0.F32 ;  /* 0x000000047e8a7c49 */ /* 0x000fe40009200000 */
[----:B------:R-:W-:Y:S01]  /*21a10*/  FSETP.GEU.AND P0, PT, R6, -126, PT ;  /* 0xc2fc00000600780b */ /* 0x000fe20003f0e000 */
[----:B------:R-:W-:Y:S01]  /*21a20*/  @!P1 FMUL R135, R135, 0.5 ;  /* 0x3f00000087879820 */ /* 0x000fe20000400000 */
[----:B------:R-:W3:Y:S01]  /*21a30*/  MUFU.EX2 R131, R131 ;  /* 0x0000008300837308 */ /* 0x000ee20000000800 */
[----:B-1----:R-:W-:Y:S01]  /*21a40*/  @!P2 FMUL R129, R129, R129 ;  /* 0x000000818181a220 */ /* 0x002fe20000400000 */
[----:B------:R-:W-:-:S06]  /*21a50*/  FSETP.GEU.AND P2, PT, R134, -126, PT ;  /* 0xc2fc00008600780b */ /* 0x000fcc0003f4e000 */
[----:B------:R-:W1:Y:S01]  /*21a60*/  MUFU.EX2 R135, R135 ;  /* 0x0000008700877308 */ /* 0x000e620000000800 */
[----:B--2---:R-:W-:Y:S01]  /*21a70*/  @!P4 FMUL R124, R124, R124 ;  /* 0x0000007c7c7cc220 */ /* 0x004fe20000400000 */
[----:B------:R-:W-:Y:S01]  /*21a80*/  FSETP.GEU.AND P4, PT, R139, -126, PT ;  /* 0xc2fc00008b00780b */ /* 0x000fe20003f8e000 */
[----:B------:R-:W-:-:S04]  /*21a90*/  @!P0 FMUL R6, R6, 0.5 ;  /* 0x3f00000006068820 */ /* 0x000fc80000400000 */
[----:B------:R-:W-:Y:S01]  /*21aa0*/  @!P2 FMUL R134, R134, 0.5 ;  /* 0x3f0000008686a820 */ /* 0x000fe20000400000 */
[----:B------:R-:W2:Y:S01]  /*21ab0*/  MUFU.EX2 R126, R6 ;  /* 0x00000006007e7308 */ /* 0x000ea20000000800 */
[----:B---3--:R-:W-:Y:S01]  /*21ac0*/  @!P5 FMUL R131, R131, R131 ;  /* 0x000000838383d220 */ /* 0x008fe20000400000 */
[----:B------:R-:W-:-:S05]  /*21ad0*/  FSETP.GEU.AND P5, PT, R138, -126, PT ;  /* 0xc2fc00008a00780b */ /* 0x000fca0003fae000 */
[----:B------:R-:W-:Y:S01]  /*21ae0*/  @!P4 FMUL R139, R139, 0.5 ;  /* 0x3f0000008b8bc820 */ /* 0x000fe20000400000 */
[----:B------:R-:W3:Y:S01]  /*21af0*/  MUFU.EX2 R130, R130 ;  /* 0x0000008200827308 */ /* 0x000ee20000000800 */
[----:B-1----:R-:W-:-:S06]  /*21b00*/  @!P1 FMUL R135, R135, R135 ;  /* 0x0000008787879220 */ /* 0x002fcc0000400000 */
[----:B------:R-:W-:Y:S01]  /*21b10*/  @!P5 FMUL R138, R138, 0.5 ;  /* 0x3f0000008a8ad820 */ /* 0x000fe20000400000 */
[----:B------:R1:W4:Y:S01]  /*21b20*/  MUFU.EX2 R125, R5 ;  /* 0x00000005007d7308 */ /* 0x0003220000000800 */
[----:B--2---:R-:W-:-:S07]  /*21b30*/  @!P0 FMUL R126, R126, R126 ;  /* 0x0000007e7e7e8220 */ /* 0x004fce0000400000 */
[----:B------:R-:W2:Y:S01]  /*21b40*/  MUFU.EX2 R134, R134 ;  /* 0x0000008600867308 */ /* 0x000ea20000000800 */
[----:B---3--:R-:W-:Y:S01]  /*21b50*/  @!P6 FMUL R130, R130, R130 ;  /* 0x000000828282e220 */ /* 0x008fe20000400000 */
[----:B------:R-:W-:-:S06]  /*21b60*/  FSETP.GEU.AND P6, PT, R7, -126, PT ;  /* 0xc2fc00000700780b */ /* 0x000fcc0003fce000 */
[----:B------:R-:W3:Y:S01]  /*21b70*/  MUFU.EX2 R139, R139 ;  /* 0x0000008b008b7308 */ /* 0x000ee20000000800 */
[--C-:B-1----:R-:W-:Y:S02]  /*21b80*/  FFMA2 R4, R140.F32x2.HI_LO, UR4.F32, R0.reuse.F32 ;  /* 0x000000048c047c49 */ /* 0x102fe40009200000 */
[----:B------:R-:W-:Y:S02]  /*21b90*/  FFMA2 R140, R132.F32x2.HI_LO, UR4.F32, R0.F32 ;  /* 0x00000004848c7c49 */ /* 0x000fe40009200000 */
[----:B----4-:R-:W-:Y:S01]  /*21ba0*/  @!P3 FMUL R125, R125, R125 ;  /* 0x0000007d7d7db220 */ /* 0x010fe20000400000 */
[----:B------:R-:W-:Y:S01]  /*21bb0*/  FSETP.GEU.AND P3, PT, R4, -126, PT ;  /* 0xc2fc00000400780b */ /* 0x000fe20003f6e000 */
[----:B------:R-:W-:Y:S01]  /*21bc0*/  @!P6 FMUL R7, R7, 0.5 ;  /* 0x3f0000000707e820 */ /* 0x000fe20000400000 */
[----:B------:R-:W-:Y:S01]  /*21bd0*/  FSETP.GEU.AND P0, PT, R141, -126, PT ;  /* 0xc2fc00008d00780b */ /* 0x000fe20003f0e000 */
[----:B--2---:R-:W-:Y:S01]  /*21be0*/  @!P2 FMUL R134, R134, R134 ;  /* 0x000000868686a220 */ /* 0x004fe20000400000 */
[----:B------:R-:W-:Y:S01]  /*21bf0*/  FSETP.GEU.AND P1, PT, R140, -126, PT ;  /* 0xc2fc00008c00780b */ /* 0x000fe20003f2e000 */
[----:B------:R1:W2:Y:S01]  /*21c00*/  MUFU.EX2 R127, R7 ;  /* 0x00000007007f7308 */ /* 0x0002a20000000800 */
[----:B------:R-:W-:Y:S01]  /*21c10*/  FSETP.GEU.AND P2, PT, R5, -126, PT ;  /* 0xc2fc00000500780b */ /* 0x000fe20003f4e000 */
[----:B---3--:R-:W-:-:S06]  /*21c20*/  @!P4 FMUL R139, R139, R139 ;  /* 0x0000008b8b8bc220 */ /* 0x008fcc0000400000 */
[----:B------:R-:W-:Y:S01]  /*21c30*/  @!P3 FMUL R4, R4, 0.5 ;  /* 0x3f0000000404b820 */ /* 0x000fe20000400000 */
[----:B------:R-:W3:Y:S01]  /*21c40*/  MUFU.EX2 R138, R138 ;  /* 0x0000008a008a7308 */ /* 0x000ee20000000800 */
[----:B------:R-:W-:Y:S02]  /*21c50*/  @!P0 FMUL R141, R141, 0.5 ;  /* 0x3f0000008d8d8820 */ /* 0x000fe40000400000 */
[----:B------:R-:W-:Y:S02]  /*21c60*/  @!P1 FMUL R140, R140, 0.5 ;  /* 0x3f0000008c8c9820 */ /* 0x000fe40000400000 */
[----:B------:R-:W-:-:S03]  /*21c70*/  @!P2 FMUL R5, R5, 0.5 ;  /* 0x3f0000000505a820 */ /* 0x000fc60000400000 */
[----:B------:R-:W4:Y:S01]  /*21c80*/  MUFU.EX2 R141, R141 ;  /* 0x0000008d008d7308 */ /* 0x000f220000000800 */
[--C-:B-1----:R-:W-:Y:S02]  /*21c90*/  FFMA2 R6, R144.F32x2.HI_LO, UR4.F32, R0.reuse.F32 ;  /* 0x0000000490067c49 */ /* 0x102fe40009200000 */
[----:B------:R-:W-:Y:S02]  /*21ca0*/  FFMA2 R144, R136.F32x2.HI_LO, UR4.F32, R0.F32 ;  /* 0x0000000488907c49 */ /* 0x000fe40009200000 */
[----:B--2---:R-:W-:Y:S01]  /*21cb0*/  @!P6 FMUL R127, R127, R127 ;  /* 0x0000007f7f7fe220 */ /* 0x004fe20000400000 */
[----:B------:R-:W-:Y:S02]  /*21cc0*/  FSETP.GEU.AND P6, PT, R6, -126, PT ;  /* 0xc2fc00000600780b */ /* 0x000fe40003fce000 */
[----:B------:R-:W1:Y:S01]  /*21cd0*/  MUFU.EX2 R132, R4 ;  /* 0x0000000400847308 */ /* 0x000e620000000800 */
[----:B------:R-:W-:Y:S01]  /*21ce0*/  FSETP.GEU.AND P4, PT, R144, -126, PT ;  /* 0xc2fc00009000780b */ /* 0x000fe20003f8e000 */
[----:B---3--:R-:W-:Y:S01]  /*21cf0*/  @!P5 FMUL R138, R138, R138 ;  /* 0x0000008a8a8ad220 */ /* 0x008fe20000400000 */
[----:B------:R-:W-:-:S05]  /*21d00*/  FSETP.GEU.AND P5, PT, R7, -126, PT ;  /* 0xc2fc00000700780b */ /* 0x000fca0003fae000 */
[----:B------:R-:W2:Y:S01]  /*21d10*/  MUFU.EX2 R140, R140 ;  /* 0x0000008c008c7308 */ /* 0x000ea20000000800 */
[----:B----4-:R-:W-:Y:S02]  /*21d20*/  @!P0 FMUL R141, R141, R141 ;  /* 0x0000008d8d8d8220 */ /* 0x010fe40000400000 */
[----:B------:R-:W-:-:S03]  /*21d30*/  @!P6 FMUL R6, R6, 0.5 ;  /* 0x3f0000000606e820 */ /* 0x000fc60000400000 */
[----:B------:R-:W-:Y:S02]  /*21d40*/  @!P4 FMUL R144, R144, 0.5 ;  /* 0x3f0000009090c820 */ /* 0x000fe40000400000 */
[----:B------:R3:W4:Y:S01]  /*21d50*/  MUFU.EX2 R133, R5 ;  /* 0x0000000500857308 */ /* 0x0007220000000800 */
[----:B-1----:R-:W-:Y:S01]  /*21d60*/  @!P3 FMUL R132, R132, R132 ;  /* 0x000000848484b220 */ /* 0x002fe20000400000 */
[----:B------:R-:W-:Y:S01]  /*21d70*/  FSETP.GEU.AND P3, PT, R145, -126, PT ;  /* 0xc2fc00009100780b */ /* 0x000fe20003f6e000 */
[----:B------:R-:W-:-:S05]  /*21d80*/  @!P5 FMUL R7, R7, 0.5 ;  /* 0x3f0000000707d820 */ /* 0x000fca0000400000 */
[----:B------:R-:W1:Y:S01]  /*21d90*/  MUFU.EX2 R136, R6 ;  /* 0x0000000600887308 */ /* 0x000e620000000800 */
[----:B--2---:R-:W-:-:S06]  /*21da0*/  @!P1 FMUL R140, R140, R140 ;  /* 0x0000008c8c8c9220 */ /* 0x004fcc0000400000 */
[----:B------:R-:W-:Y:S01]  /*21db0*/  @!P3 FMUL R145, R145, 0.5 ;  /* 0x3f0000009191b820 */ /* 0x000fe20000400000 */
[----:B------:R-:W2:Y:S01]  /*21dc0*/  MUFU.EX2 R137, R7 ;  /* 0x0000000700897308 */ /* 0x000ea20000000800 */
[--C-:B---3--:R-:W-:Y:S02]  /*21dd0*/  FFMA2 R4, R146.F32x2.HI_LO, UR4.F32, R0.reuse.F32 ;  /* 0x0000000492047c49 */ /* 0x108fe40009200000 */
[----:B------:R-:W-:Y:S01]  /*21de0*/  FFMA2 R146, R142.F32x2.HI_LO, UR4.F32, R0.F32 ;  /* 0x000000048e927c49 */ /* 0x000fe20009200000 */
[----:B------:R-:W-:Y:S01]  /*21df0*/  USHF.R.U32.HI UR4, URZ, 0x15, UR36 ;  /* 0x00000015ff047899 */ /* 0x000fe20008011624 */
[----:B----4-:R-:W-:Y:S01]  /*21e00*/  @!P2 FMUL R133, R133, R133 ;  /* 0x000000858585a220 */ /* 0x010fe20000400000 */
[----:B------:R-:W-:Y:S02]  /*21e10*/  FSETP.GEU.AND P1, PT, R5, -126, PT ;  /* 0xc2fc00000500780b */ /* 0x000fe40003f2e000 */
[----:B------:R-:W-:Y:S01]  /*21e20*/  FSETP.GEU.AND P0, PT, R146, -126, PT ;  /* 0xc2fc00009200780b */ /* 0x000fe20003f0e000 */
[----:B------:R-:W3:Y:S01]  /*21e30*/  MUFU.EX2 R144, R144 ;  /* 0x0000009000907308 */ /* 0x000ee20000000800 */
[----:B------:R-:W-:Y:S01]  /*21e40*/  FSETP.GEU.AND P2, PT, R4, -126, PT ;  /* 0xc2fc00000400780b */ /* 0x000fe20003f4e000 */
[----:B-1----:R-:W-:Y:S01]  /*21e50*/  @!P6 FMUL R136, R136, R136 ;  /* 0x000000888888e220 */ /* 0x002fe20000400000 */
[----:B------:R-:W-:-:S02]  /*21e60*/  FSETP.GEU.AND P6, PT, R147, -126, PT ;  /* 0xc2fc00009300780b */ /* 0x000fc40003fce000 */
[----:B------:R-:W-:-:S03]  /*21e70*/  MOV R0, UR4 ;  /* 0x0000000400007c02 */ /* 0x000fc60008000f00 */
[----:B------:R-:W1:Y:S01]  /*21e80*/  MUFU.EX2 R145, R145 ;  /* 0x0000009100917308 */ /* 0x000e620000000800 */
[----:B--2---:R-:W-:Y:S01]  /*21e90*/  @!P5 FMUL R137, R137, R137 ;  /* 0x000000898989d220 */ /* 0x004fe20000400000 */
[----:B------:R-:W-:Y:S01]  /*21ea0*/  @!P1 FMUL R5, R5, 0.5 ;  /* 0x3f00000005059820 */ /* 0x000fe20000400000 */
[----:B------:R-:W-:Y:S01]  /*21eb0*/  FSETP.GEU.AND P5, PT, R150, -126, PT ;  /* 0xc2fc00009600780b */ /* 0x000fe20003fae000 */
[----:B------:R-:W-:Y:S02]  /*21ec0*/  @!P0 FMUL R146, R146, 0.5 ;  /* 0x3f00000092928820 */ /* 0x000fe40000400000 */
[----:B------:R-:W-:Y:S02]  /*21ed0*/  @!P2 FMUL R4, R4, 0.5 ;  /* 0x3f0000000404a820 */ /* 0x000fe40000400000 */
[----:B------:R-:W2:Y:S01]  /*21ee0*/  MUFU.EX2 R143, R5 ;  /* 0x00000005008f7308 */ /* 0x000ea20000000800 */
[----:B---3--:R-:W-:Y:S01]  /*21ef0*/  @!P4 FMUL R144, R144, R144 ;  /* 0x000000909090c220 */ /* 0x008fe20000400000 */
[----:B------:R-:W-:Y:S01]  /*21f00*/  FSETP.GEU.AND P4, PT, R151, -126, PT ;  /* 0xc2fc00009700780b */ /* 0x000fe20003f8e000 */
[----:B------:R-:W-:-:S05]  /*21f10*/  @!P6 FMUL R147, R147, 0.5 ;  /* 0x3f0000009393e820 */ /* 0x000fca0000400000 */
[----:B------:R-:W3:Y:S01]  /*21f20*/  MUFU.EX2 R146, R146 ;  /* 0x0000009200927308 */ /* 0x000ee20000000800 */
[----:B-1----:R-:W-:Y:S01]  /*21f30*/  @!P3 FMUL R145, R145, R145 ;  /* 0x000000919191b220 */ /* 0x002fe20000400000 */
[----:B------:R-:W-:Y:S01]  /*21f40*/  FSETP.GEU.AND P3, PT, R24, -126, PT ;  /* 0xc2fc00001800780b */ /* 0x000fe20003f6e000 */
[----:B------:R-:W-:-:S03]  /*21f50*/  @!P5 FMUL R150, R150, 0.5 ;  /* 0x3f0000009696d820 */ /* 0x000fc60000400000 */
        /* <DEDUP_REMOVED lines=43> */
[----:B------:R-:W-:Y:S02]  /*22210*/  FSETP.GEU.AND P2, PT, R32, -126, PT ;  /* 0xc2fc00002000780b */ /* 0x000fe40003f4e000 */
[----:B------:R-:W-:Y:S02]  /*22220*/  F2FP.BF16.F32.PACK_AB R25, R157, R156 ;  /* 0x0000009c9d19723e */ /* 0x000fe400000010ff */
        /* <DEDUP_REMOVED lines=130> */
[----:B------:R-:W-:Y:S02]  /*22a50*/  FSETP.GEU.AND P6, PT, R63, -126, PT ;  /* 0xc2fc00003f00780b */ /* 0x000fe40003fce000 */
[----:B------:R-:W-:-:S03]  /*22a60*/  F2FP.BF16.F32.PACK_AB R56, R89, R88 ;  /* 0x000000585938723e */ /* 0x000fc600000010ff */
        /* <DEDUP_REMOVED lines=9> */
[----:B------:R-:W-:-:S02]  /*22b00*/  FSETP.GEU.AND P4, PT, R65, -126, PT ;  /* 0xc2fc00004100780b */ /* 0x000fc40003f8e000 */
        /* <DEDUP_REMOVED lines=11> */
[----:B------:R-:W-:-:S03]  /*22bc0*/  F2FP.BF16.F32.PACK_AB R60, R97, R96 ;  /* 0x00000060613c723e */ /* 0x000fc600000010ff */
[----:B------:R-:W-:Y:S01]  /*22bd0*/  @!P3 FMUL R66, R66, 0.5 ;  /* 0x3f0000004242b820 */ /* 0x000fe20000400000 */
[----:B------:R-:W2:Y:S01]  /*22be0*/  MUFU.EX2 R49, R63 ;  /* 0x0000003f00317308 */ /* 0x000ea20000000800 */
[----:B---3--:R-:W-:Y:S01]  /*22bf0*/  @!P1 FMUL R189, R189, R189 ;  /* 0x000000bdbdbd9220 */ /* 0x008fe20000400000 */
[----:B------:R-:W-:Y:S02]  /*22c00*/  FSETP.GEU.AND P1, PT, R68, -126, PT ;  /* 0xc2fc00004400780b */ /* 0x000fe40003f2e000 */
[----:B------:R-:W-:Y:S02]  /*22c10*/  F2FP.BF16.F32.PACK_AB R61, R99, R98 ;  /* 0x00000062633d723e */ /* 0x000fe400000010ff */
[----:B------:R-:W-:Y:S01]  /*22c20*/  F2FP.BF16.F32.PACK_AB R42, R189, R188 ;  /* 0x000000bcbd2a723e */ /* 0x000fe200000010ff */
[----:B------:R-:W-:Y:S01]  /*22c30*/  @!P2 FMUL R67, R67, 0.5 ;  /* 0x3f0000004343a820 */ /* 0x000fe20000400000 */
[----:B------:R-:W3:Y:S01]  /*22c40*/  MUFU.EX2 R44, R64 ;  /* 0x00000040002c7308 */ /* 0x000ee20000000800 */
[----:B-1----:R-:W-:Y:S01]  /*22c50*/  @!P0 FMUL R43, R43, R43 ;  /* 0x0000002b2b2b8220 */ /* 0x002fe20000400000 */
[----:B------:R-:W-:-:S02]  /*22c60*/  FSETP.GEU.AND P0, PT, R69, -126, PT ;  /* 0xc2fc00004500780b */ /* 0x000fc40003f0e000 */
[----:B------:R-:W-:Y:S02]  /*22c70*/  F2FP.BF16.F32.PACK_AB R62, R101, R100 ;  /* 0x00000064653e723e */ /* 0x000fe400000010ff */
[----:B------:R1:W-:Y:S01]  /*22c80*/  STL [R1+0x10], R43 ;  /* 0x0000102b01007387 */ /* 0x0003e20000100800 */
[----:B------:R-:W-:Y:S01]  /*22c90*/  @!P1 FMUL R68, R68, 0.5 ;  /* 0x3f00000044449820 */ /* 0x000fe20000400000 */
[----:B------:R-:W4:Y:S01]  /*22ca0*/  MUFU.EX2 R48, R65 ;  /* 0x0000004100307308 */ /* 0x000f220000000800 */
[----:B--2---:R-:W-:Y:S01]  /*22cb0*/  @!P6 FMUL R49, R49, R49 ;  /* 0x000000313131e220 */ /* 0x004fe20000400000 */
[----:B------:R-:W-:Y:S02]  /*22cc0*/  FSETP.GEU.AND P6, PT, R70, -126, PT ;  /* 0xc2fc00004600780b */ /* 0x000fe40003fce000 */
[----:B------:R-:W-:Y:S02]  /*22cd0*/  F2FP.BF16.F32.PACK_AB R63, R103, R102 ;  /* 0x00000066673f723e */ /* 0x000fe400000010ff */
[----:B------:R-:W-:Y:S01]  /*22ce0*/  STL [R1+0x14], R49 ;  /* 0x0000143101007387 */ /* 0x000fe20000100800 */
[----:B------:R-:W-:Y:S01]  /*22cf0*/  @!P0 FMUL R69, R69, 0.5 ;  /* 0x3f00000045458820 */ /* 0x000fe20000400000 */
[----:B------:R-:W2:Y:S01]  /*22d00*/  MUFU.EX2 R45, R66 ;  /* 0x00000042002d7308 */ /* 0x000ea20000000800 */
[----:B---3--:R-:W-:Y:S01]  /*22d10*/  @!P5 FMUL R44, R44, R44 ;  /* 0x0000002c2c2cd220 */ /* 0x008fe20000400000 */
        /* <DEDUP_REMOVED lines=11> */
[----:B--2---:R-:W-:Y:S01]  /*22dd0*/  @!P3 FMUL R45, R45, R45 ;  /* 0x0000002d2d2db220 */ /* 0x004fe20000400000 */
[----:B------:R-:W-:-:S02]  /*22de0*/  FSETP.GEU.AND P3, PT, R73, -126, PT ;  /* 0xc2fc00004900780b */ /* 0x000fc40003f6e000 */
[----:B-1----:R-:W-:Y:S02]  /*22df0*/  F2FP.BF16.F32.PACK_AB R43, R49, R43 ;  /* 0x0000002b312b723e */ /* 0x002fe400000010ff */
[----:B------:R1:W-:Y:S01]  /*22e00*/  STL [R1+0x20], R45 ;  /* 0x0000202d01007387 */ /* 0x0003e20000100800 */
[----:B------:R-:W-:Y:S01]  /*22e10*/  @!P4 FMUL R72, R72, 0.5 ;  /* 0x3f0000004848c820 */ /* 0x000fe20000400000 */
[----:B------:R-:W2:Y:S01]  /*22e20*/  MUFU.EX2 R46, R69 ;  /* 0x00000045002e7308 */ /* 0x000ea20000000800 */
        /* <DEDUP_REMOVED lines=8> */
[----:B---3--:R-:W-:Y:S02]  /*22eb0*/  F2FP.BF16.F32.PACK_AB R44, R48, R44 ;  /* 0x0000002c302c723e */ /* 0x008fe400000010ff */
[----:B------:R-:W-:Y:S01]  /*22ec0*/  STL [R1+0x28], R5 ;  /* 0x0000280501007387 */ /* 0x000fe20000100800 */
[----:B------:R-:W-:Y:S01]  /*22ed0*/  @!P2 FMUL R74, R74, 0.5 ;  /* 0x3f0000004a4aa820 */ /* 0x000fe20000400000 */
[----:B------:R-:W3:Y:S01]  /*22ee0*/  MUFU.EX2 R4, R71 ;  /* 0x0000004700047308 */ /* 0x000ee20000000800 */
[----:B--2---:R-:W-:Y:S01]  /*22ef0*/  @!P0 FMUL R46, R46, R46 ;  /* 0x0000002e2e2e8220 */ /* 0x004fe20000400000 */
[----:B------:R-:W-:Y:S02]  /*22f00*/  FSETP.GEU.AND P0, PT, R76, -126, PT ;  /* 0xc2fc00004c00780b */ /* 0x000fe40003f0e000 */
[----:B------:R-:W-:Y:S02]  /*22f10*/  F2FP.BF16.F32.PACK_AB R67, R111, R110 ;  /* 0x0000006e6f43723e */ /* 0x000fe400000010ff */
[----:B------:R2:W-:Y:S01]  /*22f20*/  STL [R1+0x2c], R46 ;  /* 0x00002c2e01007387 */ /* 0x0005e20000100800 */
[----:B------:R-:W-:Y:S01]  /*22f30*/  @!P1 FMUL R75, R75, 0.5 ;  /* 0x3f0000004b4b9820 */ /* 0x000fe20000400000 */
[----:B------:R-:W4:Y:S01]  /*22f40*/  MUFU.EX2 R21, R72 ;  /* 0x0000004800157308 */ /* 0x000f220000000800 */
[----:B-----5:R-:W-:Y:S01]  /*22f50*/  @!P6 FMUL R7, R7, R7 ;  /* 0x000000070707e220 */ /* 0x020fe20000400000 */
[----:B------:R-:W-:-:S02]  /*22f60*/  FSETP.GEU.AND P6, PT, R77, -126, PT ;  /* 0xc2fc00004d00780b */ /* 0x000fc40003fce000 */
[----:B-1----:R-:W-:Y:S02]  /*22f70*/  F2FP.BF16.F32.PACK_AB R45, R47, R45 ;  /* 0x0000002d2f2d723e */ /* 0x002fe400000010ff */
[----:B------:R1:W-:Y:S01]  /*22f80*/  STL [R1+0x30], R7 ;  /* 0x0000300701007387 */ /* 0x0003e20000100800 */
[----:B------:R-:W-:Y:S01]  /*22f90*/  @!P0 FMUL R76, R76, 0.5 ;  /* 0x3f0000004c4c8820 */ /* 0x000fe20000400000 */
[----:B------:R-:W5:Y:S01]  /*22fa0*/  MUFU.EX2 R6, R73 ;  /* 0x0000004900067308 */ /* 0x000f620000000800 */
[----:B---3--:R-:W-:Y:S01]  /*22fb0*/  @!P5 FMUL R4, R4, R4 ;  /* 0x000000040404d220 */ /* 0x008fe20000400000 */
[----:B------:R-:W-:Y:S02]  /*22fc0*/  FSETP.GEU.AND P5, PT, R78, -126, PT ;  /* 0xc2fc00004e00780b */ /* 0x000fe40003fae000 */
[----:B------:R-:W-:Y:S02]  /*22fd0*/  F2FP.BF16.F32.PACK_AB R68, R113, R112 ;  /* 0x000000707144723e */ /* 0x000fe400000010ff */
[----:B------:R1:W-:Y:S01]  /*22fe0*/  STL [R1+0x34], R4 ;  /* 0x0000340401007387 */ /* 0x0003e20000100800 */
[----:B------:R-:W-:Y:S01]  /*22ff0*/  @!P6 FMUL R77, R77, 0.5 ;  /* 0x3f0000004d4de820 */ /* 0x000fe20000400000 */
[----:B------:R-:W3:Y:S01]  /*23000*/  MUFU.EX2 R15, R74 ;  /* 0x0000004a000f7308 */ /* 0x000ee20000000800 */
[----:B----4-:R-:W-:Y:S01]  /*23010*/  @!P4 FMUL R21, R21, R21 ;  /* 0x000000151515c220 */ /* 0x010fe20000400000 */
[----:B------:R-:W-:-:S02]  /*23020*/  FSETP.GEU.AND P4, PT, R79, -126, PT ;  /* 0xc2fc00004f00780b */ /* 0x000fc40003f8e000 */
[----:B------:R-:W-:Y:S02]  /*23030*/  F2FP.BF16.F32.PACK_AB R69, R115, R114 ;  /* 0x000000727345723e */ /* 0x000fe400000010ff */
[----:B------:R1:W-:Y:S01]  /*23040*/  STL [R1+0x38], R21 ;  /* 0x0000381501007387 */ /* 0x0003e20000100800 */
[----:B------:R-:W-:Y:S01]  /*23050*/  @!P5 FMUL R78, R78, 0.5 ;  /* 0x3f0000004e4ed820 */ /* 0x000fe20000400000 */
[----:B------:R-:W4:Y:S01]  /*23060*/  MUFU.EX2 R20, R75 ;  /* 0x0000004b00147308 */ /* 0x000f220000000800 */
[----:B-----5:R-:W-:Y:S01]  /*23070*/  @!P3 FMUL R6, R6, R6 ;  /* 0x000000060606b220 */ /* 0x020fe20000400000 */
[----:B------:R-:W-:Y:S02]  /*23080*/  FSETP.GEU.AND P3, PT, R80, -126, PT ;  /* 0xc2fc00005000780b */ /* 0x000fe40003f6e000 */
[----:B------:R-:W-:Y:S02]  /*23090*/  F2FP.BF16.F32.PACK_AB R70, R117, R116 ;  /* 0x000000747546723e */ /* 0x000fe400000010ff */
[----:B------:R1:W-:Y:S01]  /*230a0*/  STL [R1+0x3c], R6 ;  /* 0x00003c0601007387 */ /* 0x0003e20000100800 */
[----:B------:R-:W-:Y:S01]  /*230b0*/  @!P4 FMUL R79, R79, 0.5 ;  /* 0x3f0000004f4fc820 */ /* 0x000fe20000400000 */
[----:B------:R-:W5:Y:S01]  /*230c0*/  MUFU.EX2 R13, R76 ;  /* 0x0000004c000d7308 */ /* 0x000f620000000800 */
[----:B---3--:R-:W-:Y:S01]  /*230d0*/  @!P2 FMUL R15, R15, R15 ;  /* 0x0000000f0f0fa220 */ /* 0x008fe20000400000 */
[----:B------:R-:W-:-:S02]  /*230e0*/  FSETP.GEU.AND P2, PT, R81, -126, PT ;  /* 0xc2fc00005100780b */ /* 0x000fc40003f4e000 */
[----:B------:R-:W-:Y:S02]  /*230f0*/  F2FP.BF16.F32.PACK_AB R71, R23, R22 ;  /* 0x000000161747723e */ /* 0x000fe400000010ff */
[----:B------:R1:W-:Y:S01]  /*23100*/  STL [R1+0x40], R15 ;  /* 0x0000400f01007387 */ /* 0x0003e20000100800 */
[----:B------:R-:W-:Y:S01]  /*23110*/  @!P3 FMUL R80, R80, 0.5 ;  /* 0x3f0000005050b820 */ /* 0x000fe20000400000 */
[----:B------:R-:W3:Y:S01]  /*23120*/  MUFU.EX2 R14, R77 ;  /* 0x0000004d000e7308 */ /* 0x000ee20000000800 */
[----:B----4-:R-:W-:Y:S01]  /*23130*/  @!P1 FMUL R20, R20, R20 ;  /* 0x0000001414149220 */ /* 0x010fe20000400000 */
[----:B------:R-:W-:Y:S02]  /*23140*/  FSETP.GEU.AND P1, PT, R82, -126, PT ;  /* 0xc2fc00005200780b */ /* 0x000fe40003f2e000 */
[----:B------:R-:W-:Y:S02]  /*23150*/  F2FP.BF16.F32.PACK_AB R72, R119, R118 ;  /* 0x000000767748723e */ /* 0x000fe400000010ff */
[----:B------:R1:W-:Y:S01]  /*23160*/  STL [R1+0x44], R20 ;  /* 0x0000441401007387 */ /* 0x0003e20000100800 */
[----:B------:R-:W-:Y:S01]  /*23170*/  @!P2 FMUL R81, R81, 0.5 ;  /* 0x3f0000005151a820 */ /* 0x000fe20000400000 */
[----:B------:R-:W4:Y:S01]  /*23180*/  MUFU.EX2 R11, R78 ;  /* 0x0000004e000b7308 */ /* 0x000f220000000800 */
[----:B-----5:R-:W-:Y:S01]  /*23190*/  @!P0 FMUL R13, R13, R13 ;  /* 0x0000000d0d0d8220 */ /* 0x020fe20000400000 */
[----:B------:R-:W-:-:S02]  /*231a0*/  FSETP.GEU.AND P0, PT, R83, -126, PT ;  /* 0xc2fc00005300780b */ /* 0x000fc40003f0e000 */
[----:B------:R-:W-:Y:S02]  /*231b0*/  F2FP.BF16.F32.PACK_AB R73, R121, R120 ;  /* 0x000000787949723e */ /* 0x000fe400000010ff */
[----:B------:R1:W-:Y:S01]  /*231c0*/  STL [R1+0x48], R13 ;  /* 0x0000480d01007387 */ /* 0x0003e20000100800 */
[----:B------:R-:W-:Y:S01]  /*231d0*/  @!P1 FMUL R82, R82, 0.5 ;  /* 0x3f00000052529820 */ /* 0x000fe20000400000 */
[----:B------:R-:W5:Y:S01]  /*231e0*/  MUFU.EX2 R12, R79 ;  /* 0x0000004f000c7308 */ /* 0x000f620000000800 */
[----:B---3--:R-:W-:Y:S01]  /*231f0*/  @!P6 FMUL R14, R14, R14 ;  /* 0x0000000e0e0ee220 */ /* 0x008fe20000400000 */
[----:B------:R-:W-:Y:S02]  /*23200*/  LOP3.LUT P6, RZ, R0, 0x3, R19, 0x48, !PT ;  /* 0x0000000300ff7812 */ /* 0x000fe400078c4813 */
[----:B------:R-:W-:Y:S02]  /*23210*/  F2FP.BF16.F32.PACK_AB R74, R129, R128 ;  /* 0x00000080814a723e */ /* 0x000fe400000010ff */
[----:B------:R1:W-:Y:S01]  /*23220*/  STL [R1+0x4c], R14 ;  /* 0x00004c0e01007387 */ /* 0x0003e20000100800 */
[----:B------:R-:W-:Y:S01]  /*23230*/  @!P0 FMUL R83, R83, 0.5 ;  /* 0x3f00000053538820 */ /* 0x000fe20000400000 */
[----:B------:R-:W3:Y:S01]  /*23240*/  MUFU.EX2 R9, R80 ;  /* 0x0000005000097308 */ /* 0x000ee20000000800 */
[----:B----4-:R-:W-:Y:S01]  /*23250*/  @!P5 FMUL R11, R11, R11 ;  /* 0x0000000b0b0bd220 */ /* 0x010fe20000400000 */
[----:B------:R-:W-:-:S02]  /*23260*/  F2FP.BF16.F32.PACK_AB R75, R123, R122 ;  /* 0x0000007a7b4b723e */ /* 0x000fc400000010ff */
[----:B------:R-:W-:Y:S02]  /*23270*/  F2FP.BF16.F32.PACK_AB R76, R131, R130 ;  /* 0x00000082834c723e */ /* 0x000fe400000010ff */
[----:B------:R1:W-:Y:S01]  /*23280*/  STL [R1+0x50], R11 ;  /* 0x0000500b01007387 */ /* 0x0003e20000100800 */
[----:B------:R-:W-:Y:S01]  /*23290*/  F2FP.BF16.F32.PACK_AB R77, R125, R124 ;  /* 0x0000007c7d4d723e */ /* 0x000fe200000010ff */
[----:B------:R-:W4:Y:S01]  /*232a0*/  MUFU.EX2 R10, R81 ;  /* 0x00000051000a7308 */ /* 0x000f220000000800 */
[----:B-----5:R-:W-:Y:S01]  /*232b0*/  @!P4 FMUL R12, R12, R12 ;  /* 0x0000000c0c0cc220 */ /* 0x020fe20000400000 */
[----:B------:R-:W-:Y:S02]  /*232c0*/  F2FP.BF16.F32.PACK_AB R78, R135, R134 ;  /* 0x00000086874e723e */ /* 0x000fe400000010ff */
[----:B------:R-:W-:Y:S02]  /*232d0*/  F2FP.BF16.F32.PACK_AB R79, R127, R126 ;  /* 0x0000007e7f4f723e */ /* 0x000fe400000010ff */
[----:B------:R1:W-:Y:S01]  /*232e0*/  STL [R1+0x54], R12 ;  /* 0x0000540c01007387 */ /* 0x0003e20000100800 */
[----:B--2---:R-:W-:Y:S01]  /*232f0*/  F2FP.BF16.F32.PACK_AB R46, R46, R5 ;  /* 0x000000052e2e723e */ /* 0x004fe200000010ff */
[----:B------:R-:W2:Y:S01]  /*23300*/  MUFU.EX2 R3, R82 ;  /* 0x0000005200037308 */ /* 0x000ea20000000800 */
[----:B---3--:R-:W-:Y:S01]  /*23310*/  @!P3 FMUL R9, R9, R9 ;  /* 0x000000090909b220 */ /* 0x008fe20000400000 */
[----:B------:R-:W-:-:S02]  /*23320*/  F2FP.BF16.F32.PACK_AB R80, R139, R138 ;  /* 0x0000008a8b50723e */ /* 0x000fc400000010ff */
[----:B------:R-:W-:Y:S02]  /*23330*/  F2FP.BF16.F32.PACK_AB R47, R4, R7 ;  /* 0x00000007042f723e */ /* 0x000fe400000010ff */
[----:B------:R1:W-:Y:S01]  /*23340*/  STL [R1+0x60], R9 ;  /* 0x0000600901007387 */ /* 0x0003e20000100800 */
[----:B------:R-:W-:Y:S01]  /*23350*/  F2FP.BF16.F32.PACK_AB R48, R6, R21 ;  /* 0x000000150630723e */ /* 0x000fe200000010ff */
[----:B------:R-:W3:Y:S01]  /*23360*/  MUFU.EX2 R8, R83 ;  /* 0x0000005300087308 */ /* 0x000ee20000000800 */
[----:B----4-:R-:W-:Y:S01]  /*23370*/  @!P2 FMUL R10, R10, R10 ;  /* 0x0000000a0a0aa220 */ /* 0x010fe20000400000 */
        /* <DEDUP_REMOVED lines=10> */
[----:B------:R-:W-:-:S04]  /*23420*/  F2FP.BF16.F32.PACK_AB R83, R137, R136 ;  /* 0x000000888953723e */ /* 0x000fc800000010ff */
[----:B------:R1:W-:Y:S01]  /*23430*/  STL [R1+0x5c], R8 ;  /* 0x00005c0801007387 */ /* 0x0003e20000100800 */
        /* <DEDUP_REMOVED lines=18> */
.L_x_328:
[----:B------:R-:W-:Y:S05]  /*23560*/  WARPSYNC.ALL ;  /* 0x0000000000007948 */ /* 0x000fea0003800000 */
[----:B------:R2:W-:Y:S01]  /*23570*/  STTM.x32 tmem[UR36], R56 ;  /* 0x00000038000079ed */ /* 0x0005e200082c0024 */
[----:B------:R-:W3:Y:S01]  /*23580*/  LDCU UR4, c[0x0][0x704] ;  /* 0x0000e080ff0477ac */ /* 0x000ee20008000800 */
[----:B--2---:R-:W2:Y:S01]  /*23590*/  LDL R87, [R1+0x6c] ;  /* 0x00006c0001577983 */ /* 0x004ea20000100800 */
[----:B------:R-:W4:Y:S02]  /*235a0*/  S2R R19, SR_TID.X ;  /* 0x0000000000137919 */ /* 0x000f240000002100 */
[----:B----4-:R-:W-:-:S02]  /*235b0*/  SHF.R.U32.HI R60, RZ, 0x5, R19 ;  /* 0x00000005ff3c7819 */ /* 0x010fc40000011613 */
[----:B--2---:R-:W-:-:S04]  /*235c0*/  FSETP.NEU.AND P0, PT, R87, -INF , PT ;  /* 0xff8000005700780b */ /* 0x004fc80003f0d000 */
[----:B------:R-:W-:-:S05]  /*235d0*/  FSEL R0, R87, RZ, P0 ;  /* 0x000000ff57007208 */ /* 0x000fca0000000000 */
[----:B---3--:R-:W-:-:S04]  /*235e0*/  FMUL R0, R0, -UR4 ;  /* 0x8000000400007c20 */ /* 0x008fc80008400000 */
[--C-:B------:R-:W-:Y:S02]  /*235f0*/  FFMA2 R54, R54.F32x2.HI_LO, UR4.F32, R0.reuse.F32 ;  /* 0x0000000436367c49 */ /* 0x100fe40009200000 */
[----:B------:R-:W-:Y:S01]  /*23600*/  FFMA2 R148, R148.F32x2.HI_LO, UR4.F32, R0.F32 ;  /* 0x0000000494947c49 */ /* 0x000fe20009200000 */
[----:B------:R-:W-:Y:S02]  /*23610*/  UIADD3 UR4, UPT, UPT, UR36, 0x20, URZ ;  /* 0x0000002024047890 */ /* 0x000fe4000fffe0ff */
[----:B------:R-:W-:Y:S02]  /*23620*/  FSETP.GEU.AND P4, PT, R54, -126, PT ;  /* 0xc2fc00003600780b */ /* 0x000fe40003f8e000 */
[----:B------:R-:W-:Y:S01]  /*23630*/  FSETP.GEU.AND P3, PT, R55, -126, PT ;  /* 0xc2fc00003700780b */ /* 0x000fe20003f6e000 */
[----:B------:R-:W-:Y:S01]  /*23640*/  USHF.R.U32.HI UR4, URZ, 0x15, UR4 ;  /* 0x00000015ff047899 */ /* 0x000fe20008011604 */
[----:B------:R-:W-:Y:S02]  /*23650*/  FSETP.GEU.AND P2, PT, R148, -126, PT ;  /* 0xc2fc00009400780b */ /* 0x000fe40003f4e000 */
[----:B------:R-:W-:-:S03]  /*23660*/  FSETP.GEU.AND P1, PT, R149, -126, PT ;  /* 0xc2fc00009500780b */ /* 0x000fc60003f2e000 */
[----:B------:R-:W-:-:S04]  /*23670*/  MOV R0, UR4 ;  /* 0x0000000400007c02 */ /* 0x000fc80008000f00 */
[----:B------:R-:W-:Y:S01]  /*23680*/  @!P4 FMUL R54, R54, 0.5 ;  /* 0x3f0000003636c820 */ /* 0x000fe20000400000 */
[----:B------:R-:W-:Y:S01]  /*23690*/  LOP3.LUT P0, RZ, R0, 0x3, R60, 0x48, !PT ;  /* 0x0000000300ff7812 */ /* 0x000fe2000780483c */
[----:B------:R-:W-:Y:S02]  /*236a0*/  @!P3 FMUL R55, R55, 0.5 ;  /* 0x3f0000003737b820 */ /* 0x000fe40000400000 */
[----:B------:R-:W-:Y:S01]  /*236b0*/  @!P2 FMUL R148, R148, 0.5 ;  /* 0x3f0000009494a820 */ /* 0x000fe20000400000 */
[----:B------:R-:W2:Y:S01]  /*236c0*/  MUFU.EX2 R58, R54 ;  /* 0x00000036003a7308 */ /* 0x000ea20000000800 */
[----:B------:R-:W-:-:S07]  /*236d0*/  @!P1 FMUL R149, R149, 0.5 ;  /* 0x3f00000095959820 */ /* 0x000fce0000400000 */
[----:B------:R-:W3:Y:S08]  /*236e0*/  MUFU.EX2 R59, R55 ;  /* 0x00000037003b7308 */ /* 0x000ef00000000800 */
[----:B------:R-:W4:Y:S01]  /*236f0*/  MUFU.EX2 R56, R148 ;  /* 0x0000009400387308 */ /* 0x000f220000000800 */
[----:B--2---:R-:W-:-:S07]  /*23700*/  @!P4 FMUL R58, R58, R58 ;  /* 0x0000003a3a3ac220 */ /* 0x004fce0000400000 */
[----:B------:R-:W2:Y:S01]  /*23710*/  MUFU.EX2 R57, R149 ;  /* 0x0000009500397308 */ /* 0x000ea20000000800 */
[----:B---3--:R-:W-:-:S05]  /*23720*/  @!P3 FMUL R59, R59, R59 ;  /* 0x0000003b3b3bb220 */ /* 0x008fca0000400000 */
[----:B------:R-:W-:Y:S01]  /*23730*/  F2FP.BF16.F32.PACK_AB R54, R59, R58 ;  /* 0x0000003a3b36723e */ /* 0x000fe200000010ff */
[----:B----4-:R-:W-:Y:S01]  /*23740*/  @!P2 FMUL R56, R56, R56 ;  /* 0x000000383838a220 */ /* 0x010fe20000400000 */
[----:B--2---:R-:W-:-:S05]  /*23750*/  @!P1 FMUL R57, R57, R57 ;  /* 0x0000003939399220 */ /* 0x004fca0000400000 */
        /* <DEDUP_REMOVED lines=18> */
.L_x_329:
        /* <DEDUP_REMOVED lines=8> */
.L_x_330:
        /* <DEDUP_REMOVED lines=9> */
[----:B------:R-:W-:Y:S02]  /*23990*/  USEL UR4, UR42, UR43, UP0 ;  /* 0x0000002b2a047287 */ /* 0x000fe40008000000 */
[----:B------:R-:W-:Y:S02]  /*239a0*/  UISETP.NE.AND UP0, UPT, UR46, URZ, UPT ;  /* 0x000000ff2e00728c */ /* 0x000fe4000bf05270 */
[----:B------:R-:W-:-:S07]  /*239b0*/  ULOP3.LUT UR37, UR4, 0x1, URZ, 0x3c, !UPT ;  /* 0x0000000104257892 */ /* 0x000fce000f8e3cff */
[----:B------:R-:W-:Y:S05]  /*239c0*/  BRA.U UP0, `(.L_x_331) ;  /* 0x0000000100047547 */ /* 0x000fea000b800000 */
[----:B------:R-:W-:Y:S05]  /*239d0*/  BPT.TRAP 0x1 ;  /* 0x000000040000795c */ /* 0x000fea0000300000 */
.L_x_331:
[----:B------:R-:W-:Y:S01]  /*239e0*/  UISETP.NE.AND UP0, UPT, UR40, URZ, UPT ;  /* 0x000000ff2800728c */ /* 0x000fe2000bf05270 */
[----:B------:R-:W-:Y:S01]  /*239f0*/  FADD2 R90, R90.F32x2.HI_LO, RZ.F32 ;  /* 0x000000ff5a5a724b */ /* 0x000fe20000200000 */
[----:B------:R-:W-:Y:S01]  /*23a00*/  FSETP.NEU.AND P0, PT, R87, -INF , PT ;  /* 0xff8000005700780b */ /* 0x000fe20003f0d000 */
[----:B------:R-:W-:Y:S01]  /*23a10*/  FADD2 R92, R92.F32x2.HI_LO, RZ.F32 ;  /* 0x000000ff5c5c724b */ /* 0x000fe20000200000 */
[----:B------:R-:W-:Y:S01]  /*23a20*/  USEL UR4, UR44, UR45, UP0 ;  /* 0x0000002d2c047287 */ /* 0x000fe20008000000 */
[----:B------:R-:W-:Y:S01]  /*23a30*/  FADD2 R90, R90.F32x2.HI_LO, R98.F32x2.HI_LO ;  /* 0x000000625a5a724b */ /* 0x000fe20000000000 */
[----:B-1----:R-:W-:Y:S01]  /*23a40*/  FSEL R3, R87, RZ, P0 ;  /* 0x000000ff57037208 */ /* 0x002fe20000000000 */
[----:B------:R-:W-:Y:S01]  /*23a50*/  FADD2 R94, R94.F32x2.HI_LO, RZ.F32 ;  /* 0x000000ff5e5e724b */ /* 0x000fe20000200000 */
[----:B------:R-:W-:Y:S01]  /*23a60*/  ULOP3.LUT UR36, UR4, 0x1, URZ, 0x3c, !UPT ;  /* 0x0000000104247892 */ /* 0x000fe2000f8e3cff */
[----:B------:R-:W-:Y:S01]  /*23a70*/  FADD2 R92, R92.F32x2.HI_LO, R100.F32x2.HI_LO ;  /* 0x000000645c5c724b */ /* 0x000fe20000000000 */
[----:B------:R-:W-:Y:S01]  /*23a80*/  UIADD3 UR4, UPT, UPT, UR5, 0x70088, URZ ;  /* 0x0007008805047890 */ /* 0x000fe2000fffe0ff */
[----:B------:R-:W-:Y:S01]  /*23a90*/  FADD2 R94, R94.F32x2.HI_LO, R102.F32x2.HI_LO ;  /* 0x000000665e5e724b */ /* 0x000fe20000000000 */
[----:B------:R-:W-:Y:S01]  /*23aa0*/  @UP0 UIADD3 UR4, UPT, UPT, UR5, 0x70078, URZ ;  /* 0x0007007805040890 */ /* 0x000fe2000fffe0ff */
[----:B------:R-:W-:Y:S01]  /*23ab0*/  FADD2 R90, R90.F32x2.HI_LO, R106.F32x2.HI_LO ;  /* 0x0000006a5a5a724b */ /* 0x000fe20000000000 */
[----:B------:R-:W-:Y:S01]  /*23ac0*/  MOV R0, UR36 ;  /* 0x0000002400007c02 */ /* 0x000fe20008000f00 */
[----:B------:R-:W-:Y:S01]  /*23ad0*/  FADD2 R92, R92.F32x2.HI_LO, R108.F32x2.HI_LO ;  /* 0x0000006c5c5c724b */ /* 0x000fe20000000000 */
[----:B------:R-:W-:Y:S01]  /*23ae0*/  FSETP.NEU.AND P0, PT, R17, R3, PT ;  /* 0x000000031100720b */ /* 0x000fe20003f0d000 */
[----:B------:R-:W-:Y:S01]  /*23af0*/  FADD2 R94, R94.F32x2.HI_LO, R110.F32x2.HI_LO ;  /* 0x0000006e5e5e724b */ /* 0x000fe20000000000 */
[----:B------:R-:W-:Y:S01]  /*23b00*/  SHF.L.U32 R0, R0, 0x1f, RZ ;  /* 0x0000001f00007819 */ /* 0x000fe200000006ff */
[----:B------:R-:W-:-:S02]  /*23b10*/  FADD2 R90, R90.F32x2.HI_LO, R114.F32x2.HI_LO ;  /* 0x000000725a5a724b */ /* 0x000fc40000000000 */
[----:B------:R-:W-:Y:S01]  /*23b20*/  FADD2 R92, R92.F32x2.HI_LO, R116.F32x2.HI_LO ;  /* 0x000000745c5c724b */ /* 0x000fe20000000000 */
[----:B------:R-:W1:Y:S01]  /*23b30*/  SYNCS.PHASECHK.TRANS64.TRYWAIT P2, [UR4], R0 ;  /* 0x00000000ff0075a7 */ /* 0x000e620008041104 */
[----:B------:R-:W-:Y:S02]  /*23b40*/  FADD2 R94, R94.F32x2.HI_LO, R22.F32x2.HI_LO ;  /* 0x000000165e5e724b */ /* 0x000fe40000000000 */
[----:B------:R-:W-:Y:S02]  /*23b50*/  FADD2 R90, R90.F32x2.HI_LO, R120.F32x2.HI_LO ;  /* 0x000000785a5a724b */ /* 0x000fe40000000000 */
[----:B------:R-:W-:Y:S02]  /*23b60*/  FADD2 R92, R92.F32x2.HI_LO, R128.F32x2.HI_LO ;  /* 0x000000805c5c724b */ /* 0x000fe40000000000 */
[----:B------:R-:W-:Y:S02]  /*23b70*/  FADD2 R94, R94.F32x2.HI_LO, R122.F32x2.HI_LO ;  /* 0x0000007a5e5e724b */ /* 0x000fe40000000000 */
[----:B------:R-:W-:Y:S01]  /*23b80*/  FADD2 R90, R90.F32x2.HI_LO, R124.F32x2.HI_LO ;  /* 0x0000007c5a5a724b */ /* 0x000fe20000000000 */
[----:B-1----:R-:W-:Y:S06]  /*23b90*/  @!P2 BRA `(.L_x_332) ;  /* 0x000000740018a947 */ /* 0x002fec0003800000 */
.L_x_477:
[----:B------:R-:W-:Y:S01]  /*23ba0*/  BSSY.RECONVERGENT B0, `(.L_x_333) ;  /* 0x000000b000007945 */ /* 0x000fe20003800200 */
[----:B-1----:R-:W-:-:S03]  /*23bb0*/  MOV R0, 0x3f000000 ;  /* 0x3f00000000007802 */ /* 0x002fc60000000f00 */
[----:B------:R-:W-:Y:S05]  /*23bc0*/  @!P0 BRA `(.L_x_334) ;  /* 0x0000000000208947 */ /* 0x000fea0003800000 */
[----:B------:R-:W1:Y:S01]  /*23bd0*/  LDCU UR4, c[0x0][0x704] ;  /* 0x0000e080ff0477ac */ /* 0x000e620008000800 */
[----:B------:R-:W-:-:S04]  /*23be0*/  FADD R0, -R3, R17 ;  /* 0x0000001103007221 */ /* 0x000fc80000000100 */
[----:B-1----:R-:W-:-:S05]  /*23bf0*/  FMUL R0, R0, UR4 ;  /* 0x0000000400007c20 */ /* 0x002fca0008400000 */
[----:B------:R-:W-:-:S13]  /*23c00*/  FSETP.GEU.AND P0, PT, R0, -126, PT ;  /* 0xc2fc00000000780b */ /* 0x000fda0003f0e000 */
[----:B------:R-:W-:-:S06]  /*23c10*/  @!P0 FMUL R0, R0, 0.5 ;  /* 0x3f00000000008820 */ /* 0x000fcc0000400000 */
[----:B------:R-:W1:Y:S02]  /*23c20*/  MUFU.EX2 R0, R0 ;  /* 0x0000000000007308 */ /* 0x000e640000000800 */
[----:B-1----:R-:W-:-:S04]  /*23c30*/  @!P0 FMUL R0, R0, R0 ;  /* 0x0000000000008220 */ /* 0x002fc80000400000 */
[----:B------:R-:W-:Y:S02]  /*23c40*/  FMUL R0, R0, 0.5 ;  /* 0x3f00000000007820 */ /* 0x000fe40000400000 */
.L_x_334:
[----:B------:R-:W-:Y:S05]  /*23c50*/  BSYNC.RECONVERGENT B0 ;  /* 0x0000000000007941 */ /* 0x000fea0003800200 */
.L_x_333:
        /* <DEDUP_REMOVED lines=62> */
[----:B------:R-:W-:-:S04]  /*24040*/  FADD2 R88, R88.F32x2.HI_LO, R92.F32x2.HI_LO ;  /* 0x0000005c5858724b */ /* 0x000fc80000000000 */
[----:B------:R-:W-:-:S05]  /*24050*/  FADD R0, R88, R89 ;  /* 0x0000005958007221 */ /* 0x000fca0000000000 */
[----:B------:R1:W-:Y:S01]  /*24060*/  STL [R1+0x68], R0 ;  /* 0x0000680001007387 */ /* 0x0003e20000100800 */
[----:B------:R-:W-:Y:S05]  /*24070*/  @P1 BRA `(.L_x_335) ;  /* 0x0000000000041947 */ /* 0x000fea0003800000 */
[----:B------:R-:W-:Y:S05]  /*24080*/  BPT.TRAP 0x1 ;  /* 0x000000040000795c */ /* 0x000fea0000300000 */
.L_x_335:
[----:B------:R-:W-:Y:S01]  /*24090*/  UISETP.NE.AND UP0, UPT, UR40, URZ, UPT ;  /* 0x000000ff2800728c */ /* 0x000fe2000bf05270 */
[----:B-1----:R-:W-:Y:S01]  /*240a0*/  IMAD.U32 R0, RZ, RZ, UR37 ;  /* 0x00000025ff007e24 */ /* 0x002fe2000f8e00ff */
[----:B------:R-:W-:Y:S01]  /*240b0*/  UIADD3 UR4, UPT, UPT, UR5, 0x70060, URZ ;  /* 0x0007006005047890 */ /* 0x000fe2000fffe0ff */
[----:B------:R-:W-:Y:S01]  /*240c0*/  IMAD.U32 R16, R19, 0x10000, RZ ;  /* 0x0001000013107824 */ /* 0x000fe200078e00ff */
[----:B------:R-:W-:Y:S02]  /*240d0*/  LOP3.LUT R60, R60, 0x3, RZ, 0xc0, !PT ;  /* 0x000000033c3c7812 */ /* 0x000fe400078ec0ff */
[----:B------:R-:W-:Y:S02]  /*240e0*/  SHF.L.U32 R0, R0, 0x1f, RZ ;  /* 0x0000001f00007819 */ /* 0x000fe400000006ff */
[----:B------:R-:W-:-:S03]  /*240f0*/  LOP3.LUT R16, R16, 0x600000, RZ, 0xc0, !PT ;  /* 0x0060000010107812 */ /* 0x000fc600078ec0ff */
[----:B------:R-:W-:Y:S01]  /*24100*/  @UP0 UIADD3 UR4, UPT, UPT, UR5, 0x70050, URZ ;  /* 0x0007005005040890 */ /* 0x000fe2000fffe0ff */
[----:B------:R-:W-:Y:S01]  /*24110*/  SHF.R.U32.HI R3, RZ, 0x15, R16 ;  /* 0x00000015ff037819 */ /* 0x000fe20000011610 */
[----:B------:R-:W-:-:S03]  /*24120*/  USEL UR5, URZ, 0x80, UP0 ;  /* 0x00000080ff057887 */ /* 0x000fc60008000000 */
[----:B------:R-:W-:-:S03]  /*24130*/  ISETP.NE.AND P0, PT, R60, R3, PT ;  /* 0x000000033c00720c */ /* 0x000fc60003f05270 */
[----:B------:R-:W-:Y:S01]  /*24140*/  LOP3.LUT R16, R16, UR5, RZ, 0xfc, !PT ;  /* 0x0000000510107c12 */ /* 0x000fe2000f8efcff */
[----:B------:R-:W1:Y:S02]  /*24150*/  SYNCS.PHASECHK.TRANS64.TRYWAIT P1, [UR4], R0 ;  /* 0x00000000ff0075a7 */ /* 0x000e640008021104 */
[----:B-1----:R-:W-:Y:S07]  /*24160*/  @!P1 BRA `(.L_x_336) ;  /* 0x0000006c00bc9947 */ /* 0x002fee0003800000 */
.L_x_479:
        /* <DEDUP_REMOVED lines=17> */
.L_x_337:
[----:B------:R-:W-:Y:S05]  /*24280*/  WARPSYNC.ALL ;  /* 0x0000000000007948 */ /* 0x000fea0003800000 */
[----:B------:R-:W2:Y:S01]  /*24290*/  LDL.LU.64 R20, [R1+0x68] ;  /* 0x0000680001147983 */ /* 0x000ea20000300a00 */
[----:B------:R-:W-:Y:S01]  /*242a0*/  R2UR UR4, R16 ;  /* 0x00000000100472ca */ /* 0x000fe200000e0000 */
[----:B------:R-:W-:Y:S01]  /*242b0*/  UISETP.NE.AND UP0, UPT, UR40, URZ, UPT ;  /* 0x000000ff2800728c */ /* 0x000fe2000bf05270 */
[----:B------:R-:W-:-:S03]  /*242c0*/  LOP3.LUT R18, R18, 0x1, RZ, 0x3c, !PT ;  /* 0x0000000112127812 */ /* 0x000fc600078e3cff */
[----:B------:R-:W-:Y:S02]  /*242d0*/  USEL UR45, UR45, UR36, UP0 ;  /* 0x000000242d2d7287 */ /* 0x000fe40008000000 */
[----:B------:R-:W-:Y:S02]  /*242e0*/  USEL UR44, UR36, UR44, UP0 ;  /* 0x0000002c242c7287 */ /* 0x000fe40008000000 */
[----:B------:R-:W-:Y:S02]  /*242f0*/  USEL UR43, UR43, UR37, UP0 ;  /* 0x000000252b2b7287 */ /* 0x000fe40008000000 */
[----:B------:R-:W-:Y:S02]  /*24300*/  USEL UR42, UR37, UR42, UP0 ;  /* 0x0000002a252a7287 */ /* 0x000fe40008000000 */
[----:B--2---:R3:W-:Y:S10]  /*24310*/  STTM.x2 tmem[UR4], R20 ;  /* 0x00000014000079ed */ /* 0x0047f400080c0004 */
.L_x_318:
[----:B------:R-:W-:-:S09]  /*24320*/  UISETP.NE.AND UP0, UPT, UR46, URZ, UPT ;  /* 0x000000ff2e00728c */ /* 0x000fd2000bf05270 */
[----:B------:R-:W-:Y:S05]  /*24330*/  BRA.U UP0, `(.L_x_338) ;  /* 0x0000000100047547 */ /* 0x000fea000b800000 */
[----:B------:R-:W-:Y:S05]  /*24340*/  BPT.TRAP 0x1 ;  /* 0x000000040000795c */ /* 0x000fea0000300000 */
.L_x_338:
[----:B------:R-:W4:Y:S01]  /*24350*/  S2UR UR5, SR_CgaCtaId ;  /* 0x00000000000579c3 */ /* 0x000f220000008800 */
[----:B------:R-:W-:Y:S01]  /*24360*/  UISETP.NE.AND UP1, UPT, UR40, URZ, UPT ;  /* 0x000000ff2800728c */ /* 0x000fe2000bf25270 */
[----:B------:R-:W-:-:S03]  /*24370*/  UMOV UR4, 0x400 ;  /* 0x0000040000047882 */ /* 0x000fc60000000000 */
[----:B------:R-:W-:-:S04]  /*24380*/  USEL UR6, UR44, UR45, UP1 ;  /* 0x0000002d2c067287 */ /* 0x000fc80008800000 */
[----:B------:R-:W-:Y:S02]  /*24390*/  ULOP3.LUT UR6, UR6, 0x1, URZ, 0x3c, !UPT ;  /* 0x0000000106067892 */ /* 0x000fe4000f8e3cff */
[----:B----4-:R-:W-:-:S04]  /*243a0*/  ULEA UR5, UR5, UR4, 0x18 ;  /* 0x0000000405057291 */ /* 0x010fc8000f8ec0ff */
[----:B------:R-:W-:Y:S02]  /*243b0*/  UIADD3 UR4, UPT, UPT, UR5, 0x70080, URZ ;  /* 0x0007008005047890 */ /* 0x000fe4000fffe0ff */
[----:B------:R-:W-:-:S09]  /*243c0*/  @UP1 UIADD3 UR4, UPT, UPT, UR5, 0x70070, URZ ;  /* 0x0007007005041890 */ /* 0x000fd2000fffe0ff */
[----:B------:R-:W-:Y:S01]  /*243d0*/  SYNCS.ARRIVE.TRANS64.A1T0 RZ, [UR4], RZ ;  /* 0x000000ffffff79a7 */ /* 0x000fe20008100004 */
[----:B------:R-:W-:Y:S05]  /*243e0*/  BRA.U UP0, `(.L_x_339) ;  /* 0x0000000100047547 */ /* 0x000fea000b800000 */
[----:B------:R-:W-:Y:S05]  /*243f0*/  BPT.TRAP 0x1 ;  /* 0x000000040000795c */ /* 0x000fea0000300000 */
.L_x_339:
[----:B------:R-:W-:Y:S01]  /*24400*/  UISETP.NE.AND UP0, UPT, UR40, URZ, UPT ;  /* 0x000000ff2800728c */ /* 0x000fe2000bf05270 */
[----:B-1----:R-:W-:Y:S01]  /*24410*/  MOV R3, UR6 ;  /* 0x0000000600037c02 */ /* 0x002fe20008000f00 */
[----:B------:R-:W-:-:S03]  /*24420*/  UIADD3 UR4, UPT, UPT, UR5, 0x70078, URZ ;  /* 0x0007007805047890 */ /* 0x000fc6000fffe0ff */
[----:B------:R-:W-:-:S06]  /*24430*/  SHF.L.U32 R3, R3, 0x1f, RZ ;  /* 0x0000001f03037819 */ /* 0x000fcc00000006ff */
[----:B------:R-:W-:Y:S02]  /*24440*/  @!UP0 UIADD3 UR4, UPT, UPT, UR5, 0x70088, URZ ;  /* 0x0007008805048890 */ /* 0x000fe4000fffe0ff */
[----:B------:R-:W-:-:S07]  /*24450*/  UISETP.GT.U32.AND UP0, UPT, UR47, 0x1, UPT ;  /* 0x000000012f00788c */ /* 0x000fce000bf04070 */
[----:B------:R-:W1:Y:S02]  /*24460*/  SYNCS.PHASECHK.TRANS64.TRYWAIT P0, [UR4], R3 ;  /* 0x00000003ff0075a7 */ /* 0x000e640008001104 */
[----:B-1----:R-:W-:Y:S05]  /*24470*/  @!P0 BRA `(.L_x_340) ;  /* 0x0000006c00108947 */ /* 0x002fea0003800000 */
.L_x_481:
[----:B------:R-:W-:Y:S05]  /*24480*/  BRA.U UP0, `(.L_x_341) ;  /* 0x0000000100087547 */ /* 0x000fea000b800000 */
[----:B------:R-:W-:Y:S05]  /*24490*/  BPT.TRAP 0x1 ;  /* 0x000000040000795c */ /* 0x000fea0000300000 */
[----:B------:R-:W-:Y:S05]  /*244a0*/  BPT.TRAP 0x1 ;  /* 0x000000040000795c */ /* 0x000fea0000300000 */
.L_x_341:
[----:B------:R-:W4:Y:S01]  /*244b0*/  S2UR UR7, SR_CgaCtaId ;  /* 0x00000000000779c3 */ /* 0x000f220000008800 */
[----:B------:R-:W-:Y:S02]  /*244c0*/  UISETP.NE.AND UP0, UPT, UR40, URZ, UPT ;  /* 0x000000ff2800728c */ /* 0x000fe4000bf05270 */
[----:B------:R-:W-:Y:S02]  /*244d0*/  UIADD3 UR4, UPT, UPT, UR5, 0x70068, URZ ;  /* 0x0007006805047890 */ /* 0x000fe4000fffe0ff */
[----:B------:R-:W-:Y:S02]  /*244e0*/  USEL UR45, UR45, UR6, UP0 ;  /* 0x000000062d2d7287 */ /* 0x000fe40008000000 */
[----:B------:R-:W-:-:S05]  /*244f0*/  USEL UR44, UR6, UR44, UP0 ;  /* 0x0000002c062c7287 */ /* 0x000fca0008000000 */
[----:B------:R-:W-:-:S04]  /*24500*/  @UP0 UIADD3 UR4, UPT, UPT, UR5, 0x70058, URZ ;  /* 0x0007005805040890 */ /* 0x000fc8000fffe0ff */
[----:B----4-:R-:W-:-:S09]  /*24510*/  UPRMT UR4, UR7, 0x654, UR4 ;  /* 0x0000065407047896 */ /* 0x010fd20008000004 */
[----:B------:R-:W-:Y:S01]  /*24520*/  SYNCS.ARRIVE.TRANS64.RED.A1T0 RZ, [UR4], RZ ;  /* 0x000000ffffff79a7 */ /* 0x000fe20008100404 */
[----:B------:R-:W-:-:S04]  /*24530*/  USEL UR4, UR42, UR43, UP0 ;  /* 0x0000002b2a047287 */ /* 0x000fc80008000000 */
[----:B------:R-:W-:-:S04]  /*24540*/  ULOP3.LUT UR4, UR4, 0x1, URZ, 0x3c, !UPT ;  /* 0x0000000104047892 */ /* 0x000fc8000f8e3cff */
[----:B------:R-:W-:Y:S02]  /*24550*/  USEL UR42, UR4, UR42, UP0 ;  /* 0x0000002a042a7287 */ /* 0x000fe40008000000 */
[----:B------:R-:W-:-:S12]  /*24560*/  USEL UR43, UR43, UR4, UP0 ;  /* 0x000000042b2b7287 */ /* 0x000fd80008000000 */
.L_x_293:
[----:B------:R-:W4:Y:S01]  /*24570*/  LDCU UR4, c[0x0][0x370] ;  /* 0x00006e00ff0477ac */ /* 0x000f220008000800 */
[----:B------:R-:W-:Y:S01]  /*24580*/  R2UR UR6, R2 ;  /* 0x00000000020672ca */ /* 0x000fe200000e0000 */
[----:B------:R-:W5:-:S12]  /*24590*/  LDCU UR5, c[0x0][0x900] ;  /* 0x00012000ff0577ac */ /* 0x000f580008000800 */
[----:B----4-:R-:W-:-:S04]  /*245a0*/  UIADD3 UR6, UPT, UPT, UR4, UR6, URZ ;  /* 0x0000000604067290 */ /* 0x010fc8000fffe0ff */
[----:B-----5:R-:W-:Y:S02]  /*245b0*/  UISETP.GE.AND UP0, UPT, UR6, UR5, UPT ;  /* 0x000000050600728c */ /* 0x020fe4000bf06270 */
[----:B------:R-:W-:-:S07]  /*245c0*/  MOV R2, UR6 ;  /* 0x0000000600027c02 */ /* 0x000fce0008000f00 */
[----:B------:R-:W-:Y:S05]  /*245d0*/  BRA.U !UP0, `(.L_x_342) ;  /* 0xffffff5508e47547 */ /* 0x000fea000b83ffff */
[----:B------:R-:W-:Y:S05]  /*245e0*/  EXIT ;  /* 0x000000000000794d */ /* 0x000fea0003800000 */
.L_x_26:
[----:B------:R-:W-:-:S05]  /*245f0*/  IMAD.MOV.U32 R0, RZ, RZ, -0x4 ;  /* 0xfffffffcff007424 */ /* 0x000fca00078e00ff */
[----:B------:R-:W-:-:S05]  /*24600*/  VIADDMNMX.U32 R0, R3, R0, 0x2, PT ;  /* 0x0000000203007446 */ /* 0x000fca0003800000 */
[----:B------:R-:W-:-:S06]  /*24610*/  IMAD.SHL.U32 R4, R0, 0x4, RZ ;  /* 0x0000000400047824 */ /* 0x000fcc00078e00ff */
[----:B------:R-:W1:Y:S02]  /*24620*/  LDC R4, c[0x2][R4] ;  /* 0x0080000004047b82 */ /* 0x000e640000000800 */
[----:B-1----:R-:W-:-:S04]  /*24630*/  SHF.R.S32.HI R5, RZ, 0x1f, R4 ;  /* 0x0000001fff057819 */ /* 0x002fc80000011404 */
.L_x_518:
[----:B------:R-:W-:Y:S05]  /*24640*/  BRX R4 -0x24650                                                                                                                                                                                                                                                                                                                                                                                                                                                                                                                                                                                     (*"BRANCH_TARGETS .L_x_519,.L_x_520,.L_x_521"*) ;  /* 0xfffffdb8046c7949 */ /* 0x000fea000383ffff */
.L_x_521:
[----:B------:R-:W-:-:S08]  /*24650*/  NOP ;  /* 0x0000000000007918 */ /* 0x000fd00000000000 */
[----:B------:R-:W-:-:S00]  /*24660*/  USETMAXREG.DEALLOC.CTAPOOL 0x18 ;  /* 0x00000018000079c8 */ /* 0x000fc000080e0500 */
[----:B------:R-:W-:Y:S05]  /*24670*/  EXIT ;  /* 0x000000000000794d */ /* 0x000fea0003800000 */
.L_x_519:
[----:B------:R-:W-:-:S08]  /*24680*/  NOP ;  /* 0x0000000000007918 */ /* 0x000fd00000000000 */
[----:B------:R-:W1:-:S00]  /*24690*/  USETMAXREG.DEALLOC.CTAPOOL 0x20 ;  /* 0x00000020000079c8 */ /* 0x000e4000080e0500 */
[----:B-1----:R-:W1:Y:S01]  /*246a0*/  LDC R0, c[0x0][0x900] ;  /* 0x00024000ff007b82 */ /* 0x002e620000000800 */
[----:B------:R-:W-:-:S13]  /*246b0*/  R2UR UR4, R2 ;  /* 0x00000000020472ca */ /* 0x000fda00000e0000 */
[----:B-1----:R-:W-:-:S13]  /*246c0*/  ISETP.LE.AND P1, PT, R0, UR4, PT ;  /* 0x0000000400007c0c */ /* 0x002fda000bf23270 */
[----:B------:R-:W-:Y:S05]  /*246d0*/  @P1 EXIT ;  /* 0x000000000000194d */ /* 0x000fea0003800000 */
[----:B------:R-:W-:Y:S01]  /*246e0*/  HFMA2 R5, -RZ, RZ, 0, 5.9604644775390625e-08 ;  /* 0x00000001ff057431 */ /* 0x000fe200000001ff */
[----:B------:R-:W-:Y:S01]  /*246f0*/  PLOP3.LUT P5, PT, P5, P6, PT, 0xf8, 0x8f ;  /* 0x00000000008f781c */ /* 0x000fe20002fadf70 */
[----:B------:R-:W1:Y:S01]  /*24700*/  LDCU.64 UR48, c[0x0][0x348] ;  /* 0x00006900ff3077ac */ /* 0x000e620008000a00 */
[----:B------:R-:W2:Y:S01]  /*24710*/  LDCU UR39, c[0x0][0x370] ;  /* 0x00006e00ff2777ac */ /* 0x000ea20008000800 */
[----:B------:R-:W-:Y:S01]  /*24720*/  UPLOP3.LUT UP1, UPT, UP2, UP3, UPT, 0xf8, 0x8f ;  /* 0x00000000008f789c */ /* 0x000fe20001727f70 */
[----:B------:R-:W-:Y:S01]  /*24730*/  UMOV UR23, 0x1 ;  /* 0x0000000100177882 */ /* 0x000fe20000000000 */
[----:B------:R-:W-:-:S09]  /*24740*/  UMOV UR15, URZ ;  /* 0x000000ff000f7c82 */ /* 0x000fd20008000000 */
.L_x_400:
[----:B------:R-:W3:Y:S01]  /*24750*/  LDCU.64 UR6, c[0x0][0x908] ;  /* 0x00012100ff0677ac */ /* 0x000ee20008000a00 */
[----:B------:R-:W-:Y:S01]  /*24760*/  R2UR UR11, R2 ;  /* 0x00000000020b72ca */ /* 0x000fe200000e0000 */
[----:B------:R-:W4:Y:S01]  /*24770*/  LDCU UR10, c[0x0][0x904] ;  /* 0x00012080ff0a77ac */ /* 0x000f220008000800 */
[----:B------:R-:W5:Y:S01]  /*24780*/  LDCU.64 UR8, c[0x0][0x920] ;  /* 0x00012400ff0877ac */ /* 0x000f620008000a00 */
[----:B-1----:R-:W1:Y:S01]  /*24790*/  LDCU UR12, c[0x0][0x91c] ;  /* 0x00012380ff0c77ac */ /* 0x002e620008000800 */
[----:B--2---:R-:W2:Y:S09]  /*247a0*/  LDCU.64 UR30, c[0x0][0x380] ;  /* 0x00007000ff1e77ac */ /* 0x004eb20008000a00 */
[----:B---3--:R-:W-:-:S02]  /*247b0*/  UIMAD.WIDE.U32 UR4, UR11, UR6, URZ ;  /* 0x000000060b0472a5 */ /* 0x008fc4000f8e00ff */
[----:B----4-:R-:W-:-:S05]  /*247c0*/  UISETP.NE.AND UP2, UPT, UR10, 0x1, UPT ;  /* 0x000000010a00788c */ /* 0x010fca000bf45270 */
[----:B------:R-:W-:Y:S02]  /*247d0*/  UMOV UR4, UR5 ;  /* 0x0000000500047c82 */ /* 0x000fe40008000000 */
[----:B------:R-:W-:-:S04]  /*247e0*/  USHF.R.U32.HI UR4, URZ, UR7, UR4 ;  /* 0x00000007ff047299 */ /* 0x000fc80008011604 */
[----:B------:R-:W-:Y:S02]  /*247f0*/  USEL UR14, UR11, UR4, !UP2 ;  /* 0x000000040b0e7287 */ /* 0x000fe4000d000000 */
[----:B-1----:R-:W-:Y:S02]  /*24800*/  UISETP.NE.AND UP2, UPT, UR12, 0x1, UPT ;  /* 0x000000010c00788c */ /* 0x002fe4000bf45270 */
[----:B-----5:R-:W-:-:S07]  /*24810*/  UIMAD.WIDE.U32 UR4, UR14, UR8, URZ ;  /* 0x000000080e0472a5 */ /* 0x020fce000f8e00ff */
[----:B------:R-:W-:Y:S02]  /*24820*/  UMOV UR4, UR5 ;  /* 0x0000000500047c82 */ /* 0x000fe40008000000 */
[----:B------:R-:W-:Y:S02]  /*24830*/  USHF.R.U32.HI UR5, URZ, UR9, UR4 ;  /* 0x00000009ff057299 */ /* 0x000fe40008011604 */
[----:B------:R-:W-:Y:S02]  /*24840*/  UIADD3 UR4, UPT, UPT, -UR14, URZ, URZ ;  /* 0x000000ff0e047290 */ /* 0x000fe4000fffe1ff */
[----:B------:R-:W-:Y:S02]  /*24850*/  USEL UR6, UR14, UR5, !UP2 ;  /* 0x000000050e067287 */ /* 0x000fe4000d000000 */
[----:B------:R-:W-:Y:S02]  /*24860*/  UIMAD UR4, UR10, UR4, UR11 ;  /* 0x000000040a0472a4 */ /* 0x000fe4000f8e020b */
[----:B--2---:R-:W-:-:S02]  /*24870*/  UISETP.NE.AND UP2, UPT, UR31, URZ, UPT ;  /* 0x000000ff1f00728c */ /* 0x004fc4000bf45270 */
[----:B------:R-:W-:Y:S02]  /*24880*/  USHF.L.U32 UR11, UR4, 0x8, URZ ;  /* 0x00000008040b7899 */ /* 0x000fe400080006ff */
[----:B------:R-:W-:Y:S02]  /*24890*/  UIADD3 UR5, UPT, UPT, -UR6, URZ, URZ ;  /* 0x000000ff06057290 */ /* 0x000fe4000fffe1ff */
[----:B------:R-:W-:Y:S02]  /*248a0*/  UISETP.GE.OR UP2, UPT, UR11, UR30, !UP2 ;  /* 0x0000001e0b00728c */ /* 0x000fe4000d746670 */
[----:B------:R-:W-:-:S07]  /*248b0*/  UIMAD UR14, UR12, UR5, UR14 ;  /* 0x000000050c0e72a4 */ /* 0x000fce000f8e020e */
[----:B------:R-:W-:Y:S05]  /*248c0*/  BRA.U UP2, `(.L_x_343) ;  /* 0x0000002502507547 */ /* 0x000fea000b800000 */
[----:B------:R-:W1:Y:S01]  /*248d0*/  LDCU UR7, c[0x0][0x38c] ;  /* 0x00007180ff0777ac */ /* 0x000e620008000800 */
[----:B------:R-:W-:Y:S01]  /*248e0*/  BSSY.RECONVERGENT B0, `(.L_x_344) ;  /* 0x0000028000007945 */ /* 0x000fe20003800200 */
[----:B------:R-:W2:Y:S01]  /*248f0*/  LDCU.64 UR8, c[0x0][0x910] ;  /* 0x00012200ff0877ac */ /* 0x000ea20008000a00 */
[----:B------:R-:W3:Y:S01]  /*24900*/  LDCU UR12, c[0x0][0x918] ;  /* 0x00012300ff0c77ac */ /* 0x000ee20008000800 */
[----:B-1----:R-:W-:Y:S01]  /*24910*/  IMAD.U32 R4, RZ, RZ, UR7 ;  /* 0x00000007ff047e24 */ /* 0x002fe2000f8e00ff */
[----:B--2---:R-:W-:-:S04]  /*24920*/  UIMAD.WIDE.U32 UR4, UR6, UR9, URZ ;  /* 0x00000009060472a5 */ /* 0x004fc8000f8e00ff */
[----:B------:R-:W-:Y:S01]  /*24930*/  IABS R4, R4 ;  /* 0x0000000400047213 */ /* 0x000fe20000000000 */
[----:B------:R-:W-:-:S03]  /*24940*/  UISETP.NE.AND UP2, UPT, UR8, 0x1, UPT ;  /* 0x000000010800788c */ /* 0x000fc6000bf45270 */
[----:B------:R-:W1:Y:S01]  /*24950*/  I2F.RP R6, R4 ;  /* 0x0000000400067306 */ /* 0x000e620000209400 */
[----:B------:R-:W-:Y:S02]  /*24960*/  UMOV UR4, UR5 ;  /* 0x0000000500047c82 */ /* 0x000fe40008000000 */
[----:B---3--:R-:W-:-:S04]  /*24970*/  USHF.R.U32.HI UR12, URZ, UR12, UR4 ;  /* 0x0000000cff0c7299 */ /* 0x008fc80008011604 */
[----:B------:R-:W-:Y:S02]  /*24980*/  USEL UR12, UR6, UR12, !UP2 ;  /* 0x0000000c060c7287 */ /* 0x000fe4000d000000 */
[----:B------:R-:W-:Y:S02]  /*24990*/  UISETP.NE.AND UP2, UPT, UR7, URZ, UPT ;  /* 0x000000ff0700728c */ /* 0x000fe4000bf45270 */
[----:B------:R-:W-:Y:S01]  /*249a0*/  UIADD3 UR12, UPT, UPT, -UR12, URZ, URZ ;  /* 0x000000ff0c0c7290 */ /* 0x000fe2000fffe1ff */
[----:B-1----:R-:W1:Y:S03]  /*249b0*/  MUFU.RCP R6, R6 ;  /* 0x0000000600067308 */ /* 0x002e660000001000 */
[----:B------:R-:W-:-:S04]  /*249c0*/  UIMAD UR12, UR8, UR12, UR6 ;  /* 0x0000000c080c72a4 */ /* 0x000fc8000f8e0206 */
[----:B------:R-:W-:Y:S02]  /*249d0*/  ULOP3.LUT UR4, UR12, UR7, URZ, 0x3c, !UPT ;  /* 0x000000070c047292 */ /* 0x000fe4000f8e3cff */
[----:B------:R-:W-:Y:S02]  /*249e0*/  MOV R0, UR12 ;  /* 0x0000000c00007c02 */ /* 0x000fe40008000f00 */
[----:B------:R-:W-:Y:S02]  /*249f0*/  UISETP.GE.AND UP3, UPT, UR4, URZ, UPT ;  /* 0x000000ff0400728c */ /* 0x000fe4000bf66270 */
[----:B------:R-:W-:Y:S02]  /*24a00*/  IABS R0, R0 ;  /* 0x0000000000007213 */ /* 0x000fe40000000000 */
[----:B-1----:R-:W-:-:S04]  /*24a10*/  IADD3 R6, PT, PT, R6, 0xffffffe, RZ ;  /* 0x0ffffffe06067810 */ /* 0x002fc80007ffe0ff */
[----:B------:R-:W1:Y:S02]  /*24a20*/  F2I.FTZ.U32.TRUNC.NTZ R7, R6 ;  /* 0x0000000600077305 */ /* 0x000e64000021f000 */
[----:B-1----:R-:W-:Y:S02]  /*24a30*/  IMAD.MOV R3, RZ, RZ, -R7 ;  /* 0x000000ffff037224 */ /* 0x002fe400078e0a07 */
[----:B------:R-:W-:Y:S02]  /*24a40*/  IMAD.MOV.U32 R6, RZ, RZ, RZ ;  /* 0x000000ffff067224 */ /* 0x000fe400078e00ff */
[----:B------:R-:W-:-:S04]  /*24a50*/  IMAD R3, R3, R4, RZ ;  /* 0x0000000403037224 */ /* 0x000fc800078e02ff */
[----:B------:R-:W-:-:S06]  /*24a60*/  IMAD.HI.U32 R3, R7, R3, R6 ;  /* 0x0000000307037227 */ /* 0x000fcc00078e0006 */
[----:B------:R-:W-:-:S05]  /*24a70*/  IMAD.HI.U32 R6, R3, R0, RZ ;  /* 0x0000000003067227 */ /* 0x000fca00078e00ff */
[----:B------:R-:W-:-:S05]  /*24a80*/  IADD3 R3, PT, PT, -R6, RZ, RZ ;  /* 0x000000ff06037210 */ /* 0x000fca0007ffe1ff */
[----:B------:R-:W-:-:S05]  /*24a90*/  IMAD R0, R4, R3, R0 ;  /* 0x0000000304007224 */ /* 0x000fca00078e0200 */
[----:B------:R-:W-:-:S13]  /*24aa0*/  ISETP.GT.U32.AND P1, PT, R4, R0, PT ;  /* 0x000000000400720c */ /* 0x000fda0003f24070 */
[----:B------:R-:W-:Y:S01]  /*24ab0*/  @!P1 IMAD.IADD R0, R0, 0x1, -R4 ;  /* 0x0000000100009824 */ /* 0x000fe200078e0a04 */
[----:B------:R-:W-:-:S04]  /*24ac0*/  @!P1 IADD3 R6, PT, PT, R6, 0x1, RZ ;  /* 0x0000000106069810 */ /* 0x000fc80007ffe0ff */
[----:B------:R-:W-:-:S13]  /*24ad0*/  ISETP.GE.U32.AND P2, PT, R0, R4, PT ;  /* 0x000000040000720c */ /* 0x000fda0003f46070 */
[----:B------:R-:W-:-:S05]  /*24ae0*/  @P2 VIADD R6, R6, 0x1 ;  /* 0x0000000106062836 */ /* 0x000fca0000000000 */
[----:B------:R-:W-:-:S13]  /*24af0*/  R2UR UR13, R6 ;  /* 0x00000000060d72ca */ /* 0x000fda00000e0000 */
[----:B------:R-:W-:Y:S02]  /*24b00*/  @!UP3 UIADD3 UR13, UPT, UPT, -UR13, URZ, URZ ;  /* 0x000000ff0d0db290 */ /* 0x000fe4000fffe1ff */
[----:B------:R-:W-:-:S04]  /*24b10*/  @!UP2 ULOP3.LUT UR13, URZ, UR7, URZ, 0x33, !UPT ;  /* 0x00000007ff0da292 */ /* 0x000fc8000f8e33ff */
[----:B------:R-:W-:-:S04]  /*24b20*/  UIADD3 UR4, UPT, UPT, -UR13, URZ, URZ ;  /* 0x000000ff0d047290 */ /* 0x000fc8000fffe1ff */
[----:B------:R-:W-:Y:S01]  /*24b30*/  UIMAD UR12, UR7, UR4, UR12 ;  /* 0x00000004070c72a4 */ /* 0x000fe2000f8e020c */
[----:B------:R-:W-:Y:S11]  /*24b40*/  @!P3 BRA `(.L_x_345) ;  /* 0x000000000004b947 */ /* 0x000ff60003800000 */
[----:B------:R-:W-:Y:S05]  /*24b50*/  BPT.TRAP 0x1 ;  /* 0x000000040000795c */ /* 0x000fea0000300000 */
.L_x_345:
[----:B------:R-:W-:Y:S05]  /*24b60*/  BSYNC.RECONVERGENT B0 ;  /* 0x0000000000007941 */ /* 0x000fea0003800200 */
.L_x_344:
[----:B------:R-:W1:Y:S01]  /*24b70*/  S2UR UR8, SR_CgaCtaId ;  /* 0x00000000000879c3 */ /* 0x000e620000008800 */
[----:B------:R-:W-:Y:S01]  /*24b80*/  UMOV UR4, 0x400 ;  /* 0x0000040000047882 */ /* 0x000fe20000000000 */
[----:B------:R-:W-:Y:S02]  /*24b90*/  SHF.L.U32 R6, R5, 0x1f, RZ ;  /* 0x0000001f05067819 */ /* 0x000fe400000006ff */
[----:B------:R-:W-:Y:S01]  /*24ba0*/  @!P0 MOV R3, 0x10000 ;  /* 0x0001000000038802 */ /* 0x000fe20000000f00 */
[----:B-1----:R-:W-:-:S09]  /*24bb0*/  ULEA UR8, UR8, UR4, 0x18 ;  /* 0x0000000408087291 */ /* 0x002fd2000f8ec0ff */
[----:B------:R-:W1:Y:S02]  /*24bc0*/  SYNCS.PHASECHK.TRANS64.TRYWAIT P1, [UR8+0x70010], R6 ;  /* 0x07001006ff0075a7 */ /* 0x000e640008021108 */
[----:B-1----:R-:W-:Y:S05]  /*24bd0*/  @!P1 BRA `(.L_x_346) ;  /* 0x0000006400509947 */ /* 0x002fea0003800000 */
.L_x_483:
[----:B------:R2:W-:Y:S01]  /*24be0*/  @!P0 SYNCS.ARRIVE.TRANS64 RZ, [UR8+0x70000], R3 ;  /* 0x07000003ffff89a7 */ /* 0x0005e20008000008 */
[----:B------:R-:W-:Y:S04]  /*24bf0*/  BSSY.RECONVERGENT B0, `(.L_x_347) ;  /* 0x0000003000007945 */ /* 0x000fe80003800200 */
[----:B------:R-:W-:Y:S05]  /*24c00*/  @!P5 BRA `(.L_x_348) ;  /* 0x000000000004d947 */ /* 0x000fea0003800000 */
[----:B------:R-:W-:Y:S05]  /*24c10*/  BPT.TRAP 0x1 ;  /* 0x000000040000795c */ /* 0x000fea0000300000 */
.L_x_348:
[----:B------:R-:W-:Y:S05]  /*24c20*/  BSYNC.RECONVERGENT B0 ;  /* 0x0000000000007941 */ /* 0x000fea0003800200 */
.L_x_347:
[----:B-1----:R-:W1:Y:S01]  /*24c30*/  S2R R0, SR_TID.X ;  /* 0x0000000000007919 */ /* 0x002e620000002100 */
[----:B------:R-:W-:Y:S01]  /*24c40*/  BSSY.RECONVERGENT B0, `(.L_x_349) ;  /* 0x0000005000007945 */ /* 0x000fe20003800200 */
[----:B-1----:R-:W-:-:S04]  /*24c50*/  LOP3.LUT P2, RZ, R0, 0x1f, RZ, 0xc0, !PT ;  /* 0x0000001f00ff7812 */ /* 0x002fc8000784c0ff */
[----:B------:R-:W-:-:S13]  /*24c60*/  PLOP3.LUT P2, PT, P2, P0, PT, 0x8f, 0xf8 ;  /* 0x0000000000f8781c */ /* 0x000fda0001741177 */
[----:B------:R-:W-:Y:S05]  /*24c70*/  @P2 BRA `(.L_x_350) ;  /* 0x0000000000042947 */ /* 0x000fea0003800000 */
[----:B------:R-:W-:Y:S05]  /*24c80*/  BPT.TRAP 0x1 ;  /* 0x000000040000795c */ /* 0x000fea0000300000 */
.L_x_350:
[----:B------:R-:W-:Y:S05]  /*24c90*/  BSYNC.RECONVERGENT B0 ;  /* 0x0000000000007941 */ /* 0x000fea0003800200 */
.L_x_349:
[----:B------:R-:W-:Y:S02]  /*24ca0*/  UIADD3 UR4, UP2, UPT, UR48, 0x80, URZ ;  /* 0x0000008030047890 */ /* 0x000fe4000ff5e0ff */
[----:B------:R-:W-:Y:S02]  /*24cb0*/  UIADD3 UR9, UPT, UPT, UR8, 0x70000, URZ ;  /* 0x0007000008097890 */ /* 0x000fe4000fffe0ff */
[----:B------:R-:W-:Y:S02]  /*24cc0*/  UIADD3.X UR5, UPT, UPT, URZ, UR49, URZ, UP2, !UPT ;  /* 0x00000031ff057290 */ /* 0x000fe400097fe4ff */
[----:B------:R-:W-:Y:S02]  /*24cd0*/  UIADD3 UR32, UPT, UPT, UR8, 0x4000, URZ ;  /* 0x0000400008207890 */ /* 0x000fe4000fffe0ff */
[----:B------:R-:W-:Y:S02]  /*24ce0*/  UIADD3 UR24, UPT, UPT, UR8, 0x8000, URZ ;  /* 0x0000800008187890 */ /* 0x000fe4000fffe0ff */
[----:B------:R-:W-:Y:S01]  /*24cf0*/  UIADD3 UR16, UPT, UPT, UR8, 0xc000, URZ ;  /* 0x0000c00008107890 */ /* 0x000fe2000fffe0ff */
[----:B------:R-:W-:Y:S01]  /*24d00*/  UMOV UR6, 0x0 ;  /* 0x0000000000067882 */ /* 0x000fe20000000000 */
[----:B------:R-:W-:Y:S01]  /*24d10*/  UMOV UR7, 0x10000000 ;  /* 0x1000000000077882 */ /* 0x000fe20000000000 */
[----:B------:R-:W-:Y:S01]  /*24d20*/  UMOV UR10, URZ ;  /* 0x000000ff000a7c82 */ /* 0x000fe20008000000 */
[----:B------:R-:W-:Y:S01]  /*24d30*/  UMOV UR34, 0x40 ;  /* 0x0000004000227882 */ /* 0x000fe20000000000 */
[----:B------:R-:W-:Y:S01]  /*24d40*/  UMOV UR35, UR11 ;  /* 0x0000000b00237c82 */ /* 0x000fe20008000000 */
[----:B------:R-:W-:Y:S01]  /*24d50*/  UMOV UR36, UR12 ;  /* 0x0000000c00247c82 */ /* 0x000fe20008000000 */
[----:B------:R-:W-:Y:S01]  /*24d60*/  UMOV UR37, UR13 ;  /* 0x0000000d00257c82 */ /* 0x000fe20008000000 */
[----:B------:R-:W-:Y:S01]  /*24d70*/  UMOV UR38, UR14 ;  /* 0x0000000e00267c82 */ /* 0x000fe20008000000 */
[----:B------:R-:W-:Y:S01]  /*24d80*/  UMOV UR33, UR9 ;  /* 0x0000000900217c82 */ /* 0x000fe20008000000 */
[----:B------:R-:W-:Y:S01]  /*24d90*/  UMOV UR26, 0x80 ;  /* 0x00000080001a7882 */ /* 0x000fe20000000000 */
[----:B------:R-:W-:Y:S01]  /*24da0*/  UMOV UR27, UR11 ;  /* 0x0000000b001b7c82 */ /* 0x000fe20008000000 */
[----:B------:R-:W-:Y:S01]  /*24db0*/  UMOV UR28, UR12 ;  /* 0x0000000c001c7c82 */ /* 0x000fe20008000000 */
[----:B------:R-:W-:Y:S01]  /*24dc0*/  UMOV UR29, UR13 ;  /* 0x0000000d001d7c82 */ /* 0x000fe20008000000 */
[----:B------:R-:W-:Y:S01]  /*24dd0*/  UMOV UR30, UR14 ;  /* 0x0000000e001e7c82 */ /* 0x000fe20008000000 */
[----:B------:R1:W-:Y:S01]  /*24de0*/  UTMALDG.5D [UR8], [UR4], desc[UR6] ;  /* 0x00000608040075b4 */ /* 0x0003e20008021000 */
[----:B------:R-:W-:Y:S01]  /*24df0*/  UMOV UR25, UR9 ;  /* 0x0000000900197c82 */ /* 0x000fe20008000000 */
[----:B------:R-:W-:Y:S01]  /*24e00*/  UMOV UR18, 0xc0 ;  /* 0x000000c000127882 */ /* 0x000fe20000000000 */
[----:B------:R-:W-:Y:S01]  /*24e10*/  UMOV UR19, UR11 ;  /* 0x0000000b00137c82 */ /* 0x000fe20008000000 */
[----:B------:R-:W-:Y:S01]  /*24e20*/  UMOV UR20, UR12 ;  /* 0x0000000c00147c82 */ /* 0x000fe20008000000 */
[----:B------:R-:W-:Y:S01]  /*24e30*/  UMOV UR21, UR13 ;  /* 0x0000000d00157c82 */ /* 0x000fe20008000000 */
[----:B------:R-:W-:Y:S01]  /*24e40*/  UMOV UR22, UR14 ;  /* 0x0000000e00167c82 */ /* 0x000fe20008000000 */
[----:B------:R-:W-:Y:S01]  /*24e50*/  UMOV UR17, UR9 ;  /* 0x0000000900117c82 */ /* 0x000fe20008000000 */
[----:B------:R1:W-:Y:S01]  /*24e60*/  UTMALDG.5D [UR32], [UR4], desc[UR6] ;  /* 0x00000620040075b4 */ /* 0x0003e20008021000 */
[----:B------:R1:W-:Y:S01]  /*24e70*/  UTMALDG.5D [UR24], [UR4], desc[UR6] ;  /* 0x00000618040075b4 */ /* 0x0003e20008021000 */
[----:B------:R1:W-:Y:S02]  /*24e80*/  UTMALDG.5D [UR16], [UR4], desc[UR6] ;  /* 0x00000610040075b4 */ /* 0x0003e40008021000 */
[----:B-1----:R-:W-:Y:S05]  /*24e90*/  BRA.U !UP0, `(.L_x_351) ;  /* 0x0000000108047547 */ /* 0x002fea000b800000 */
[----:B------:R-:W-:Y:S05]  /*24ea0*/  BPT.TRAP 0x1 ;  /* 0x000000040000795c */ /* 0x000fea0000300000 */
.L_x_351:
[----:B------:R-:W-:Y:S01]  /*24eb0*/  ULEA UR41, UR15, UR8, 0x3 ;  /* 0x000000080f297291 */ /* 0x000fe2000f8e18ff */
[----:B------:R-:W-:Y:S01]  /*24ec0*/  IMAD.U32 R4, RZ, RZ, UR23 ;  /* 0x00000017ff047e24 */ /* 0x000fe2000f8e00ff */
[----:B--2---:R-:W-:-:S04]  /*24ed0*/  @!P0 MOV R3, 0x10000 ;  /* 0x0001000000038802 */ /* 0x004fc80000000f00 */
[----:B------:R-:W-:-:S04]  /*24ee0*/  SHF.L.U32 R4, R4, 0x1f, RZ ;  /* 0x0000001f04047819 */ /* 0x000fc800000006ff */
[----:B------:R-:W1:Y:S02]  /*24ef0*/  SYNCS.PHASECHK.TRANS64.TRYWAIT P1, [UR41+0x70038], R4 ;  /* 0x07003804ff0075a7 */ /* 0x000e640008021129 */
[----:B-1----:R-:W-:Y:S05]  /*24f00*/  @!P1 BRA `(.L_x_352) ;  /* 0x00000060009c9947 */ /* 0x002fea0003800000 */
.L_x_485:
[----:B------:R2:W-:Y:S01]  /*24f10*/  @!P0 SYNCS.ARRIVE.TRANS64 RZ, [UR41+0x70020], R3 ;  /* 0x07002003ffff89a7 */ /* 0x0005e20008000029 */
[----:B------:R-:W-:Y:S05]  /*24f20*/  BRA.U !UP1, `(.L_x_353) ;  /* 0x0000000109047547 */ /* 0x000fea000b800000 */
[----:B------:R-:W-:Y:S05]  /*24f30*/  BPT.TRAP 0x1 ;  /* 0x000000040000795c */ /* 0x000fea0000300000 */
.L_x_353:
[----:B------:R-:W-:Y:S04]  /*24f40*/  BSSY.RECONVERGENT B0, `(.L_x_354) ;  /* 0x0000003000007945 */ /* 0x000fe80003800200 */
[----:B------:R-:W-:Y:S05]  /*24f50*/  @P2 BRA `(.L_x_355) ;  /* 0x0000000000042947 */ /* 0x000fea0003800000 */
[----:B------:R-:W-:Y:S05]  /*24f60*/  BPT.TRAP 0x1 ;  /* 0x000000040000795c */ /* 0x000fea0000300000 */
.L_x_355:
[----:B------:R-:W-:Y:S05]  /*24f70*/  BSYNC.RECONVERGENT B0 ;  /* 0x0000000000007941 */ /* 0x000fea0003800200 */
.L_x_354:
[----:B------:R-:W-:Y:S01]  /*24f80*/  ULEA UR16, UR15, UR8, 0x10 ;  /* 0x000000080f107291 */ /* 0x000fe2000f8e80ff */
[----:B------:R-:W-:Y:S01]  /*24f90*/  BSSY.RECONVERGENT B0, `(.L_x_356) ;  /* 0x0000028000007945 */ /* 0x000fe20003800200 */
[----:B------:R-:W-:Y:S02]  /*24fa0*/  UIADD3 UR4, UP2, UPT, UR48, 0x180, URZ ;  /* 0x0000018030047890 */ /* 0x000fe4000ff5e0ff */
[----:B------:R-:W-:Y:S02]  /*24fb0*/  UIADD3 UR41, UPT, UPT, UR41, 0x70020, URZ ;  /* 0x0007002029297890 */ /* 0x000fe4000fffe0ff */
[----:B------:R-:W-:Y:S02]  /*24fc0*/  UIADD3 UR40, UPT, UPT, UR16, 0x20000, URZ ;  /* 0x0002000010287890 */ /* 0x000fe4000fffe0ff */
[----:B------:R-:W-:Y:S02]  /*24fd0*/  UIADD3.X UR5, UPT, UPT, URZ, UR49, URZ, UP2, !UPT ;  /* 0x00000031ff057290 */ /* 0x000fe400097fe4ff */
[----:B------:R-:W-:-:S02]  /*24fe0*/  UIADD3 UR32, UPT, UPT, UR16, 0x24000, URZ ;  /* 0x0002400010207890 */ /* 0x000fc4000fffe0ff */
[----:B------:R-:W-:Y:S02]  /*24ff0*/  UIADD3 UR24, UPT, UPT, UR16, 0x28000, URZ ;  /* 0x0002800010187890 */ /* 0x000fe4000fffe0ff */
[----:B------:R-:W-:Y:S02]  /*25000*/  UIADD3 UR16, UPT, UPT, UR16, 0x2c000, URZ ;  /* 0x0002c00010107890 */ /* 0x000fe4000fffe0ff */
[----:B------:R-:W-:Y:S01]  /*25010*/  UIADD3 UR15, UPT, UPT, UR15, 0x1, URZ ;  /* 0x000000010f0f7890 */ /* 0x000fe2000fffe0ff */
[----:B------:R-:W-:Y:S01]  /*25020*/  UMOV UR43, URZ ;  /* 0x000000ff002b7c82 */ /* 0x000fe20008000000 */
[----:B------:R-:W-:Y:S01]  /*25030*/  UMOV UR6, 0x0 ;  /* 0x0000000000067882 */ /* 0x000fe20000000000 */
[----:B------:R-:W-:Y:S01]  /*25040*/  UMOV UR7, 0x10000000 ;  /* 0x1000000000077882 */ /* 0x000fe20000000000 */
[----:B------:R-:W-:Y:S01]  /*25050*/  UMOV UR42, URZ ;  /* 0x000000ff002a7c82 */ /* 0x000fe20008000000 */
[----:B------:R-:W-:Y:S01]  /*25060*/  UMOV UR44, UR13 ;  /* 0x0000000d002c7c82 */ /* 0x000fe20008000000 */
[----:B------:R-:W-:Y:S01]  /*25070*/  UMOV UR45, UR14 ;  /* 0x0000000e002d7c82 */ /* 0x000fe20008000000 */
[----:B------:R-:W-:Y:S01]  /*25080*/  UMOV UR34, 0x40 ;  /* 0x0000004000227882 */ /* 0x000fe20000000000 */
[----:B------:R-:W-:Y:S01]  /*25090*/  UMOV UR36, UR13 ;  /* 0x0000000d00247c82 */ /* 0x000fe20008000000 */
[----:B------:R-:W-:Y:S01]  /*250a0*/  UMOV UR37, UR14 ;  /* 0x0000000e00257c82 */ /* 0x000fe20008000000 */
[----:B------:R-:W-:Y:S01]  /*250b0*/  UMOV UR33, UR41 ;  /* 0x0000002900217c82 */ /* 0x000fe20008000000 */
[----:B------:R-:W-:Y:S01]  /*250c0*/  UMOV UR35, UR43 ;  /* 0x0000002b00237c82 */ /* 0x000fe20008000000 */
[----:B------:R-:W-:Y:S01]  /*250d0*/  UMOV UR26, 0x80 ;  /* 0x00000080001a7882 */ /* 0x000fe20000000000 */
[----:B------:R-:W-:Y:S01]  /*250e0*/  UMOV UR28, UR13 ;  /* 0x0000000d001c7c82 */ /* 0x000fe20008000000 */
[----:B------:R-:W-:Y:S01]  /*250f0*/  UMOV UR29, UR14 ;  /* 0x0000000e001d7c82 */ /* 0x000fe20008000000 */
[----:B------:R-:W-:Y:S01]  /*25100*/  UTMALDG.4D [UR40], [UR4], desc[UR6] ;  /* 0x00000628040075b4 */ /* 0x000fe20008019000 */
[----:B------:R-:W-:Y:S01]  /*25110*/  UMOV UR25, UR41 ;  /* 0x0000002900197c82 */ /* 0x000fe20008000000 */
[----:B------:R-:W-:Y:S01]  /*25120*/  UMOV UR27, UR43 ;  /* 0x0000002b001b7c82 */ /* 0x000fe20008000000 */
[----:B------:R-:W-:Y:S01]  /*25130*/  UISETP.NE.AND UP2, UPT, UR15, 0x3, UPT ;  /* 0x000000030f00788c */ /* 0x000fe2000bf45270 */
[----:B------:R-:W-:Y:S01]  /*25140*/  UMOV UR18, 0xc0 ;  /* 0x000000c000127882 */ /* 0x000fe20000000000 */
[----:B------:R-:W-:Y:S01]  /*25150*/  UMOV UR20, UR13 ;  /* 0x0000000d00147c82 */ /* 0x000fe20008000000 */
[----:B------:R-:W-:Y:S01]  /*25160*/  UMOV UR21, UR14 ;  /* 0x0000000e00157c82 */ /* 0x000fe20008000000 */
[----:B------:R-:W-:Y:S01]  /*25170*/  UTMALDG.4D [UR32], [UR4], desc[UR6] ;  /* 0x00000620040075b4 */ /* 0x000fe20008019000 */
[----:B------:R-:W-:Y:S01]  /*25180*/  UMOV UR17, UR41 ;  /* 0x0000002900117c82 */ /* 0x000fe20008000000 */
[----:B------:R-:W-:Y:S01]  /*25190*/  UMOV UR19, UR43 ;  /* 0x0000002b00137c82 */ /* 0x000fe20008000000 */
[----:B------:R-:W-:Y:S01]  /*251a0*/  USEL UR15, UR15, URZ, UP2 ;  /* 0x000000ff0f0f7287 */ /* 0x000fe20009000000 */
[----:B------:R-:W-:Y:S01]  /*251b0*/  UTMALDG.4D [UR24], [UR4], desc[UR6] ;  /* 0x00000618040075b4 */ /* 0x000fe20008019000 */
[----:B------:R3:W-:Y:S02]  /*251c0*/  UTMALDG.4D [UR16], [UR4], desc[UR6] ;  /* 0x00000610040075b4 */ /* 0x0007e40008019000 */
[----:B---3--:R-:W-:-:S04]  /*251d0*/  USEL UR4, URZ, 0x1, UP2 ;  /* 0x00000001ff047887 */ /* 0x008fc80009000000 */
[----:B------:R-:W-:Y:S01]  /*251e0*/  ULOP3.LUT UR6, UR23, UR4, URZ, 0x3c, !UPT ;  /* 0x0000000417067292 */ /* 0x000fe2000f8e3cff */
[----:B------:R-:W-:Y:S11]  /*251f0*/  @!P3 BRA `(.L_x_357) ;  /* 0x000000000004b947 */ /* 0x000ff60003800000 */
[----:B------:R-:W-:Y:S05]  /*25200*/  BPT.TRAP 0x1 ;  /* 0x000000040000795c */ /* 0x000fea0000300000 */
.L_x_357:
[----:B------:R-:W-:Y:S05]  /*25210*/  BSYNC.RECONVERGENT B0 ;  /* 0x0000000000007941 */ /* 0x000fea0003800200 */
.L_x_356:
[----:B------:R-:W3:Y:S01]  /*25220*/  SYNCS.PHASECHK.TRANS64.TRYWAIT P1, [UR8+0x70018], R6 ;  /* 0x07001806ff0075a7 */ /* 0x000ee20008021108 */
[----:B--2---:R-:W-:Y:S01]  /*25230*/  @!P0 MOV R3, 0x10000 ;  /* 0x0001000000038802 */ /* 0x004fe20000000f00 */
[----:B---3--:R-:W-:Y:S06]  /*25240*/  @!P1 BRA `(.L_x_358) ;  /* 0x0000005c00e49947 */ /* 0x008fec0003800000 */
.L_x_487:
[----:B------:R2:W-:Y:S01]  /*25250*/  @!P0 SYNCS.ARRIVE.TRANS64 RZ, [UR8+0x70008], R3 ;  /* 0x07000803ffff89a7 */ /* 0x0005e20008000008 */
[----:B------:R-:W-:Y:S04]  /*25260*/  BSSY.RECONVERGENT B0, `(.L_x_359) ;  /* 0x0000003000007945 */ /* 0x000fe80003800200 */
[----:B------:R-:W-:Y:S05]  /*25270*/  @!P5 BRA `(.L_x_360) ;  /* 0x000000000004d947 */ /* 0x000fea0003800000 */
[----:B------:R-:W-:Y:S05]  /*25280*/  BPT.TRAP 0x1 ;  /* 0x000000040000795c */ /* 0x000fea0000300000 */
.L_x_360:
[----:B------:R-:W-:Y:S05]  /*25290*/  BSYNC.RECONVERGENT B0 ;  /* 0x0000000000007941 */ /* 0x000fea0003800200 */
.L_x_359:
[----:B------:R-:W-:Y:S04]  /*252a0*/  BSSY.RECONVERGENT B0, `(.L_x_361) ;  /* 0x0000003000007945 */ /* 0x000fe80003800200 */
[----:B------:R-:W-:Y:S05]  /*252b0*/  @P2 BRA `(.L_x_362) ;  /* 0x0000000000042947 */ /* 0x000fea0003800000 */
[----:B------:R-:W-:Y:S05]  /*252c0*/  BPT.TRAP 0x1 ;  /* 0x000000040000795c */ /* 0x000fea0000300000 */
.L_x_362:
[----:B------:R-:W-:Y:S05]  /*252d0*/  BSYNC.RECONVERGENT B0 ;  /* 0x0000000000007941 */ /* 0x000fea0003800200 */
.L_x_361:
[----:B------:R-:W-:Y:S02]  /*252e0*/  UIADD3 UR4, UP2, UPT, UR48, 0x80, URZ ;  /* 0x0000008030047890 */ /* 0x000fe4000ff5e0ff */
[----:B------:R-:W-:Y:S02]  /*252f0*/  UIADD3 UR43, UPT, UPT, UR11, 0x80, URZ ;  /* 0x000000800b2b7890 */ /* 0x000fe4000fffe0ff */
[----:B------:R-:W-:Y:S02]  /*25300*/  UIADD3 UR40, UPT, UPT, UR8, 0x10000, URZ ;  /* 0x0001000008287890 */ /* 0x000fe4000fffe0ff */
[----:B------:R-:W-:Y:S02]  /*25310*/  UIADD3 UR41, UPT, UPT, UR8, 0x70008, URZ ;  /* 0x0007000808297890 */ /* 0x000fe4000fffe0ff */
[----:B------:R-:W-:Y:S02]  /*25320*/  UIADD3.X UR5, UPT, UPT, URZ, UR49, URZ, UP2, !UPT ;  /* 0x00000031ff057290 */ /* 0x000fe400097fe4ff */
[----:B------:R-:W-:-:S02]  /*25330*/  UIADD3 UR32, UPT, UPT, UR8, 0x14000, URZ ;  /* 0x0001400008207890 */ /* 0x000fc4000fffe0ff */
[----:B------:R-:W-:Y:S02]  /*25340*/  UIADD3 UR24, UPT, UPT, UR8, 0x18000, URZ ;  /* 0x0001800008187890 */ /* 0x000fe4000fffe0ff */
[----:B------:R-:W-:Y:S01]  /*25350*/  UIADD3 UR16, UPT, UPT, UR8, 0x1c000, URZ ;  /* 0x0001c00008107890 */ /* 0x000fe2000fffe0ff */
[----:B------:R-:W-:Y:S01]  /*25360*/  UMOV UR50, 0x0 ;  /* 0x0000000000327882 */ /* 0x000fe20000000000 */
[----:B------:R-:W-:Y:S01]  /*25370*/  UMOV UR51, 0x10000000 ;  /* 0x1000000000337882 */ /* 0x000fe20000000000 */
[----:B------:R-:W-:Y:S01]  /*25380*/  UMOV UR42, URZ ;  /* 0x000000ff002a7c82 */ /* 0x000fe20008000000 */
        /* <DEDUP_REMOVED lines=13> */
[----:B------:R3:W-:Y:S01]  /*25460*/  UTMALDG.5D [UR40], [UR4], desc[UR50] ;  /* 0x00003228040075b4 */ /* 0x0007e20008021000 */
        /* <DEDUP_REMOVED lines=9> */
[----:B------:R3:W-:Y:S01]  /*25500*/  UTMALDG.5D [UR24], [UR4], desc[UR50] ;  /* 0x00003218040075b4 */ /* 0x0007e20008021000 */
[----:B------:R3:W-:Y:S02]  /*25510*/  UTMALDG.5D [UR16], [UR4], desc[UR50] ;  /* 0x00003210040075b4 */ /* 0x0007e40008021000 */
[----:B---3--:R-:W-:Y:S05]  /*25520*/  BRA.U !UP0, `(.L_x_363) ;  /* 0x0000000108047547 */ /* 0x008fea000b800000 */
[----:B------:R-:W-:Y:S05]  /*25530*/  BPT.TRAP 0x1 ;  /* 0x000000040000795c */ /* 0x000fea0000300000 */
.L_x_363:
[----:B------:R-:W-:Y:S01]  /*25540*/  ULEA UR41, UR15, UR8, 0x3 ;  /* 0x000000080f297291 */ /* 0x000fe2000f8e18ff */
[----:B-1----:R-:W-:Y:S01]  /*25550*/  IMAD.U32 R4, RZ, RZ, UR6 ;  /* 0x00000006ff047e24 */ /* 0x002fe2000f8e00ff */
[----:B--2---:R-:W-:-:S04]  /*25560*/  @!P0 MOV R3, 0x10000 ;  /* 0x0001000000038802 */ /* 0x004fc80000000f00 */
[----:B------:R-:W-:-:S04]  /*25570*/  SHF.L.U32 R4, R4, 0x1f, RZ ;  /* 0x0000001f04047819 */ /* 0x000fc800000006ff */
[----:B------:R-:W1:Y:S02]  /*25580*/  SYNCS.PHASECHK.TRANS64.TRYWAIT P1, [UR41+0x70038], R4 ;  /* 0x07003804ff0075a7 */ /* 0x000e640008021129 */
[----:B-1----:R-:W-:Y:S05]  /*25590*/  @!P1 BRA `(.L_x_364) ;  /* 0x0000005c00289947 */ /* 0x002fea0003800000 */
.L_x_489:
[----:B------:R2:W-:Y:S01]  /*255a0*/  @!P0 SYNCS.ARRIVE.TRANS64 RZ, [UR41+0x70020], R3 ;  /* 0x07002003ffff89a7 */ /* 0x0005e20008000029 */
[----:B------:R-:W-:Y:S05]  /*255b0*/  BRA.U !UP1, `(.L_x_365) ;  /* 0x0000000109047547 */ /* 0x000fea000b800000 */
[----:B------:R-:W-:Y:S05]  /*255c0*/  BPT.TRAP 0x1 ;  /* 0x000000040000795c */ /* 0x000fea0000300000 */
.L_x_365:
[----:B------:R-:W-:Y:S04]  /*255d0*/  BSSY.RECONVERGENT B0, `(.L_x_366) ;  /* 0x0000003000007945 */ /* 0x000fe80003800200 */
[----:B------:R-:W-:Y:S05]  /*255e0*/  @P2 BRA `(.L_x_367) ;  /* 0x0000000000042947 */ /* 0x000fea0003800000 */
[----:B------:R-:W-:Y:S05]  /*255f0*/  BPT.TRAP 0x1 ;  /* 0x000000040000795c */ /* 0x000fea0000300000 */
.L_x_367:
[----:B------:R-:W-:Y:S05]  /*25600*/  BSYNC.RECONVERGENT B0 ;  /* 0x0000000000007941 */ /* 0x000fea0003800200 */
.L_x_366:
[----:B------:R-:W-:Y:S01]  /*25610*/  ULEA UR16, UR15, UR8, 0x10 ;  /* 0x000000080f107291 */ /* 0x000fe2000f8e80ff */
[----:B------:R-:W-:Y:S01]  /*25620*/  LOP3.LUT R5, R5, 0x1, RZ, 0x3c, !PT ;  /* 0x0000000105057812 */ /* 0x000fe200078e3cff */
[----:B------:R-:W-:Y:S02]  /*25630*/  UIADD3 UR4, UP2, UPT, UR48, 0x280, URZ ;  /* 0x0000028030047890 */ /* 0x000fe4000ff5e0ff */
[----:B------:R-:W-:Y:S02]  /*25640*/  UIADD3 UR41, UPT, UPT, UR41, 0x70020, URZ ;  /* 0x0007002029297890 */ /* 0x000fe4000fffe0ff */
[----:B------:R-:W-:Y:S02]  /*25650*/  UIADD3 UR40, UPT, UPT, UR16, 0x20000, URZ ;  /* 0x0002000010287890 */ /* 0x000fe4000fffe0ff */
[----:B------:R-:W-:Y:S02]  /*25660*/  UIADD3.X UR5, UPT, UPT, URZ, UR49, URZ, UP2, !UPT ;  /* 0x00000031ff057290 */ /* 0x000fe400097fe4ff */
[----:B------:R-:W-:-:S02]  /*25670*/  UIADD3 UR32, UPT, UPT, UR16, 0x24000, URZ ;  /* 0x0002400010207890 */ /* 0x000fc4000fffe0ff */
        /* <DEDUP_REMOVED lines=16> */
[----:B------:R3:W-:Y:S01]  /*25780*/  UTMALDG.4D [UR40], [UR4], desc[UR10] ;  /* 0x00000a28040075b4 */ /* 0x0007e20008019000 */
[----:B------:R-:W-:Y:S01]  /*25790*/  UMOV UR25, UR41 ;  /* 0x0000002900197c82 */ /* 0x000fe20008000000 */
[----:B------:R-:W-:Y:S01]  /*257a0*/  UMOV UR27, UR43 ;  /* 0x0000002b001b7c82 */ /* 0x000fe20008000000 */
[----:B------:R-:W-:Y:S01]  /*257b0*/  UMOV UR18, 0xc0 ;  /* 0x000000c000127882 */ /* 0x000fe20000000000 */
[----:B------:R-:W-:Y:S01]  /*257c0*/  UMOV UR20, UR13 ;  /* 0x0000000d00147c82 */ /* 0x000fe20008000000 */
[----:B------:R-:W-:Y:S01]  /*257d0*/  UMOV UR21, UR14 ;  /* 0x0000000e00157c82 */ /* 0x000fe20008000000 */
[----:B------:R-:W-:Y:S01]  /*257e0*/  UMOV UR17, UR41 ;  /* 0x0000002900117c82 */ /* 0x000fe20008000000 */
[----:B------:R-:W-:Y:S01]  /*257f0*/  UMOV UR19, UR43 ;  /* 0x0000002b00137c82 */ /* 0x000fe20008000000 */
[----:B------:R3:W-:Y:S01]  /*25800*/  UTMALDG.4D [UR32], [UR4], desc[UR10] ;  /* 0x00000a20040075b4 */ /* 0x0007e20008019000 */
[----:B------:R-:W-:-:S04]  /*25810*/  UIADD3 UR15, UPT, UPT, UR15, 0x1, URZ ;  /* 0x000000010f0f7890 */ /* 0x000fc8000fffe0ff */
[----:B------:R-:W-:Y:S01]  /*25820*/  UISETP.NE.AND UP2, UPT, UR15, 0x3, UPT ;  /* 0x000000030f00788c */ /* 0x000fe2000bf45270 */
[----:B------:R3:W-:Y:S03]  /*25830*/  UTMALDG.4D [UR24], [UR4], desc[UR10] ;  /* 0x00000a18040075b4 */ /* 0x0007e60008019000 */
[----:B------:R-:W-:Y:S02]  /*25840*/  USEL UR23, URZ, 0x1, UP2 ;  /* 0x00000001ff177887 */ /* 0x000fe40009000000 */
[----:B------:R-:W-:Y:S02]  /*25850*/  USEL UR15, UR15, URZ, UP2 ;  /* 0x000000ff0f0f7287 */ /* 0x000fe40009000000 */
[----:B------:R-:W-:Y:S02]  /*25860*/  UISETP.GE.AND UP2, UPT, UR31, 0x81, UPT ;  /* 0x000000811f00788c */ /* 0x000fe4000bf46270 */
[----:B------:R-:W-:Y:S01]  /*25870*/  ULOP3.LUT UR23, UR6, UR23, URZ, 0x3c, !UPT ;  /* 0x0000001706177292 */ /* 0x000fe2000f8e3cff */
[----:B------:R3:W-:Y:S06]  /*25880*/  UTMALDG.4D [UR16], [UR4], desc[UR10] ;  /* 0x00000a10040075b4 */ /* 0x0007ec0008019000 */
[----:B---3--:R-:W-:Y:S05]  /*25890*/  BRA.U !UP2, `(.L_x_343) ;  /* 0x000000150a5c7547 */ /* 0x008fea000b800000 */
[----:B------:R-:W-:Y:S01]  /*258a0*/  UIADD3 UR5, UPT, UPT, UR31, 0x7f, URZ ;  /* 0x0000007f1f057890 */ /* 0x000fe2000fffe0ff */
[----:B------:R-:W-:-:S03]  /*258b0*/  UMOV UR43, 0x80 ;  /* 0x00000080002b7882 */ /* 0x000fc60000000000 */
[----:B------:R-:W-:-:S04]  /*258c0*/  USHF.R.S32.HI UR4, URZ, 0x1f, UR5 ;  /* 0x0000001fff047899 */ /* 0x000fc80008011405 */
[----:B------:R-:W-:-:S04]  /*258d0*/  ULEA.HI UR4, UR4, UR5, URZ, 0x7 ;  /* 0x0000000504047291 */ /* 0x000fc8000f8f38ff */
[----:B------:R-:W-:-:S04]  /*258e0*/  USHF.R.S32.HI UR4, URZ, 0x7, UR4 ;  /* 0x00000007ff047899 */ /* 0x000fc80008011404 */
[----:B------:R-:W-:-:S04]  /*258f0*/  UISETP.LT.AND UP2, UPT, UR4, 0x2, UPT ;  /* 0x000000020400788c */ /* 0x000fc8000bf41270 */
[----:B------:R-:W-:Y:S02]  /*25900*/  USEL UR5, UR4, 0x2, UP2 ;  /* 0x0000000204057887 */ /* 0x000fe40009000000 */
[----:B------:R-:W-:Y:S02]  /*25910*/  UISETP.GE.U32.AND UP2, UPT, UR31, 0x101, UPT ;  /* 0x000001011f00788c */ /* 0x000fe4000bf46070 */
[----:B------:R-:W-:-:S07]  /*25920*/  UIADD3 UR12, UPT, UPT, UR4, 0x1, -UR5 ;  /* 0x00000001040c7890 */ /* 0x000fce000fffe805 */
[----:B------:R-:W-:Y:S05]  /*25930*/  BRA.U !UP2, `(.L_x_368) ;  /* 0x0000000d0a847547 */ /* 0x000fea000b800000 */
[----:B------:R-:W-:Y:S01]  /*25940*/  UMOV UR11, 0x1 ;  /* 0x00000001000b7882 */ /* 0x000fe20000000000 */
.L_x_389:
[----:B------:R-:W-:Y:S05]  /*25950*/  BRA.U !UP0, `(.L_x_369) ;  /* 0x0000000108047547 */ /* 0x000fea000b800000 */
[----:B------:R-:W-:Y:S05]  /*25960*/  BPT.TRAP 0x1 ;  /* 0x000000040000795c */ /* 0x000fea0000300000 */
.L_x_369:
[----:B------:R-:W3:Y:S01]  /*25970*/  S2UR UR8, SR_CgaCtaId ;  /* 0x00000000000879c3 */ /* 0x000ee20000008800 */
[----:B------:R-:W-:Y:S01]  /*25980*/  UMOV UR4, 0x400 ;  /* 0x0000040000047882 */ /* 0x000fe20000000000 */
[----:B-1----:R-:W-:Y:S01]  /*25990*/  IMAD.U32 R4, RZ, RZ, UR23 ;  /* 0x00000017ff047e24 */ /* 0x002fe2000f8e00ff */
[----:B--2---:R-:W-:-:S04]  /*259a0*/  @!P0 MOV R3, 0x10000 ;  /* 0x0001000000038802 */ /* 0x004fc80000000f00 */
[----:B------:R-:W-:Y:S01]  /*259b0*/  SHF.L.U32 R4, R4, 0x1f, RZ ;  /* 0x0000001f04047819 */ /* 0x000fe200000006ff */
[----:B---3--:R-:W-:-:S04]  /*259c0*/  ULEA UR8, UR8, UR4, 0x18 ;  /* 0x0000000408087291 */ /* 0x008fc8000f8ec0ff */
[----:B------:R-:W-:-:S09]  /*259d0*/  ULEA UR41, UR15, UR8, 0x3 ;  /* 0x000000080f297291 */ /* 0x000fd2000f8e18ff */
[----:B------:R-:W1:Y:S02]  /*259e0*/  SYNCS.PHASECHK.TRANS64.TRYWAIT P1, [UR41+0x70038], R4 ;  /* 0x07003804ff0075a7 */ /* 0x000e640008021129 */
[----:B-1----:R-:W-:Y:S05]  /*259f0*/  @!P1 BRA `(.L_x_370) ;  /* 0x0000005800289947 */ /* 0x002fea0003800000 */
.L_x_491:
[----:B------:R2:W-:Y:S01]  /*25a00*/  @!P0 SYNCS.ARRIVE.TRANS64 RZ, [UR41+0x70020], R3 ;  /* 0x07002003ffff89a7 */ /* 0x0005e20008000029 */
[----:B------:R-:W-:Y:S05]  /*25a10*/  BRA.U !UP1, `(.L_x_371) ;  /* 0x0000000109047547 */ /* 0x000fea000b800000 */
[----:B------:R-:W-:Y:S05]  /*25a20*/  BPT.TRAP 0x1 ;  /* 0x000000040000795c */ /* 0x000fea0000300000 */
.L_x_371:
[----:B-1----:R-:W1:Y:S01]  /*25a30*/  S2R R0, SR_TID.X ;  /* 0x0000000000007919 */ /* 0x002e620000002100 */
[----:B------:R-:W-:Y:S01]  /*25a40*/  BSSY.RECONVERGENT B0, `(.L_x_372) ;  /* 0x0000005000007945 */ /* 0x000fe20003800200 */
[----:B-1----:R-:W-:-:S04]  /*25a50*/  LOP3.LUT P2, RZ, R0, 0x1f, RZ, 0xc0, !PT ;  /* 0x0000001f00ff7812 */ /* 0x002fc8000784c0ff */
[----:B------:R-:W-:-:S13]  /*25a60*/  PLOP3.LUT P2, PT, P2, P0, PT, 0x8f, 0xf8 ;  /* 0x0000000000f8781c */ /* 0x000fda0001741177 */
[----:B------:R-:W-:Y:S05]  /*25a70*/  @P2 BRA `(.L_x_373) ;  /* 0x0000000000042947 */ /* 0x000fea0003800000 */
[----:B------:R-:W-:Y:S05]  /*25a80*/  BPT.TRAP 0x1 ;  /* 0x000000040000795c */ /* 0x000fea0000300000 */
.L_x_373:
[----:B------:R-:W-:Y:S05]  /*25a90*/  BSYNC.RECONVERGENT B0 ;  /* 0x0000000000007941 */ /* 0x000fea0003800200 */
.L_x_372:
[----:B------:R-:W-:Y:S02]  /*25aa0*/  ULEA UR16, UR15, UR8, 0x10 ;  /* 0x000000080f107291 */ /* 0x000fe4000f8e80ff */
[----:B------:R-:W-:Y:S02]  /*25ab0*/  UIADD3 UR6, UP2, UPT, UR48, 0x180, URZ ;  /* 0x0000018030067890 */ /* 0x000fe4000ff5e0ff */
[----:B------:R-:W-:Y:S02]  /*25ac0*/  USHF.L.U32 UR43, UR11, 0x7, URZ ;  /* 0x000000070b2b7899 */ /* 0x000fe400080006ff */
[----:B------:R-:W-:Y:S02]  /*25ad0*/  UIADD3 UR41, UPT, UPT, UR41, 0x70020, URZ ;  /* 0x0007002029297890 */ /* 0x000fe4000fffe0ff */
[----:B------:R-:W-:Y:S02]  /*25ae0*/  UIADD3 UR40, UPT, UPT, UR16, 0x20000, URZ ;  /* 0x0002000010287890 */ /* 0x000fe4000fffe0ff */
[----:B------:R-:W-:-:S02]  /*25af0*/  UIADD3.X UR7, UPT, UPT, URZ, UR49, URZ, UP2, !UPT ;  /* 0x00000031ff077290 */ /* 0x000fc400097fe4ff */
[----:B------:R-:W-:Y:S02]  /*25b00*/  UIADD3 UR32, UPT, UPT, UR16, 0x24000, URZ ;  /* 0x0002400010207890 */ /* 0x000fe4000fffe0ff */
[----:B------:R-:W-:Y:S02]  /*25b10*/  UIADD3 UR24, UPT, UPT, UR16, 0x28000, URZ ;  /* 0x0002800010187890 */ /* 0x000fe4000fffe0ff */
[----:B------:R-:W-:Y:S01]  /*25b20*/  UIADD3 UR16, UPT, UPT, UR16, 0x2c000, URZ ;  /* 0x0002c00010107890 */ /* 0x000fe2000fffe0ff */
        /* <DEDUP_REMOVED lines=27> */
[----:B------:R-:W-:Y:S01]  /*25ce0*/  ULOP3.LUT UR9, UR23, UR4, URZ, 0x3c, !UPT ;  /* 0x0000000417097292 */ /* 0x000fe2000f8e3cff */
[----:B------:R1:W-:Y:S02]  /*25cf0*/  UTMALDG.4D [UR16], [UR6], desc[UR30] ;  /* 0x00001e10060075b4 */ /* 0x0003e40008019000 */
[----:B-1----:R-:W-:Y:S09]  /*25d00*/  BRA.U !UP0, `(.L_x_374) ;  /* 0x0000000108047547 */ /* 0x002ff2000b800000 */
[----:B------:R-:W-:Y:S05]  /*25d10*/  BPT.TRAP 0x1 ;  /* 0x000000040000795c */ /* 0x000fea0000300000 */
.L_x_374:
[----:B------:R-:W-:Y:S01]  /*25d20*/  ULEA UR41, UR5, UR8, 0x3 ;  /* 0x0000000805297291 */ /* 0x000fe2000f8e18ff */
[----:B------:R-:W-:Y:S01]  /*25d30*/  IMAD.U32 R4, RZ, RZ, UR9 ;  /* 0x00000009ff047e24 */ /* 0x000fe2000f8e00ff */
[----:B--2---:R-:W-:-:S04]  /*25d40*/  @!P0 MOV R3, 0x10000 ;  /* 0x0001000000038802 */ /* 0x004fc80000000f00 */
[----:B------:R-:W-:-:S04]  /*25d50*/  SHF.L.U32 R4, R4, 0x1f, RZ ;  /* 0x0000001f04047819 */ /* 0x000fc800000006ff */
[----:B------:R-:W1:Y:S02]  /*25d60*/  SYNCS.PHASECHK.TRANS64.TRYWAIT P1, [UR41+0x70038], R4 ;  /* 0x07003804ff0075a7 */ /* 0x000e640008021129 */
[----:B-1----:R-:W-:Y:S05]  /*25d70*/  @!P1 BRA `(.L_x_375) ;  /* 0x0000005400609947 */ /* 0x002fea0003800000 */
.L_x_493:
[----:B------:R2:W-:Y:S01]  /*25d80*/  @!P0 SYNCS.ARRIVE.TRANS64 RZ, [UR41+0x70020], R3 ;  /* 0x07002003ffff89a7 */ /* 0x0005e20008000029 */
[----:B------:R-:W-:Y:S05]  /*25d90*/  BRA.U !UP1, `(.L_x_376) ;  /* 0x0000000109047547 */ /* 0x000fea000b800000 */
[----:B------:R-:W-:Y:S05]  /*25da0*/  BPT.TRAP 0x1 ;  /* 0x000000040000795c */ /* 0x000fea0000300000 */
.L_x_376:
[----:B------:R-:W-:Y:S04]  /*25db0*/  BSSY.RECONVERGENT B0, `(.L_x_377) ;  /* 0x0000003000007945 */ /* 0x000fe80003800200 */
[----:B------:R-:W-:Y:S05]  /*25dc0*/  @P2 BRA `(.L_x_378) ;  /* 0x0000000000042947 */ /* 0x000fea0003800000 */
[----:B------:R-:W-:Y:S05]  /*25dd0*/  BPT.TRAP 0x1 ;  /* 0x000000040000795c */ /* 0x000fea0000300000 */
.L_x_378:
[----:B------:R-:W-:Y:S05]  /*25de0*/  BSYNC.RECONVERGENT B0 ;  /* 0x0000000000007941 */ /* 0x000fea0003800200 */
.L_x_377:
        /* <DEDUP_REMOVED lines=31> */
[----:B------:R-:W-:-:S02]  /*25fe0*/  UIADD3 UR5, UPT, UPT, UR5, 0x1, URZ ;  /* 0x0000000105057890 */ /* 0x000fc4000fffe0ff */
[----:B------:R-:W-:Y:S02]  /*25ff0*/  UIADD3 UR10, UPT, UPT, UR11, 0x1, URZ ;  /* 0x000000010b0a7890 */ /* 0x000fe4000fffe0ff */
[----:B------:R-:W-:Y:S01]  /*26000*/  UISETP.NE.AND UP2, UPT, UR5, 0x3, UPT ;  /* 0x000000030500788c */ /* 0x000fe2000bf45270 */
[----:B------:R3:W-:Y:S03]  /*26010*/  UTMALDG.4D [UR24], [UR6], desc[UR22] ;  /* 0x00001618060075b4 */ /* 0x0007e60008019000 */
[----:B------:R-:W-:Y:S02]  /*26020*/  USEL UR4, URZ, 0x1, UP2 ;  /* 0x00000001ff047887 */ /* 0x000fe40009000000 */
[----:B------:R-:W-:Y:S02]  /*26030*/  USEL UR5, UR5, URZ, UP2 ;  /* 0x000000ff05057287 */ /* 0x000fe40009000000 */
[----:B------:R-:W-:Y:S01]  /*26040*/  ULOP3.LUT UR9, UR9, UR4, URZ, 0x3c, !UPT ;  /* 0x0000000409097292 */ /* 0x000fe2000f8e3cff */
[----:B------:R3:W-:Y:S02]  /*26050*/  UTMALDG.4D [UR16], [UR6], desc[UR22] ;  /* 0x00001610060075b4 */ /* 0x0007e40008019000 */
[----:B---3--:R-:W-:Y:S09]  /*26060*/  BRA.U !UP0, `(.L_x_379) ;  /* 0x0000000108047547 */ /* 0x008ff2000b800000 */
[----:B------:R-:W-:Y:S05]  /*26070*/  BPT.TRAP 0x1 ;  /* 0x000000040000795c */ /* 0x000fea0000300000 */
.L_x_379:
[----:B------:R-:W-:Y:S01]  /*26080*/  ULEA UR41, UR5, UR8, 0x3 ;  /* 0x0000000805297291 */ /* 0x000fe2000f8e18ff */
[----:B-1----:R-:W-:Y:S01]  /*26090*/  IMAD.U32 R4, RZ, RZ, UR9 ;  /* 0x00000009ff047e24 */ /* 0x002fe2000f8e00ff */
[----:B--2---:R-:W-:-:S04]  /*260a0*/  @!P0 MOV R3, 0x10000 ;  /* 0x0001000000038802 */ /* 0x004fc80000000f00 */
[----:B------:R-:W-:-:S04]  /*260b0*/  SHF.L.U32 R4, R4, 0x1f, RZ ;  /* 0x0000001f04047819 */ /* 0x000fc800000006ff */
[----:B------:R-:W1:Y:S02]  /*260c0*/  SYNCS.PHASECHK.TRANS64.TRYWAIT P1, [UR41+0x70038], R4 ;  /* 0x07003804ff0075a7 */ /* 0x000e640008021129 */
[----:B-1----:R-:W-:Y:S05]  /*260d0*/  @!P1 BRA `(.L_x_380) ;  /* 0x0000005000a09947 */ /* 0x002fea0003800000 */
.L_x_495:
[----:B------:R2:W-:Y:S01]  /*260e0*/  @!P0 SYNCS.ARRIVE.TRANS64 RZ, [UR41+0x70020], R3 ;  /* 0x07002003ffff89a7 */ /* 0x0005e20008000029 */
[----:B------:R-:W-:Y:S05]  /*260f0*/  BRA.U !UP1, `(.L_x_381) ;  /* 0x0000000109047547 */ /* 0x000fea000b800000 */
[----:B------:R-:W-:Y:S05]  /*26100*/  BPT.TRAP 0x1 ;  /* 0x000000040000795c */ /* 0x000fea0000300000 */
.L_x_381:
[----:B------:R-:W-:Y:S04]  /*26110*/  BSSY.RECONVERGENT B0, `(.L_x_382) ;  /* 0x0000003000007945 */ /* 0x000fe80003800200 */
[----:B------:R-:W-:Y:S05]  /*26120*/  @P2 BRA `(.L_x_383) ;  /* 0x0000000000042947 */ /* 0x000fea0003800000 */
[----:B------:R-:W-:Y:S05]  /*26130*/  BPT.TRAP 0x1 ;  /* 0x000000040000795c */ /* 0x000fea0000300000 */
.L_x_383:
[----:B------:R-:W-:Y:S05]  /*26140*/  BSYNC.RECONVERGENT B0 ;  /* 0x0000000000007941 */ /* 0x000fea0003800200 */
.L_x_382:
        /* <DEDUP_REMOVED lines=8> */
[----:B------:R-:W-:Y:S02]  /*261d0*/  UIADD3 UR24, UPT, UPT, UR16, 0x28000, URZ ;  /* 0x0002800010187890 */ /* 0x000fe4000fffe0ff */
[----:B------:R-:W-:Y:S02]  /*261e0*/  UIADD3 UR16, UPT, UPT, UR16, 0x2c000, URZ ;  /* 0x0002c00010107890 */ /* 0x000fe4000fffe0ff */
[----:B------:R-:W-:Y:S01]  /*261f0*/  UISETP.NE.AND UP2, UPT, UR5, 0x3, UPT ;  /* 0x000000030500788c */ /* 0x000fe2000bf45270 */
        /* <DEDUP_REMOVED lines=16> */
[----:B------:R-:W-:Y:S01]  /*26300*/  USEL UR4, URZ, 0x1, UP2 ;  /* 0x00000001ff047887 */ /* 0x000fe20009000000 */
[----:B------:R-:W-:Y:S01]  /*26310*/  UMOV UR18, 0xc0 ;  /* 0x000000c000127882 */ /* 0x000fe20000000000 */
[----:B------:R-:W-:Y:S01]  /*26320*/  UMOV UR20, UR13 ;  /* 0x0000000d00147c82 */ /* 0x000fe20008000000 */
[----:B------:R-:W-:Y:S01]  /*26330*/  UMOV UR21, UR14 ;  /* 0x0000000e00157c82 */ /* 0x000fe20008000000 */
[----:B------:R-:W-:Y:S01]  /*26340*/  UTMALDG.4D [UR32], [UR6], desc[UR22] ;  /* 0x00001620060075b4 */ /* 0x000fe20008019000 */
[----:B------:R-:W-:Y:S01]  /*26350*/  UMOV UR17, UR41 ;  /* 0x0000002900117c82 */ /* 0x000fe20008000000 */
[----:B------:R-:W-:Y:S01]  /*26360*/  UMOV UR19, UR43 ;  /* 0x0000002b00137c82 */ /* 0x000fe20008000000 */
[----:B------:R-:W-:Y:S01]  /*26370*/  UTMALDG.4D [UR24], [UR6], desc[UR22] ;  /* 0x00001618060075b4 */ /* 0x000fe20008019000 */
[----:B------:R3:W-:Y:S02]  /*26380*/  UTMALDG.4D [UR16], [UR6], desc[UR22] ;  /* 0x00001610060075b4 */ /* 0x0007e40008019000 */
[----:B---3--:R-:W-:-:S02]  /*26390*/  USEL UR6, UR5, URZ, UP2 ;  /* 0x000000ff05067287 */ /* 0x008fc40009000000 */
[----:B------:R-:W-:Y:S01]  /*263a0*/  ULOP3.LUT UR7, UR9, UR4, URZ, 0x3c, !UPT ;  /* 0x0000000409077292 */ /* 0x000fe2000f8e3cff */
[----:B------:R-:W-:Y:S11]  /*263b0*/  BRA.U !UP0, `(.L_x_384) ;  /* 0x0000000108047547 */ /* 0x000ff6000b800000 */
[----:B------:R-:W-:Y:S05]  /*263c0*/  BPT.TRAP 0x1 ;  /* 0x000000040000795c */ /* 0x000fea0000300000 */
.L_x_384:
[----:B------:R-:W-:Y:S01]  /*263d0*/  ULEA UR41, UR6, UR8, 0x3 ;  /* 0x0000000806297291 */ /* 0x000fe2000f8e18ff */
[----:B-1----:R-:W-:Y:S01]  /*263e0*/  IMAD.U32 R4, RZ, RZ, UR7 ;  /* 0x00000007ff047e24 */ /* 0x002fe2000f8e00ff */
[----:B--2---:R-:W-:-:S04]  /*263f0*/  @!P0 MOV R3, 0x10000 ;  /* 0x0001000000038802 */ /* 0x004fc80000000f00 */
[----:B------:R-:W-:-:S04]  /*26400*/  SHF.L.U32 R4, R4, 0x1f, RZ ;  /* 0x0000001f04047819 */ /* 0x000fc800000006ff */
[----:B------:R-:W1:Y:S02]  /*26410*/  SYNCS.PHASECHK.TRANS64.TRYWAIT P1, [UR41+0x70038], R4 ;  /* 0x07003804ff0075a7 */ /* 0x000e640008021129 */
[----:B-1----:R-:W-:Y:S05]  /*26420*/  @!P1 BRA `(.L_x_385) ;  /* 0x0000004c00e49947 */ /* 0x002fea0003800000 */
.L_x_497:
[----:B------:R2:W-:Y:S01]  /*26430*/  @!P0 SYNCS.ARRIVE.TRANS64 RZ, [UR41+0x70020], R3 ;  /* 0x07002003ffff89a7 */ /* 0x0005e20008000029 */
[----:B------:R-:W-:Y:S05]  /*26440*/  BRA.U !UP1, `(.L_x_386) ;  /* 0x0000000109047547 */ /* 0x000fea000b800000 */
[----:B------:R-:W-:Y:S05]  /*26450*/  BPT.TRAP 0x1 ;  /* 0x000000040000795c */ /* 0x000fea0000300000 */
.L_x_386:
[----:B------:R-:W-:Y:S04]  /*26460*/  BSSY.RECONVERGENT B0, `(.L_x_387) ;  /* 0x0000003000007945 */ /* 0x000fe80003800200 */
[----:B------:R-:W-:Y:S05]  /*26470*/  @P2 BRA `(.L_x_388) ;  /* 0x0000000000042947 */ /* 0x000fea0003800000 */
[----:B------:R-:W-:Y:S05]  /*26480*/  BPT.TRAP 0x1 ;  /* 0x000000040000795c */ /* 0x000fea0000300000 */
.L_x_388:
[----:B------:R-:W-:Y:S05]  /*26490*/  BSYNC.RECONVERGENT B0 ;  /* 0x0000000000007941 */ /* 0x000fea0003800200 */
.L_x_387:
        /* <DEDUP_REMOVED lines=19> */
[----:B------:R-:W-:Y:S01]  /*265d0*/  UIADD3 UR6, UPT, UPT, UR6, 0x1, URZ ;  /* 0x0000000106067890 */ /* 0x000fe2000fffe0ff */
[----:B------:R-:W-:Y:S01]  /*265e0*/  UTMALDG.4D [UR40], [UR4], desc[UR22] ;  /* 0x00001628040075b4 */ /* 0x000fe20008019000 */
[----:B------:R-:W-:Y:S01]  /*265f0*/  UMOV UR26, 0x80 ;  /* 0x00000080001a7882 */ /* 0x000fe20000000000 */
[----:B------:R-:W-:Y:S01]  /*26600*/  UMOV UR28, UR13 ;  /* 0x0000000d001c7c82 */ /* 0x000fe20008000000 */
[----:B------:R-:W-:Y:S01]  /*26610*/  UMOV UR29, UR14 ;  /* 0x0000000e001d7c82 */ /* 0x000fe20008000000 */
[----:B------:R-:W-:Y:S01]  /*26620*/  UMOV UR25, UR41 ;  /* 0x0000002900197c82 */ /* 0x000fe20008000000 */
[----:B------:R-:W-:Y:S01]  /*26630*/  UMOV UR27, UR43 ;  /* 0x0000002b001b7c82 */ /* 0x000fe20008000000 */
[----:B------:R-:W-:Y:S01]  /*26640*/  UMOV UR18, 0xc0 ;  /* 0x000000c000127882 */ /* 0x000fe20000000000 */
[----:B------:R-:W-:Y:S01]  /*26650*/  UMOV UR20, UR13 ;  /* 0x0000000d00147c82 */ /* 0x000fe20008000000 */
[----:B------:R-:W-:Y:S01]  /*26660*/  UTMALDG.4D [UR32], [UR4], desc[UR22] ;  /* 0x00001620040075b4 */ /* 0x000fe20008019000 */
[----:B------:R-:W-:Y:S01]  /*26670*/  UMOV UR21, UR14 ;  /* 0x0000000e00157c82 */ /* 0x000fe20008000000 */
[----:B------:R-:W-:Y:S01]  /*26680*/  UMOV UR17, UR41 ;  /* 0x0000002900117c82 */ /* 0x000fe20008000000 */
[----:B------:R-:W-:Y:S01]  /*26690*/  UMOV UR19, UR43 ;  /* 0x0000002b00137c82 */ /* 0x000fe20008000000 */
[----:B------:R-:W-:-:S02]  /*266a0*/  UISETP.NE.AND UP2, UPT, UR6, 0x3, UPT ;  /* 0x000000030600788c */ /* 0x000fc4000bf45270 */
[----:B------:R-:W-:Y:S01]  /*266b0*/  UIADD3 UR11, UPT, UPT, UR11, 0x2, URZ ;  /* 0x000000020b0b7890 */ /* 0x000fe2000fffe0ff */
[----:B------:R-:W-:Y:S01]  /*266c0*/  UTMALDG.4D [UR24], [UR4], desc[UR22] ;  /* 0x00001618040075b4 */ /* 0x000fe20008019000 */
[----:B------:R-:W-:Y:S01]  /*266d0*/  USEL UR15, UR6, URZ, UP2 ;  /* 0x000000ff060f7287 */ /* 0x000fe20009000000 */
[----:B------:R3:W-:Y:S02]  /*266e0*/  UTMALDG.4D [UR16], [UR4], desc[UR22] ;  /* 0x00001610040075b4 */ /* 0x0007e40008019000 */
[----:B---3--:R-:W-:Y:S02]  /*266f0*/  ULOP3.LUT UR4, UR12, 0xfffffffe, URZ, 0xc0, !UPT ;  /* 0xfffffffe0c047892 */ /* 0x008fe4000f8ec0ff */
[----:B------:R-:W-:Y:S02]  /*26700*/  USEL UR5, URZ, 0x1, UP2 ;  /* 0x00000001ff057887 */ /* 0x000fe40009000000 */
[----:B------:R-:W-:Y:S02]  /*26710*/  UISETP.NE.AND UP2, UPT, UR10, UR4, UPT ;  /* 0x000000040a00728c */ /* 0x000fe4000bf45270 */
[----:B------:R-:W-:-:S07]  /*26720*/  ULOP3.LUT UR23, UR7, UR5, URZ, 0x3c, !UPT ;  /* 0x0000000507177292 */ /* 0x000fce000f8e3cff */
[----:B------:R-:W-:Y:S05]  /*26730*/  BRA.U UP2, `(.L_x_389) ;  /* 0xfffffff102847547 */ /* 0x000fea000b83ffff */
[----:B------:R-:W-:Y:S02]  /*26740*/  USHF.L.U32 UR43, UR11, 0x7, URZ ;  /* 0x000000070b2b7899 */ /* 0x000fe400080006ff */
.L_x_368:
[----:B------:R-:W-:-:S04]  /*26750*/  ULOP3.LUT UR4, UR12, 0x1, URZ, 0xc0, !UPT ;  /* 0x000000010c047892 */ /* 0x000fc8000f8ec0ff */
[----:B------:R-:W-:-:S09]  /*26760*/  UISETP.NE.U32.AND UP2, UPT, UR4, 0x1, UPT ;  /* 0x000000010400788c */ /* 0x000fd2000bf45070 */
[----:B------:R-:W-:Y:S05]  /*26770*/  BRA.U UP2, `(.L_x_343) ;  /* 0x0000000502a47547 */ /* 0x000fea000b800000 */
[----:B------:R-:W-:Y:S05]  /*26780*/  BRA.U !UP0, `(.L_x_390) ;  /* 0x0000000108047547 */ /* 0x000fea000b800000 */
[----:B------:R-:W-:Y:S05]  /*26790*/  BPT.TRAP 0x1 ;  /* 0x000000040000795c */ /* 0x000fea0000300000 */
.L_x_390:
[----:B------:R-:W-:Y:S01]  /*267a0*/  ULEA UR41, UR15, UR8, 0x3 ;  /* 0x000000080f297291 */ /* 0x000fe2000f8e18ff */
[----:B-1----:R-:W-:Y:S01]  /*267b0*/  IMAD.U32 R4, RZ, RZ, UR23 ;  /* 0x00000017ff047e24 */ /* 0x002fe2000f8e00ff */
[----:B--2---:R-:W-:-:S04]  /*267c0*/  @!P0 MOV R3, 0x10000 ;  /* 0x0001000000038802 */ /* 0x004fc80000000f00 */
[----:B------:R-:W-:-:S04]  /*267d0*/  SHF.L.U32 R4, R4, 0x1f, RZ ;  /* 0x0000001f04047819 */ /* 0x000fc800000006ff */
[----:B------:R-:W1:Y:S02]  /*267e0*/  SYNCS.PHASECHK.TRANS64.TRYWAIT P1, [UR41+0x70038], R4 ;  /* 0x07003804ff0075a7 */ /* 0x000e640008021129 */
[----:B-1----:R-:W-:Y:S05]  /*267f0*/  @!P1 BRA `(.L_x_391) ;  /* 0x0000004c00089947 */ /* 0x002fea0003800000 */
.L_x_499:
[----:B------:R2:W-:Y:S01]  /*26800*/  @!P0 SYNCS.ARRIVE.TRANS64 RZ, [UR41+0x70020], R3 ;  /* 0x07002003ffff89a7 */ /* 0x0005e20008000029 */
[----:B------:R-:W-:Y:S05]  /*26810*/  BRA.U !UP1, `(.L_x_392) ;  /* 0x0000000109047547 */ /* 0x000fea000b800000 */
[----:B------:R-:W-:Y:S05]  /*26820*/  BPT.TRAP 0x1 ;  /* 0x000000040000795c */ /* 0x000fea0000300000 */
.L_x_392:
[----:B------:R-:W-:Y:S04]  /*26830*/  BSSY.RECONVERGENT B0, `(.L_x_393) ;  /* 0x0000003000007945 */ /* 0x000fe80003800200 */
[----:B------:R-:W-:Y:S05]  /*26840*/  @P2 BRA `(.L_x_394) ;  /* 0x0000000000042947 */ /* 0x000fea0003800000 */
[----:B------:R-:W-:Y:S05]  /*26850*/  BPT.TRAP 0x1 ;  /* 0x000000040000795c */ /* 0x000fea0000300000 */
.L_x_394:
[----:B------:R-:W-:Y:S05]  /*26860*/  BSYNC.RECONVERGENT B0 ;  /* 0x0000000000007941 */ /* 0x000fea0003800200 */
.L_x_393:
[----:B------:R-:W-:Y:S02]  /*26870*/  ULEA UR16, UR15, UR8, 0x10 ;  /* 0x000000080f107291 */ /* 0x000fe4000f8e80ff */
        /* <DEDUP_REMOVED lines=22> */
[----:B------:R-:W-:Y:S01]  /*269e0*/  UTMALDG.4D [UR40], [UR4], desc[UR6] ;  /* 0x00000628040075b4 */ /* 0x000fe20008019000 */
[----:B------:R-:W-:Y:S01]  /*269f0*/  UMOV UR25, UR41 ;  /* 0x0000002900197c82 */ /* 0x000fe20008000000 */
[----:B------:R-:W-:Y:S01]  /*26a00*/  UISETP.NE.AND UP2, UPT, UR15, 0x3, UPT ;  /* 0x000000030f00788c */ /* 0x000fe2000bf45270 */
[----:B------:R-:W-:Y:S01]  /*26a10*/  UMOV UR18, 0xc0 ;  /* 0x000000c000127882 */ /* 0x000fe20000000000 */
[----:B------:R-:W-:Y:S01]  /*26a20*/  UMOV UR19, UR43 ;  /* 0x0000002b00137c82 */ /* 0x000fe20008000000 */
[----:B------:R-:W-:Y:S01]  /*26a30*/  UMOV UR20, UR13 ;  /* 0x0000000d00147c82 */ /* 0x000fe20008000000 */
[----:B------:R-:W-:Y:S01]  /*26a40*/  UMOV UR21, UR14 ;  /* 0x0000000e00157c82 */ /* 0x000fe20008000000 */
[----:B------:R-:W-:Y:S01]  /*26a50*/  UTMALDG.4D [UR32], [UR4], desc[UR6] ;  /* 0x00000620040075b4 */ /* 0x000fe20008019000 */
[----:B------:R-:W-:Y:S01]  /*26a60*/  UMOV UR17, UR41 ;  /* 0x0000002900117c82 */ /* 0x000fe20008000000 */
[----:B------:R-:W-:Y:S01]  /*26a70*/  USEL UR15, UR15, URZ, UP2 ;  /* 0x000000ff0f0f7287 */ /* 0x000fe20009000000 */
[----:B------:R-:W-:Y:S01]  /*26a80*/  UTMALDG.4D [UR24], [UR4], desc[UR6] ;  /* 0x00000618040075b4 */ /* 0x000fe20008019000 */
[----:B------:R3:W-:Y:S02]  /*26a90*/  UTMALDG.4D [UR16], [UR4], desc[UR6] ;  /* 0x00000610040075b4 */ /* 0x0007e40008019000 */
[----:B---3--:R-:W-:-:S04]  /*26aa0*/  USEL UR4, URZ, 0x1, UP2 ;  /* 0x00000001ff047887 */ /* 0x008fc80009000000 */
[----:B------:R-:W-:Y:S01]  /*26ab0*/  ULOP3.LUT UR23, UR23, UR4, URZ, 0x3c, !UPT ;  /* 0x0000000417177292 */ /* 0x000fe2000f8e3cff */
[----:B------:R-:W-:Y:S11]  /*26ac0*/  BRA.U !UP0, `(.L_x_395) ;  /* 0x0000000108047547 */ /* 0x000ff6000b800000 */
[----:B------:R-:W-:Y:S05]  /*26ad0*/  BPT.TRAP 0x1 ;  /* 0x000000040000795c */ /* 0x000fea0000300000 */
.L_x_395:
[----:B------:R-:W-:Y:S01]  /*26ae0*/  ULEA UR33, UR15, UR8, 0x3 ;  /* 0x000000080f217291 */ /* 0x000fe2000f8e18ff */
[----:B-1----:R-:W-:Y:S01]  /*26af0*/  IMAD.U32 R4, RZ, RZ, UR23 ;  /* 0x00000017ff047e24 */ /* 0x002fe2000f8e00ff */
[----:B--2---:R-:W-:-:S04]  /*26b00*/  @!P0 MOV R3, 0x10000 ;  /* 0x0001000000038802 */ /* 0x004fc80000000f00 */
[----:B------:R-:W-:-:S04]  /*26b10*/  SHF.L.U32 R4, R4, 0x1f, RZ ;  /* 0x0000001f04047819 */ /* 0x000fc800000006ff */
[----:B------:R-:W1:Y:S02]  /*26b20*/  SYNCS.PHASECHK.TRANS64.TRYWAIT P1, [UR33+0x70038], R4 ;  /* 0x07003804ff0075a7 */ /* 0x000e640008021121 */
[----:B-1----:R-:W-:Y:S05]  /*26b30*/  @!P1 BRA `(.L_x_396) ;  /* 0x0000004800509947 */ /* 0x002fea0003800000 */
.L_x_501:
[----:B------:R2:W-:Y:S01]  /*26b40*/  @!P0 SYNCS.ARRIVE.TRANS64 RZ, [UR33+0x70020], R3 ;  /* 0x07002003ffff89a7 */ /* 0x0005e20008000021 */
[----:B------:R-:W-:Y:S05]  /*26b50*/  BRA.U !UP1, `(.L_x_397) ;  /* 0x0000000109047547 */ /* 0x000fea000b800000 */
[----:B------:R-:W-:Y:S05]  /*26b60*/  BPT.TRAP 0x1 ;  /* 0x000000040000795c */ /* 0x000fea0000300000 */
.L_x_397:
[----:B------:R-:W-:Y:S04]  /*26b70*/  BSSY.RECONVERGENT B0, `(.L_x_398) ;  /* 0x0000003000007945 */ /* 0x000fe80003800200 */
[----:B------:R-:W-:Y:S05]  /*26b80*/  @P2 BRA `(.L_x_399) ;  /* 0x0000000000042947 */ /* 0x000fea0003800000 */
[----:B------:R-:W-:Y:S05]  /*26b90*/  BPT.TRAP 0x1 ;  /* 0x000000040000795c */ /* 0x000fea0000300000 */
.L_x_399:
[----:B------:R-:W-:Y:S05]  /*26ba0*/  BSYNC.RECONVERGENT B0 ;  /* 0x0000000000007941 */ /* 0x000fea0003800200 */
.L_x_398:
        /* <DEDUP_REMOVED lines=37> */
[----:B------:R-:W-:-:S12]  /*26e00*/  ULOP3.LUT UR23, UR23, UR4, URZ, 0x3c, !UPT ;  /* 0x0000000417177292 */ /* 0x000fd8000f8e3cff */
.L_x_343:
[----:B------:R-:W3:Y:S01]  /*26e10*/  LDCU UR4, c[0x0][0x900] ;  /* 0x00012000ff0477ac */ /* 0x000ee20008000800 */
[----:B------:R-:W-:-:S13]  /*26e20*/  R2UR UR5, R2 ;  /* 0x00000000020572ca */ /* 0x000fda00000e0000 */
[----:B------:R-:W-:-:S04]  /*26e30*/  UIADD3 UR5, UPT, UPT, UR39, UR5, URZ ;  /* 0x0000000527057290 */ /* 0x000fc8000fffe0ff */
[----:B---3--:R-:W-:Y:S02]  /*26e40*/  UISETP.GE.AND UP2, UPT, UR5, UR4, UPT ;  /* 0x000000040500728c */ /* 0x008fe4000bf46270 */
[----:B------:R-:W-:-:S07]  /*26e50*/  MOV R2, UR5 ;  /* 0x0000000500027c02 */ /* 0x000fce0008000f00 */
[----:B------:R-:W-:Y:S05]  /*26e60*/  BRA.U !UP2, `(.L_x_400) ;  /* 0xffffffd90a387547 */ /* 0x000fea000b83ffff */
[----:B------:R-:W-:Y:S05]  /*26e70*/  EXIT ;  /* 0x000000000000794d */ /* 0x000fea0003800000 */
.L_x_520:
[----:B------:R-:W-:-:S08]  /*26e80*/  NOP ;  /* 0x0000000000007918 */ /* 0x000fd00000000000 */
[----:B------:R-:W1:-:S00]  /*26e90*/  USETMAXREG.DEALLOC.CTAPOOL 0x20 ;  /* 0x00000020000079c8 */ /* 0x000e4000080e0500 */
[----:B-1----:R-:W1:Y:S01]  /*26ea0*/  LDC R0, c[0x0][0x900] ;  /* 0x00024000ff007b82 */ /* 0x002e620000000800 */
[----:B------:R-:W-:-:S13]  /*26eb0*/  R2UR UR4, R2 ;  /* 0x00000000020472ca */ /* 0x000fda00000e0000 */
[----:B-1----:R-:W-:-:S13]  /*26ec0*/  ISETP.LE.AND P0, PT, R0, UR4, PT ;  /* 0x0000000400007c0c */ /* 0x002fda000bf03270 */
[----:B------:R-:W-:Y:S05]  /*26ed0*/  @P0 EXIT ;  /* 0x000000000000094d */ /* 0x000fea0003800000 */
[----:B------:R-:W-:Y:S01]  /*26ee0*/  HFMA2 R3, -RZ, RZ, 0, 0 ;  /* 0x00000000ff037431 */ /* 0x000fe200000001ff */
[----:B------:R-:W-:Y:S01]  /*26ef0*/  PRMT R0, RZ, 0x7610, R0 ;  /* 0x00007610ff007816 */ /* 0x000fe20000000000 */
[----:B------:R-:W1:Y:S01]  /*26f00*/  LDCU.64 UR46, c[0x0][0x348] ;  /* 0x00006900ff2e77ac */ /* 0x000e620008000a00 */
[----:B------:R-:W2:Y:S01]  /*26f10*/  LDCU UR62, c[0x0][0x900] ;  /* 0x00012000ff3e77ac */ /* 0x000ea20008000800 */
[----:B------:R-:W3:Y:S01]  /*26f20*/  LDCU UR23, c[0x0][0x904] ;  /* 0x00012080ff1777ac */ /* 0x000ee20008000800 */
[----:B------:R-:W4:Y:S01]  /*26f30*/  LDCU UR70, c[0x0][0x380] ;  /* 0x00007000ff4677ac */ /* 0x000f220008000800 */
[----:B------:R-:W1:Y:S01]  /*26f40*/  LDCU UR22, c[0x0][0x38c] ;  /* 0x00007180ff1677ac */ /* 0x000e620008000800 */
[----:B------:R-:W1:Y:S01]  /*26f50*/  LDCU UR54, c[0x0][0x91c] ;  /* 0x00012380ff3677ac */ /* 0x000e620008000800 */
[----:B------:R-:W1:Y:S01]  /*26f60*/  LDCU UR63, c[0x0][0x918] ;  /* 0x00012300ff3f77ac */ /* 0x000e620008000800 */
[----:B------:R-:W1:Y:S01]  /*26f70*/  LDCU.64 UR30, c[0x0][0x908] ;  /* 0x00012100ff1e77ac */ /* 0x000e620008000a00 */
[----:B------:R-:W1:Y:S01]  /*26f80*/  LDCU.64 UR38, c[0x0][0x920] ;  /* 0x00012400ff2677ac */ /* 0x000e620008000a00 */
[----:B------:R-:W1:Y:S02]  /*26f90*/  LDCU.64 UR14, c[0x0][0x910] ;  /* 0x00012200ff0e77ac */ /* 0x000e640008000a00 */
.L_x_412:
[----:B------:R-:W-:Y:S01]  /*26fa0*/  R2UR UR8, R2 ;  /* 0x00000000020872ca */ /* 0x000fe200000e0000 */
[----:B---3--:R-:W-:-:S12]  /*26fb0*/  UISETP.NE.AND UP0, UPT, UR23, 0x1, UPT ;  /* 0x000000011700788c */ /* 0x008fd8000bf05270 */
[----:B-1----:R-:W-:-:S07]  /*26fc0*/  UIMAD.WIDE.U32 UR4, UR8, UR30, URZ ;  /* 0x0000001e080472a5 */ /* 0x002fce000f8e00ff */
[----:B------:R-:W-:Y:S02]  /*26fd0*/  UMOV UR4, UR5 ;  /* 0x0000000500047c82 */ /* 0x000fe40008000000 */
[----:B------:R-:W-:-:S04]  /*26fe0*/  USHF.R.U32.HI UR4, URZ, UR31, UR4 ;  /* 0x0000001fff047299 */ /* 0x000fc80008011604 */
[----:B------:R-:W-:Y:S02]  /*26ff0*/  USEL UR6, UR8, UR4, !UP0 ;  /* 0x0000000408067287 */ /* 0x000fe4000c000000 */
[----:B------:R-:W-:Y:S02]  /*27000*/  UISETP.NE.AND UP0, UPT, UR54, 0x1, UPT ;  /* 0x000000013600788c */ /* 0x000fe4000bf05270 */
[----:B------:R-:W-:-:S07]  /*27010*/  UIMAD.WIDE.U32 UR4, UR6, UR38, URZ ;  /* 0x00000026060472a5 */ /* 0x000fce000f8e00ff */
[----:B------:R-:W-:Y:S02]  /*27020*/  UMOV UR4, UR5 ;  /* 0x0000000500047c82 */ /* 0x000fe40008000000 */
[----:B------:R-:W-:Y:S02]  /*27030*/  USHF.R.U32.HI UR5, URZ, UR39, UR4 ;  /* 0x00000027ff057299 */ /* 0x000fe40008011604 */
[----:B------:R-:W-:Y:S02]  /*27040*/  UIADD3 UR4, UPT, UPT, -UR6, URZ, URZ ;  /* 0x000000ff06047290 */ /* 0x000fe4000fffe1ff */
[----:B------:R-:W-:Y:S02]  /*27050*/  USEL UR7, UR6, UR5, !UP0 ;  /* 0x0000000506077287 */ /* 0x000fe4000c000000 */
[----:B------:R-:W-:Y:S02]  /*27060*/  UIMAD UR4, UR23, UR4, UR8 ;  /* 0x00000004170472a4 */ /* 0x000fe4000f8e0208 */
[----:B------:R-:W-:-:S02]  /*27070*/  UIADD3 UR5, UPT, UPT, -UR7, URZ, URZ ;  /* 0x000000ff07057290 */ /* 0x000fc4000fffe1ff */
[----:B------:R-:W-:Y:S02]  /*27080*/  USHF.L.U32 UR8, UR4, 0x8, URZ ;  /* 0x0000000804087899 */ /* 0x000fe400080006ff */
[----:B------:R-:W-:Y:S02]  /*27090*/  UIMAD UR4, UR54, UR5, UR6 ;  /* 0x00000005360472a4 */ /* 0x000fe4000f8e0206 */
[----:B----4-:R-:W-:Y:S02]  /*270a0*/  UISETP.GE.AND UP0, UPT, UR8, UR70, UPT ;  /* 0x000000460800728c */ /* 0x010fe4000bf06270 */
[----:B------:R-:W-:Y:S02]  /*270b0*/  IMAD.U32 R21, RZ, RZ, UR8 ;  /* 0x00000008ff157e24 */ /* 0x000fe4000f8e00ff */
[----:B------:R-:W-:-:S05]  /*270c0*/  MOV R22, UR4 ;  /* 0x0000000400167c02 */ /* 0x000fca0008000f00 */
[----:B------:R-:W-:Y:S05]  /*270d0*/  BRA.U UP0, `(.L_x_401) ;  /* 0x0000002d00b07547 */ /* 0x000fea000b800000 */
[----:B------:R-:W-:Y:S01]  /*270e0*/  IMAD.U32 R5, RZ, RZ, UR22 ;  /* 0x00000016ff057e24 */ /* 0x000fe2000f8e00ff */
[----:B------:R-:W-:Y:S02]  /*270f0*/  UIMAD.WIDE.U32 UR4, UR7, UR15, URZ ;  /* 0x0000000f070472a5 */ /* 0x000fe4000f8e00ff */
[----:B------:R-:W-:Y:S02]  /*27100*/  UISETP.NE.AND UP0, UPT, UR14, 0x1, UPT ;  /* 0x000000010e00788c */ /* 0x000fe4000bf05270 */
[----:B------:R-:W-:-:S03]  /*27110*/  IABS R5, R5 ;  /* 0x0000000500057213 */ /* 0x000fc60000000000 */
[----:B------:R-:W-:Y:S01]  /*27120*/  UMOV UR4, UR5 ;  /* 0x0000000500047c82 */ /* 0x000fe20008000000 */
[----:B------:R-:W1:Y:S01]  /*27130*/  I2F.RP R6, R5 ;  /* 0x0000000500067306 */ /* 0x000e620000209400 */
[----:B------:R-:W-:-:S04]  /*27140*/  USHF.R.U32.HI UR4, URZ, UR63, UR4 ;  /* 0x0000003fff047299 */ /* 0x000fc80008011604 */
[----:B------:R-:W-:Y:S02]  /*27150*/  USEL UR4, UR7, UR4, !UP0 ;  /* 0x0000000407047287 */ /* 0x000fe4000c000000 */
[----:B------:R-:W-:Y:S02]  /*27160*/  UISETP.NE.AND UP0, UPT, UR22, URZ, UPT ;  /* 0x000000ff1600728c */ /* 0x000fe4000bf05270 */
[----:B------:R-:W-:-:S04]  /*27170*/  UIADD3 UR4, UPT, UPT, -UR4, URZ, URZ ;  /* 0x000000ff04047290 */ /* 0x000fc8000fffe1ff */
[----:B------:R-:W-:Y:S01]  /*27180*/  UIMAD UR4, UR14, UR4, UR7 ;  /* 0x000000040e0472a4 */ /* 0x000fe2000f8e0207 */
[----:B-1----:R-:W1:Y:S03]  /*27190*/  MUFU.RCP R6, R6 ;  /* 0x0000000600067308 */ /* 0x002e660000001000 */
[----:B------:R-:W-:Y:S02]  /*271a0*/  ULOP3.LUT UR5, UR4, UR22, URZ, 0x3c, !UPT ;  /* 0x0000001604057292 */ /* 0x000fe4000f8e3cff */
[----:B------:R-:W-:Y:S02]  /*271b0*/  MOV R0, UR4 ;  /* 0x0000000400007c02 */ /* 0x000fe40008000f00 */
[----:B------:R-:W-:Y:S02]  /*271c0*/  UISETP.GE.AND UP1, UPT, UR5, URZ, UPT ;  /* 0x000000ff0500728c */ /* 0x000fe4000bf26270 */
[----:B------:R-:W-:-:S02]  /*271d0*/  IABS R0, R0 ;  /* 0x0000000000007213 */ /* 0x000fc40000000000 */
        /* <DEDUP_REMOVED lines=13> */
[----:B------:R-:W-:Y:S01]  /*272b0*/  @P1 VIADD R6, R6, 0x1 ;  /* 0x0000000106061836 */ /* 0x000fe20000000000 */
[----:B------:R-:W-:-:S04]  /*272c0*/  ELECT P1, URZ, PT ;  /* 0x0000000000ff782f */ /* 0x000fc80003820000 */
[----:B------:R-:W-:-:S13]  /*272d0*/  R2UR UR6, R6 ;  /* 0x00000000060672ca */ /* 0x000fda00000e0000 */
[----:B------:R-:W-:Y:S02]  /*272e0*/  @!UP1 UIADD3 UR6, UPT, UPT, -UR6, URZ, URZ ;  /* 0x000000ff06069290 */ /* 0x000fe4000fffe1ff */
[----:B------:R-:W-:-:S04]  /*272f0*/  @!UP0 ULOP3.LUT UR6, URZ, UR22, URZ, 0x33, !UPT ;  /* 0x00000016ff068292 */ /* 0x000fc8000f8e33ff */
[----:B------:R-:W-:Y:S02]  /*27300*/  UIADD3 UR5, UPT, UPT, -UR6, URZ, URZ ;  /* 0x000000ff06057290 */ /* 0x000fe4000fffe1ff */
[----:B------:R-:W-:Y:S02]  /*27310*/  MOV R20, UR6 ;  /* 0x0000000600147c02 */ /* 0x000fe40008000f00 */
[----:B------:R-:W-:-:S06]  /*27320*/  UIMAD UR4, UR22, UR5, UR4 ;  /* 0x00000005160472a4 */ /* 0x000fcc000f8e0204 */
[----:B------:R-:W-:Y:S01]  /*27330*/  IMAD.U32 R19, RZ, RZ, UR4 ;  /* 0x00000004ff137e24 */ /* 0x000fe2000f8e00ff */
[----:B------:R-:W-:Y:S06]  /*27340*/  BRA.U UP6, `(.L_x_402) ;  /* 0x0000000106047547 */ /* 0x000fec000b800000 */
[----:B--2---:R-:W-:Y:S05]  /*27350*/  BPT.TRAP 0x1 ;  /* 0x000000040000795c */ /* 0x004fea0000300000 */
.L_x_402:
[----:B------:R-:W1:Y:S01]  /*27360*/  S2UR UR55, SR_CgaCtaId ;  /* 0x00000000003779c3 */ /* 0x000e620000008800 */
[----:B------:R-:W-:Y:S01]  /*27370*/  UMOV UR5, 0x400 ;  /* 0x0000040000057882 */ /* 0x000fe20000000000 */
[----:B------:R-:W-:Y:S01]  /*27380*/  SHF.L.U32 R0, R3, 0x1f, RZ ;  /* 0x0000001f03007819 */ /* 0x000fe200000006ff */
[----:B-1----:R-:W-:-:S09]  /*27390*/  ULEA UR5, UR55, UR5, 0x18 ;  /* 0x0000000537057291 */ /* 0x002fd2000f8ec0ff */
[----:B------:R-:W1:Y:S02]  /*273a0*/  SYNCS.PHASECHK.TRANS64.TRYWAIT P0, [UR5+0x700b0], R0 ;  /* 0x0700b000ff0075a7 */ /* 0x000e640008001105 */
[----:B-1----:R-:W-:Y:S05]  /*273b0*/  @!P0 BRA `(.L_x_403) ;  /* 0x0000004000488947 */ /* 0x002fea0003800000 */
.L_x_503:
[----:B------:R-:W-:Y:S04]  /*273c0*/  BSSY.RECONVERGENT B0, `(.L_x_404) ;  /* 0x0000183000007945 */ /* 0x000fe80003800200 */
[----:B------:R-:W-:Y:S05]  /*273d0*/  @!P1 BRA `(.L_x_405) ;  /* 0x0000001800049947 */ /* 0x000fea0003800000 */
[----:B------:R-:W-:Y:S01]  /*273e0*/  R2UR UR10, R21 ;  /* 0x00000000150a72ca */ /* 0x000fe200000e0000 */
[----:B------:R3:W-:Y:S01]  /*273f0*/  STL [R1+0x7c], R2 ;  /* 0x00007c0201007387 */ /* 0x0007e20000100800 */
[----:B------:R-:W-:Y:S01]  /*27400*/  R2UR UR13, R22 ;  /* 0x00000000160d72ca */ /* 0x000fe200000e0000 */
[----:B------:R-:W-:Y:S01]  /*27410*/  UIADD3 UR6, UP0, UPT, UR46, 0x400, URZ ;  /* 0x000004002e067890 */ /* 0x000fe2000ff1e0ff */
[----:B------:R-:W-:Y:S01]  /*27420*/  R2UR UR11, R19 ;  /* 0x00000000130b72ca */ /* 0x000fe200000e0000 */
[----:B------:R1:W-:Y:S01]  /*27430*/  STL [R1+0x78], R0 ;  /* 0x0000780001007387 */ /* 0x0003e20000100800 */
[----:B------:R-:W-:Y:S01]  /*27440*/  R2UR UR12, R20 ;  /* 0x00000000140c72ca */ /* 0x000fe200000e0000 */
[----:B------:R-:W-:Y:S01]  /*27450*/  UIADD3 UR8, UPT, UPT, UR5, 0x50000, URZ ;  /* 0x0005000005087890 */ /* 0x000fe2000fffe0ff */
[----:B------:R-:W-:Y:S01]  /*27460*/  MOV.SPILL R28, UR14 ;  /* 0x0000000e001c7c02 */ /* 0x000fe20009000f00 */
[----:B------:R-:W-:Y:S01]  /*27470*/  UIADD3 UR32, UPT, UPT, UR5, 0x55000, URZ ;  /* 0x0005500005207890 */ /* 0x000fe2000fffe0ff */
[----:B------:R4:W-:Y:S01]  /*27480*/  STL [R1+0x8c], R21 ;  /* 0x00008c1501007387 */ /* 0x0009e20000100800 */
[----:B------:R-:W-:Y:S01]  /*27490*/  UIADD3.X UR7, UPT, UPT, URZ, UR47, URZ, UP0, !UPT ;  /* 0x0000002fff077290 */ /* 0x000fe200087fe4ff */
[----:B------:R-:W-:Y:S01]  /*274a0*/  MOV.SPILL R29, UR15 ;  /* 0x0000000f001d7c02 */ /* 0x000fe20009000f00 */
[----:B------:R-:W-:Y:S01]  /*274b0*/  UIADD3 UR4, UPT, UPT, UR10, 0x18, URZ ;  /* 0x000000180a047890 */ /* 0x000fe2000fffe0ff */
[----:B------:R2:W-:Y:S01]  /*274c0*/  STL [R1+0x80], R3 ;  /* 0x0000800301007387 */ /* 0x0005e20000100800 */
[----:B------:R-:W-:Y:S01]  /*274d0*/  UMOV UR37, UR13 ;  /* 0x0000000d00257c82 */ /* 0x000fe20008000000 */
[----:B------:R-:W-:Y:S01]  /*274e0*/  UIADD3 UR34, UPT, UPT, UR10, 0x28, URZ ;  /* 0x000000280a227890 */ /* 0x000fe2000fffe0ff */
[----:B------:R-:W-:Y:S01]  /*274f0*/  IMAD.U32 R18, RZ, RZ, UR11 ;  /* 0x0000000bff127e24 */ /* 0x000fe2000f8e00ff */
[----:B------:R-:W-:Y:S01]  /*27500*/  UMOV UR35, UR11 ;  /* 0x0000000b00237c82 */ /* 0x000fe20008000000 */
[----:B------:R-:W-:Y:S01]  /*27510*/  IMAD.U32 R27, RZ, RZ, UR4 ;  /* 0x00000004ff1b7e24 */ /* 0x000fe2000f8e00ff */
[----:B------:R-:W-:Y:S01]  /*27520*/  UIADD3 UR4, UPT, UPT, UR10, 0x20, URZ ;  /* 0x000000200a047890 */ /* 0x000fe2000fffe0ff */
[----:B------:R-:W-:Y:S01]  /*27530*/  IMAD.U32 R17, RZ, RZ, UR12 ;  /* 0x0000000cff117e24 */ /* 0x000fe2000f8e00ff */
[----:B------:R-:W-:Y:S01]  /*27540*/  UMOV UR36, UR12 ;  /* 0x0000000c00247c82 */ /* 0x000fe20008000000 */
[----:B------:R-:W-:Y:S01]  /*27550*/  IMAD.U32 R16, RZ, RZ, UR13 ;  /* 0x0000000dff107e24 */ /* 0x000fe2000f8e00ff */
[----:B------:R-:W-:Y:S01]  /*27560*/  R2UR UR42, R27 ;  /* 0x000000001b2a72ca */ /* 0x000fe200000e0000 */
[----:B------:R-:W-:Y:S01]  /*27570*/  IMAD.U32 R15, RZ, RZ, UR11 ;  /* 0x0000000bff0f7e24 */ /* 0x000fe2000f8e00ff */
[----:B---3--:R-:W-:Y:S01]  /*27580*/  MOV.SPILL R2, UR38 ;  /* 0x0000002600027c02 */ /* 0x008fe20009000f00 */
[----:B------:R-:W-:Y:S01]  /*27590*/  IMAD.U32 R26, RZ, RZ, UR4 ;  /* 0x00000004ff1a7e24 */ /* 0x000fe2000f8e00ff */
[----:B------:R-:W-:Y:S01]  /*275a0*/  UIADD3 UR4, UPT, UPT, UR10, 0x30, URZ ;  /* 0x000000300a047890 */ /* 0x000fe2000fffe0ff */
[----:B------:R-:W-:Y:S01]  /*275b0*/  IMAD.U32 R14, RZ, RZ, UR12 ;  /* 0x0000000cff0e7e24 */ /* 0x000fe2000f8e00ff */
[----:B-1----:R-:W-:Y:S01]  /*275c0*/  MOV.SPILL R0, UR39 ;  /* 0x0000002700007c02 */ /* 0x002fe20009000f00 */
[----:B------:R1:W-:Y:S01]  /*275d0*/  STL [R1+0x84], R2 ;  /* 0x0000840201007387 */ /* 0x0003e20000100800 */
[----:B------:R-:W-:Y:S01]  /*275e0*/  IMAD.U32 R13, RZ, RZ, UR13 ;  /* 0x0000000dff0d7e24 */ /* 0x000fe2000f8e00ff */
[----:B------:R-:W-:Y:S01]  /*275f0*/  R2UR UR43, R18 ;  /* 0x00000000122b72ca */ /* 0x000fe200000e0000 */
[----:B------:R-:W-:Y:S01]  /*27600*/  IMAD.U32 R25, RZ, RZ, UR4 ;  /* 0x00000004ff197e24 */ /* 0x000fe2000f8e00ff */
[----:B------:R3:W-:Y:S01]  /*27610*/  STL [R1+0x18], R0 ;  /* 0x0000180001007387 */ /* 0x0007e20000100800 */
[----:B----4-:R-:W-:Y:S01]  /*27620*/  MOV.SPILL R21, UR36 ;  /* 0x0000002400157c02 */ /* 0x010fe20009000f00 */
[----:B------:R-:W-:Y:S01]  /*27630*/  UIADD3 UR4, UPT, UPT, UR10, 0x38, URZ ;  /* 0x000000380a047890 */ /* 0x000fe2000fffe0ff */
[----:B------:R-:W-:Y:S01]  /*27640*/  IMAD.U32 R12, RZ, RZ, UR11 ;  /* 0x0000000bff0c7e24 */ /* 0x000fe2000f8e00ff */
[----:B------:R-:W-:Y:S01]  /*27650*/  UIADD3 UR58, UPT, UPT, UR10, 0x8, URZ ;  /* 0x000000080a3a7890 */ /* 0x000fe2000fffe0ff */
[----:B--2---:R-:W-:Y:S01]  /*27660*/  MOV.SPILL R3, UR32 ;  /* 0x0000002000037c02 */ /* 0x004fe20009000f00 */
[----:B------:R-:W-:Y:S01]  /*27670*/  UIADD3 UR56, UPT, UPT, UR5, 0x51000, URZ ;  /* 0x0005100005387890 */ /* 0x000fe2000fffe0ff */
[----:B------:R-:W-:Y:S01]  /*27680*/  IMAD.U32 R11, RZ, RZ, UR12 ;  /* 0x0000000cff0b7e24 */ /* 0x000fe2000f8e00ff */
[----:B------:R-:W-:Y:S01]  /*27690*/  UIADD3 UR50, UPT, UPT, UR10, 0x10, URZ ;  /* 0x000000100a327890 */ /* 0x000fe2000fffe0ff */
[----:B------:R-:W-:Y:S01]  /*276a0*/  IMAD.U32 R6, RZ, RZ, UR11 ;  /* 0x0000000bff067e24 */ /* 0x000fe2000f8e00ff */
[----:B------:R-:W-:Y:S01]  /*276b0*/  UIADD3 UR48, UPT, UPT, UR5, 0x52000, URZ ;  /* 0x0005200005307890 */ /* 0x000fe2000fffe0ff */
[----:B------:R-:W-:Y:S01]  /*276c0*/  IMAD.U32 R5, RZ, RZ, UR12 ;  /* 0x0000000cff057e24 */ /* 0x000fe2000f8e00ff */
[----:B------:R-:W-:Y:S01]  /*276d0*/  UIADD3 UR40, UPT, UPT, UR5, 0x53000, URZ ;  /* 0x0005300005287890 */ /* 0x000fe2000fffe0ff */
[----:B------:R-:W-:Y:S01]  /*276e0*/  IMAD.U32 R4, RZ, RZ, UR13 ;  /* 0x0000000dff047e24 */ /* 0x000fe2000f8e00ff */
[----:B------:R-:W-:Y:S01]  /*276f0*/  UMOV UR9, URZ ;  /* 0x000000ff00097c82 */ /* 0x000fe20008000000 */
[----:B------:R-:W-:Y:S01]  /*27700*/  UIADD3 UR74, UPT, UPT, UR10, 0x48, URZ ;  /* 0x000000480a4a7890 */ /* 0x000fe2000fffe0ff */
[----:B------:R-:W-:Y:S01]  /*27710*/  IMAD.U32 R10, RZ, RZ, UR13 ;  /* 0x0000000dff0a7e24 */ /* 0x000fe2000f8e00ff */
[----:B------:R-:W-:Y:S01]  /*27720*/  UIADD3 UR66, UPT, UPT, UR10, 0x50, URZ ;  /* 0x000000500a427890 */ /* 0x000fe2000fffe0ff */
[----:B------:R-:W-:Y:S01]  /*27730*/  IMAD.U32 R9, RZ, RZ, UR11 ;  /* 0x0000000bff097e24 */ /* 0x000fe2000f8e00ff */
[----:B------:R-:W-:Y:S01]  /*27740*/  UMOV UR59, UR11 ;  /* 0x0000000b003b7c82 */ /* 0x000fe20008000000 */
[----:B------:R-:W-:Y:S01]  /*27750*/  UMOV UR60, UR12 ;  /* 0x0000000c003c7c82 */ /* 0x000fe20008000000 */
[----:B-1----:R-:W-:Y:S01]  /*27760*/  MOV.SPILL R2, UR37 ;  /* 0x0000002500027c02 */ /* 0x002fe20009000f00 */
[----:B------:R-:W-:Y:S01]  /*27770*/  UMOV UR61, UR13 ;  /* 0x0000000d003d7c82 */ /* 0x000fe20008000000 */
[----:B------:R-:W-:Y:S01]  /*27780*/  UMOV UR51, UR11 ;  /* 0x0000000b00337c82 */ /* 0x000fe20008000000 */
[----:B------:R-:W-:Y:S01]  /*27790*/  UMOV UR52, UR12 ;  /* 0x0000000c00347c82 */ /* 0x000fe20008000000 */
[----:B---3--:R-:W-:Y:S01]  /*277a0*/  MOV.SPILL R0, UR30 ;  /* 0x0000001e00007c02 */ /* 0x008fe20009000f00 */
[----:B------:R1:W-:Y:S01]  /*277b0*/  STL [R1+0x2c], R2 ;  /* 0x00002c0201007387 */ /* 0x0003e20000100800 */
[----:B------:R-:W-:Y:S01]  /*277c0*/  R2UR UR44, R17 ;  /* 0x00000000112c72ca */ /* 0x000fe200000e0000 */
[----:B------:R-:W-:Y:S01]  /*277d0*/  IMAD.U32 R24, RZ, RZ, UR4 ;  /* 0x00000004ff187e24 */ /* 0x000fe2000f8e00ff */
[----:B------:R-:W-:Y:S01]  /*277e0*/  R2UR UR45, R16 ;  /* 0x00000000102d72ca */ /* 0x000fe200000e0000 */
[----:B------:R-:W2:Y:S01]  /*277f0*/  LDL.LU R27, [R1+0x2c] ;  /* 0x00002c00011b7983 */ /* 0x000ea20000300800 */
[----:B------:R-:W-:Y:S01]  /*27800*/  R2UR UR36, R14 ;  /* 0x000000000e2472ca */ /* 0x000fe200000e0000 */
[----:B------:R-:W-:Y:S01]  /*27810*/  UIADD3 UR32, UPT, UPT, UR5, 0x54000, URZ ;  /* 0x0005400005207890 */ /* 0x000fe2000fffe0ff */
[----:B------:R-:W-:Y:S01]  /*27820*/  IMAD.U32 R8, RZ, RZ, UR12 ;  /* 0x0000000cff087e24 */ /* 0x000fe2000f8e00ff */
[----:B------:R3:W-:Y:S01]  /*27830*/  STL [R1+0x88], R0 ;  /* 0x0000880001007387 */ /* 0x0007e20000100800 */
[----:B------:R-:W-:Y:S01]  /*27840*/  R2UR UR37, R13 ;  /* 0x000000000d2572ca */ /* 0x000fe200000e0000 */
[----:B------:R-:W-:Y:S01]  /*27850*/  UIADD3 UR4, UPT, UPT, UR10, 0x40, URZ ;  /* 0x000000400a047890 */ /* 0x000fe2000fffe0ff */
[----:B------:R-:W-:Y:S01]  /*27860*/  IMAD.U32 R7, RZ, RZ, UR13 ;  /* 0x0000000dff077e24 */ /* 0x000fe2000f8e00ff */
[----:B------:R4:W-:Y:S01]  /*27870*/  UTMASTG.5D [UR8], [UR6] ;  /* 0x00000008060073b5 */ /* 0x0009e20008020000 */
[----:B------:R-:W-:Y:S01]  /*27880*/  UMOV UR30, UR10 ;  /* 0x0000000a001e7c82 */ /* 0x000fe20008000000 */
[----:B------:R-:W-:Y:S01]  /*27890*/  UMOV UR57, UR9 ;  /* 0x0000000900397c82 */ /* 0x000fe20008000000 */
[----:B------:R-:W-:Y:S01]  /*278a0*/  UMOV UR53, UR13 ;  /* 0x0000000d00357c82 */ /* 0x000fe20008000000 */
[----:B------:R-:W-:Y:S01]  /*278b0*/  UMOV UR14, UR50 ;  /* 0x00000032000e7c82 */ /* 0x000fe20008000000 */
[----:B------:R-:W-:Y:S01]  /*278c0*/  UMOV UR70, UR42 ;  /* 0x0000002a00467c82 */ /* 0x000fe20008000000 */
[----:B------:R-:W-:Y:S01]  /*278d0*/  UMOV UR22, UR11 ;  /* 0x0000000b00167c82 */ /* 0x000fe20008000000 */
[----:B------:R-:W-:Y:S01]  /*278e0*/  UMOV UR71, UR12 ;  /* 0x0000000c00477c82 */ /* 0x000fe20008000000 */
[----:B------:R4:W-:Y:S01]  /*278f0*/  UTMASTG.5D [UR56], [UR6] ;  /* 0x00000038060073b5 */ /* 0x0009e20008020000 */
[----:B------:R-:W-:Y:S01]  /*27900*/  IMAD.U32 R23, RZ, RZ, UR4 ;  /* 0x00000004ff177e24 */ /* 0x000fe2000f8e00ff */
[----:B------:R-:W-:-:S02]  /*27910*/  UIADD3 UR72, UPT, UPT, UR5, 0x59000, URZ ;  /* 0x0005900005487890 */ /* 0x000fc4000fffe0ff */
[----:B------:R-:W-:Y:S01]  /*27920*/  UIADD3 UR64, UPT, UPT, UR5, 0x5a000, URZ ;  /* 0x0005a00005407890 */ /* 0x000fe2000fffe0ff */
[----:B-1----:R-:W-:Y:S01]  /*27930*/  MOV.SPILL R2, UR34 ;  /* 0x0000002200027c02 */ /* 0x002fe20009000f00 */
[----:B------:R-:W-:Y:S01]  /*27940*/  UIADD3 UR24, UPT, UPT, UR5, 0x5f000, URZ ;  /* 0x0005f00005187890 */ /* 0x000fe2000fffe0ff */
[----:B------:R-:W-:Y:S01]  /*27950*/  R2UR UR34, R26 ;  /* 0x000000001a2272ca */ /* 0x000fe200000e0000 */
[----:B------:R-:W-:Y:S01]  /*27960*/  UMOV UR75, UR11 ;  /* 0x0000000b004b7c82 */ /* 0x000fe20008000000 */
[----:B------:R-:W-:Y:S01]  /*27970*/  UMOV UR76, UR12 ;  /* 0x0000000c004c7c82 */ /* 0x000fe20008000000 */
[----:B------:R-:W-:Y:S01]  /*27980*/  UMOV UR77, UR13 ;  /* 0x0000000d004d7c82 */ /* 0x000fe20008000000 */
[----:B------:R1:W-:Y:S01]  /*27990*/  STL [R1+0x90], R19 ;  /* 0x0000901301007387 */ /* 0x0003e20000100800 */
[----:B---3--:R-:W-:Y:S02]  /*279a0*/  MOV.SPILL R0, UR35 ;  /* 0x0000002300007c02 */ /* 0x008fe40009000f00 */
[----:B------:R-:W-:Y:S01]  /*279b0*/  R2UR UR35, R15 ;  /* 0x000000000f2372ca */ /* 0x000fe200000e0000 */
[----:B------:R3:W-:Y:S05]  /*279c0*/  STL [R1+0x94], R20 ;  /* 0x0000941401007387 */ /* 0x0007ea0000100800 */
[----:B------:R-:W-:Y:S01]  /*279d0*/  UMOV UR63, UR34 ;  /* 0x00000022003f7c82 */ /* 0x000fe20008000000 */
[----:B----4-:R-:W-:-:S02]  /*279e0*/  UMOV UR10, URZ ;  /* 0x000000ff000a7c82 */ /* 0x010fc40008000000 */
[----:B------:R-:W-:Y:S01]  /*279f0*/  UMOV UR49, UR10 ;  /* 0x0000000a00317c82 */ /* 0x000fe20008000000 */
[----:B------:R-:W-:Y:S01]  /*27a00*/  UMOV UR41, UR10 ;  /* 0x0000000a00297c82 */ /* 0x000fe20008000000 */
[----:B------:R-:W-:Y:S01]  /*27a10*/  UTMASTG.5D [UR48], [UR6] ;  /* 0x00000030060073b5 */ /* 0x000fe20008020000 */
[----:B------:R-:W-:Y:S01]  /*27a20*/  UMOV UR33, UR10 ;  /* 0x0000000a00217c82 */ /* 0x000fe20008000000 */
[----:B------:R-:W-:Y:S01]  /*27a30*/  UMOV UR4, UR13 ;  /* 0x0000000d00047c82 */ /* 0x000fe20008000000 */
[----:B------:R-:W-:Y:S01]  /*27a40*/  UMOV UR15, UR58 ;  /* 0x0000003a000f7c82 */ /* 0x000fe20008000000 */
[----:B------:R-:W-:Y:S01]  /*27a50*/  UIADD3 UR56, UPT, UPT, UR5, 0x5b000, URZ ;  /* 0x0005b00005387890 */ /* 0x000fe2000fffe0ff */
[----:B-1----:R-:W-:Y:S01]  /*27a60*/  MOV.SPILL R19, UR46 ;  /* 0x0000002e00137c02 */ /* 0x002fe20009000f00 */
[----:B------:R-:W-:Y:S01]  /*27a70*/  UTMASTG.5D [UR40], [UR6] ;  /* 0x00000028060073b5 */ /* 0x000fe20008020000 */
[----:B------:R-:W-:Y:S01]  /*27a80*/  UIADD3 UR26, UPT, UPT, UR30, 0x78, URZ ;  /* 0x000000781e1a7890 */ /* 0x000fe2000fffe0ff */
[----:B---3--:R-:W-:Y:S01]  /*27a90*/  MOV.SPILL R20, UR47 ;  /* 0x0000002f00147c02 */ /* 0x008fe20009000f00 */
[----:B------:R1:W-:Y:S02]  /*27aa0*/  UTMASTG.5D [UR32], [UR6] ;  /* 0x00000020060073b5 */ /* 0x0003e40008020000 */
[----:B-1----:R-:W-:-:S02]  /*27ab0*/  R2UR.FILL UR35, R0 ;  /* 0x00000000002372ca */ /* 0x002fc400004e0000 */
[----:B------:R-:W-:Y:S01]  /*27ac0*/  R2UR.FILL UR34, R2 ;  /* 0x00000000022272ca */ /* 0x000fe200004e0000 */
[----:B------:R-:W3:Y:S04]  /*27ad0*/  LDL.LU R0, [R1+0x88] ;  /* 0x0000880001007983 */ /* 0x000ee80000300800 */
[----:B------:R-:W4:Y:S01]  /*27ae0*/  LDL.LU R2, [R1+0x84] ;  /* 0x0000840001027983 */ /* 0x000f220000300800 */
[----:B------:R-:W-:Y:S02]  /*27af0*/  UIADD3 UR50, UPT, UPT, UR30, 0x60, URZ ;  /* 0x000000601e327890 */ /* 0x000fe4000fffe0ff */
[----:B------:R-:W-:Y:S01]  /*27b00*/  UIADD3 UR42, UPT, UPT, UR30, 0x68, URZ ;  /* 0x000000681e2a7890 */ /* 0x000fe2000fffe0ff */
[----:B------:R-:W-:Y:S01]  /*27b10*/  UMOV UR51, UR22 ;  /* 0x0000001600337c82 */ /* 0x000fe20008000000 */
[----:B------:R-:W-:Y:S01]  /*27b20*/  UMOV UR52, UR71 ;  /* 0x0000004700347c82 */ /* 0x000fe20008000000 */
[----:B------:R-:W-:Y:S01]  /*27b30*/  MOV.SPILL R15, UR51 ;  /* 0x00000033000f7c02 */ /* 0x000fe20009000f00 */
[----:B------:R-:W-:Y:S01]  /*27b40*/  UMOV UR43, UR22 ;  /* 0x00000016002b7c82 */ /* 0x000fe20008000000 */
[----:B------:R-:W-:Y:S01]  /*27b50*/  MOV.SPILL R16, UR52 ;  /* 0x0000003400107c02 */ /* 0x000fe20009000f00 */
[----:B------:R-:W-:Y:S01]  /*27b60*/  UMOV UR44, UR71 ;  /* 0x00000047002c7c82 */ /* 0x000fe20008000000 */
[----:B------:R-:W-:Y:S01]  /*27b70*/  MOV.SPILL R14, UR50 ;  /* 0x00000032000e7c02 */ /* 0x000fe20009000f00 */
[----:B------:R-:W-:Y:S01]  /*27b80*/  UMOV UR45, UR4 ;  /* 0x00000004002d7c82 */ /* 0x000fe20008000000 */
[----:B------:R-:W-:-:S02]  /*27b90*/  R2UR UR50, R25 ;  /* 0x00000000193272ca */ /* 0x000fc400000e0000 */
[----:B------:R-:W-:Y:S02]  /*27ba0*/  R2UR UR51, R12 ;  /* 0x000000000c3372ca */ /* 0x000fe400000e0000 */
[----:B------:R-:W-:Y:S02]  /*27bb0*/  R2UR UR52, R11 ;  /* 0x000000000b3472ca */ /* 0x000fe400000e0000 */
[----:B------:R-:W-:Y:S02]  /*27bc0*/  MOV.SPILL R25, UR45 ;  /* 0x0000002d00197c02 */ /* 0x000fe40009000f00 */
[----:B------:R-:W-:Y:S02]  /*27bd0*/  MOV.SPILL R18, UR44 ;  /* 0x0000002c00127c02 */ /* 0x000fe40009000f00 */
[----:B------:R-:W-:Y:S02]  /*27be0*/  MOV.SPILL R12, UR43 ;  /* 0x0000002b000c7c02 */ /* 0x000fe40009000f00 */
[----:B------:R-:W-:-:S02]  /*27bf0*/  MOV.SPILL R11, UR42 ;  /* 0x0000002a000b7c02 */ /* 0x000fc40009000f00 */
[----:B------:R-:W-:Y:S02]  /*27c00*/  R2UR UR42, R23 ;  /* 0x00000000172a72ca */ /* 0x000fe400000e0000 */
[----:B------:R-:W-:Y:S02]  /*27c10*/  R2UR UR43, R6 ;  /* 0x00000000062b72ca */ /* 0x000fe400000e0000 */
[----:B------:R-:W-:Y:S02]  /*27c20*/  R2UR UR44, R5 ;  /* 0x00000000052c72ca */ /* 0x000fe400000e0000 */
[----:B------:R-:W-:Y:S01]  /*27c30*/  R2UR UR45, R4 ;  /* 0x00000000042d72ca */ /* 0x000fe200000e0000 */
[----:B------:R-:W-:Y:S01]  /*27c40*/  UIADD3 UR48, UPT, UPT, UR5, 0x5c000, URZ ;  /* 0x0005c00005307890 */ /* 0x000fe2000fffe0ff */
[----:B------:R-:W-:Y:S01]  /*27c50*/  UMOV UR53, UR4 ;  /* 0x0000000400357c82 */ /* 0x000fe20008000000 */
[----:B------:R-:W-:Y:S01]  /*27c60*/  UIADD3 UR40, UPT, UPT, UR5, 0x5d000, URZ ;  /* 0x0005d00005287890 */ /* 0x000fe2000fffe0ff */
[----:B------:R-:W-:-:S02]  /*27c70*/  MOV.SPILL R17, UR53 ;  /* 0x0000003500117c02 */ /* 0x000fc40009000f00 */
[----:B------:R-:W-:Y:S02]  /*27c80*/  R2UR.FILL UR36, R21 ;  /* 0x00000000152472ca */ /* 0x000fe400004e0000 */
[----:B------:R-:W-:Y:S01]  /*27c90*/  R2UR.FILL UR32, R3 ;  /* 0x00000000032072ca */ /* 0x000fe200004e0000 */
[----:B------:R-:W-:Y:S01]  /*27ca0*/  UMOV UR55, UR50 ;  /* 0x0000003200377c82 */ /* 0x000fe20008000000 */
[----:B------:R-:W-:Y:S01]  /*27cb0*/  R2UR UR53, R10 ;  /* 0x000000000a3572ca */ /* 0x000fe200000e0000 */
[----:B------:R-:W-:Y:S02]  /*27cc0*/  UIADD3 UR58, UPT, UPT, UR30, 0x58, URZ ;  /* 0x000000581e3a7890 */ /* 0x000fe4000fffe0ff */
[----:B------:R-:W-:Y:S01]  /*27cd0*/  MOV.SPILL R23, UR45 ;  /* 0x0000002d00177c02 */ /* 0x000fe20009000f00 */
[----:B------:R-:W-:Y:S01]  /*27ce0*/  UMOV UR62, UR34 ;  /* 0x00000022003e7c82 */ /* 0x000fe20008000000 */
[----:B------:R-:W-:Y:S01]  /*27cf0*/  MOV.SPILL R6, UR44 ;  /* 0x0000002c00067c02 */ /* 0x000fe20009000f00 */
[----:B------:R-:W-:Y:S01]  /*27d00*/  UIADD3 UR16, UPT, UPT, UR5, 0x50400, URZ ;  /* 0x0005040005107890 */ /* 0x000fe2000fffe0ff */
[----:B------:R-:W-:Y:S01]  /*27d10*/  MOV.SPILL R5, UR43 ;  /* 0x0000002b00057c02 */ /* 0x000fe20009000f00 */
[----:B------:R-:W-:Y:S01]  /*27d20*/  UMOV UR73, UR10 ;  /* 0x0000000a00497c82 */ /* 0x000fe20008000000 */
[----:B------:R-:W-:Y:S01]  /*27d30*/  MOV.SPILL R4, UR42 ;  /* 0x0000002a00047c02 */ /* 0x000fe20009000f00 */
[----:B------:R-:W-:Y:S01]  /*27d40*/  UMOV UR67, UR11 ;  /* 0x0000000b00437c82 */ /* 0x000fe20008000000 */
[----:B------:R-:W-:Y:S01]  /*27d50*/  R2UR UR42, R24 ;  /* 0x00000000182a72ca */ /* 0x000fe200000e0000 */
[----:B------:R-:W-:Y:S01]  /*27d60*/  UMOV UR68, UR71 ;  /* 0x0000004700447c82 */ /* 0x000fe20008000000 */
[----:B------:R-:W-:Y:S01]  /*27d70*/  R2UR UR43, R9 ;  /* 0x00000000092b72ca */ /* 0x000fe200000e0000 */
[----:B------:R-:W-:Y:S01]  /*27d80*/  UMOV UR69, UR4 ;  /* 0x0000000400457c82 */ /* 0x000fe20008000000 */
[----:B------:R-:W-:Y:S01]  /*27d90*/  R2UR UR44, R8 ;  /* 0x00000000082c72ca */ /* 0x000fe200000e0000 */
[----:B------:R-:W-:Y:S01]  /*27da0*/  UMOV UR65, UR10 ;  /* 0x0000000a00417c82 */ /* 0x000fe20008000000 */
[----:B------:R-:W-:Y:S01]  /*27db0*/  R2UR UR45, R7 ;  /* 0x00000000072d72ca */ /* 0x000fe200000e0000 */
[----:B------:R-:W-:Y:S01]  /*27dc0*/  UMOV UR59, UR22 ;  /* 0x00000016003b7c82 */ /* 0x000fe20008000000 */
[----:B------:R-:W-:Y:S01]  /*27dd0*/  MOV.SPILL R13, UR48 ;  /* 0x00000030000d7c02 */ /* 0x000fe20009000f00 */
[----:B------:R-:W-:Y:S01]  /*27de0*/  UIADD3 UR48, UPT, UPT, UR5, 0x56000, URZ ;  /* 0x0005600005307890 */ /* 0x000fe2000fffe0ff */
[----:B------:R-:W-:Y:S01]  /*27df0*/  MOV.SPILL R10, UR40 ;  /* 0x00000028000a7c02 */ /* 0x000fe20009000f00 */
[----:B------:R-:W-:Y:S01]  /*27e00*/  UIADD3 UR40, UPT, UPT, UR5, 0x57000, URZ ;  /* 0x0005700005287890 */ /* 0x000fe2000fffe0ff */
[----:B------:R-:W3:Y:S01]  /*27e10*/  LDL.LU R24, [R1+0x18] ;  /* 0x0000180001187983 */ /* 0x000ee20000300800 */
[----:B------:R-:W-:Y:S01]  /*27e20*/  UMOV UR54, UR42 ;  /* 0x0000002a00367c82 */ /* 0x000fe20008000000 */
[----:B------:R-:W-:Y:S01]  /*27e30*/  UMOV UR60, UR71 ;  /* 0x00000047003c7c82 */ /* 0x000fe20008000000 */
[----:B------:R-:W-:Y:S01]  /*27e40*/  UMOV UR61, UR4 ;  /* 0x00000004003d7c82 */ /* 0x000fe20008000000 */
        /* <DEDUP_REMOVED lines=11> */
[----:B------:R-:W-:Y:S01]  /*27f00*/  UMOV UR9, 0x40 ;  /* 0x0000004000097882 */ /* 0x000fe20000000000 */
[----:B------:R-:W-:Y:S01]  /*27f10*/  UMOV UR11, UR22 ;  /* 0x00000016000b7c82 */ /* 0x000fe20008000000 */
[----:B------:R-:W-:Y:S01]  /*27f20*/  UMOV UR12, UR71 ;  /* 0x00000047000c7c82 */ /* 0x000fe20008000000 */
[----:B------:R-:W-:Y:S01]  /*27f30*/  UMOV UR13, UR4 ;  /* 0x00000004000d7c82 */ /* 0x000fe20008000000 */
[----:B------:R-:W-:Y:S01]  /*27f40*/  UMOV UR10, UR15 ;  /* 0x0000000f000a7c82 */ /* 0x000fe20008000000 */
[----:B------:R-:W-:Y:S01]  /*27f50*/  R2UR.FILL UR47, R20 ;  /* 0x00000000142f72ca */ /* 0x000fe200004e0000 */
[----:B------:R1:W5:Y:S01]  /*27f60*/  LDL.LU R21, [R1+0x8c] ;  /* 0x00008c0001157983 */ /* 0x0003620000300800 */
[----:B------:R-:W-:-:S03]  /*27f70*/  R2UR.FILL UR46, R19 ;  /* 0x00000000132e72ca */ /* 0x000fc600004e0000 */
[----:B------:R1:W5:Y:S04]  /*27f80*/  LDL.LU R20, [R1+0x94] ;  /* 0x0000940001147983 */ /* 0x0003680000300800 */
[----:B------:R1:W5:Y:S04]  /*27f90*/  LDL.LU R19, [R1+0x90] ;  /* 0x0000900001137983 */ /* 0x0003680000300800 */
[----:B------:R1:W5:Y:S01]  /*27fa0*/  LDL.LU R3, [R1+0x80] ;  /* 0x0000800001037983 */ /* 0x0003620000300800 */
[----:B--2---:R-:W-:-:S13]  /*27fb0*/  R2UR.FILL UR37, R27 ;  /* 0x000000001b2572ca */ /* 0x004fda00004e0000 */
[----:B------:R-:W-:Y:S01]  /*27fc0*/  UTMASTG.5D [UR32], [UR6] ;  /* 0x00000020060073b5 */ /* 0x000fe20008020000 */
[----:B------:R-:W-:Y:S01]  /*27fd0*/  UTMASTG.5D [UR48], [UR6] ;  /* 0x00000030060073b5 */ /* 0x000fe20008020000 */
[----:B------:R2:W-:Y:S02]  /*27fe0*/  UTMASTG.5D [UR40], [UR6] ;  /* 0x00000028060073b5 */ /* 0x0005e40008020000 */
[----:B--2---:R-:W-:Y:S02]  /*27ff0*/  R2UR.FILL UR45, R23 ;  /* 0x00000000172d72ca */ /* 0x004fe400004e0000 */
[----:B------:R-:W-:Y:S02]  /*28000*/  R2UR.FILL UR44, R6 ;  /* 0x00000000062c72ca */ /* 0x000fe400004e0000 */
[----:B------:R-:W-:Y:S02]  /*28010*/  R2UR.FILL UR43, R5 ;  /* 0x00000000052b72ca */ /* 0x000fe400004e0000 */
[----:B------:R-:W-:Y:S01]  /*28020*/  R2UR.FILL UR42, R4 ;  /* 0x00000000042a72ca */ /* 0x000fe200004e0000 */
[----:B------:R-:W-:Y:S01]  /*28030*/  UIADD3 UR40, UPT, UPT, UR5, 0x58000, URZ ;  /* 0x0005800005287890 */ /* 0x000fe2000fffe0ff */
[----:B------:R-:W-:-:S02]  /*28040*/  R2UR.FILL UR53, R17 ;  /* 0x00000000113572ca */ /* 0x000fc400004e0000 */
[----:B------:R-:W-:Y:S02]  /*28050*/  R2UR.FILL UR52, R16 ;  /* 0x00000000103472ca */ /* 0x000fe400004e0000 */
[----:B------:R-:W-:Y:S02]  /*28060*/  R2UR.FILL UR51, R15 ;  /* 0x000000000f3372ca */ /* 0x000fe400004e0000 */
[----:B------:R-:W-:Y:S02]  /*28070*/  R2UR.FILL UR50, R14 ;  /* 0x000000000e3272ca */ /* 0x000fe400004e0000 */
[----:B------:R-:W-:-:S03]  /*28080*/  R2UR.FILL UR48, R13 ;  /* 0x000000000d3072ca */ /* 0x000fc600004e0000 */
[----:B------:R2:W-:Y:S01]  /*28090*/  UTMASTG.5D [UR40], [UR6] ;  /* 0x00000028060073b5 */ /* 0x0005e20008020000 */
[----:B------:R-:W-:Y:S01]  /*280a0*/  UMOV UR23, UR42 ;  /* 0x0000002a00177c82 */ /* 0x000fe20008000000 */
[----:B------:R-:W-:Y:S02]  /*280b0*/  UIADD3 UR34, UPT, UPT, UR30, 0x70, URZ ;  /* 0x000000701e227890 */ /* 0x000fe4000fffe0ff */
[----:B------:R-:W-:Y:S01]  /*280c0*/  UIADD3 UR32, UPT, UPT, UR5, 0x5e000, URZ ;  /* 0x0005e00005207890 */ /* 0x000fe2000fffe0ff */
[----:B------:R-:W-:Y:S01]  /*280d0*/  UTMASTG.5D [UR72], [UR6] ;  /* 0x00000048060073b5 */ /* 0x000fe20008020000 */
[----:B------:R-:W-:Y:S01]  /*280e0*/  UMOV UR35, UR22 ;  /* 0x0000001600237c82 */ /* 0x000fe20008000000 */
[----:B------:R-:W-:Y:S01]  /*280f0*/  UMOV UR36, UR71 ;  /* 0x0000004700247c82 */ /* 0x000fe20008000000 */
[----:B------:R-:W-:Y:S01]  /*28100*/  UMOV UR37, UR4 ;  /* 0x0000000400257c82 */ /* 0x000fe20008000000 */
[----:B----4-:R-:W-:Y:S01]  /*28110*/  R2UR.FILL UR38, R2 ;  /* 0x00000000022672ca */ /* 0x010fe200004e0000 */
[----:B------:R-:W-:Y:S01]  /*28120*/  UTMASTG.5D [UR64], [UR6] ;  /* 0x00000040060073b5 */ /* 0x000fe20008020000 */
[----:B------:R-:W-:Y:S01]  /*28130*/  MOV.SPILL R27, UR47 ;  /* 0x0000002f001b7c02 */ /* 0x000fe20009000f00 */
[----:B------:R-:W4:Y:S01]  /*28140*/  LDCU UR22, c[0x0][0x38c] ;  /* 0x00007180ff1677ac */ /* 0x000f220008000800 */
[----:B------:R-:W-:Y:S01]  /*28150*/  UTMASTG.5D [UR56], [UR6] ;  /* 0x00000038060073b5 */ /* 0x000fe20008020000 */
[----:B--2---:R-:W-:-:S02]  /*28160*/  R2UR.FILL UR45, R25 ;  /* 0x00000000192d72ca */ /* 0x004fc400004e0000 */
[----:B------:R-:W-:Y:S02]  /*28170*/  R2UR.FILL UR44, R18 ;  /* 0x00000000122c72ca */ /* 0x000fe400004e0000 */
[----:B------:R-:W-:Y:S01]  /*28180*/  R2UR.FILL UR43, R12 ;  /* 0x000000000c2b72ca */ /* 0x000fe200004e0000 */
[----:B------:R-:W-:Y:S01]  /*28190*/  UTMASTG.5D [UR48], [UR6] ;  /* 0x00000030060073b5 */ /* 0x000fe20008020000 */
[----:B------:R-:W-:Y:S02]  /*281a0*/  R2UR.FILL UR42, R11 ;  /* 0x000000000b2a72ca */ /* 0x000fe400004e0000 */
[----:B------:R-:W-:Y:S01]  /*281b0*/  R2UR.FILL UR40, R10 ;  /* 0x000000000a2872ca */ /* 0x000fe200004e0000 */
[----:B------:R1:W5:-:S12]  /*281c0*/  LDL.LU R2, [R1+0x7c] ;  /* 0x00007c0001027983 */ /* 0x0003580000300800 */
[----:B------:R-:W-:Y:S01]  /*281d0*/  UTMASTG.5D [UR40], [UR6] ;  /* 0x00000028060073b5 */ /* 0x000fe20008020000 */
[----:B------:R-:W-:Y:S01]  /*281e0*/  UTMASTG.5D [UR32], [UR6] ;  /* 0x00000020060073b5 */ /* 0x000fe20008020000 */
[----:B------:R-:W-:Y:S01]  /*281f0*/  UTMASTG.5D [UR24], [UR6] ;  /* 0x00000018060073b5 */ /* 0x000fe20008020000 */
[----:B------:R2:W-:Y:S01]  /*28200*/  UTMASTG.5D [UR16], [UR6] ;  /* 0x00000010060073b5 */ /* 0x0005e20008020000 */
[----:B------:R4:W-:Y:S01]  /*28210*/  UTMASTG.5D [UR8], [UR6] ;  /* 0x00000008060073b5 */ /* 0x0009e20008020000 */
[----:B--2---:R-:W-:Y:S01]  /*28220*/  UIADD3 UR16, UPT, UPT, UR5, 0x52400, URZ ;  /* 0x0005240005107890 */ /* 0x004fe2000fffe0ff */
[----:B------:R-:W-:Y:S01]  /*28230*/  UMOV UR18, UR14 ;  /* 0x0000000e00127c82 */ /* 0x000fe20008000000 */
[----:B----4-:R-:W-:-:S07]  /*28240*/  UIADD3 UR8, UPT, UPT, UR5, 0x53400, URZ ;  /* 0x0005340005087890 */ /* 0x010fce000fffe0ff */
[----:B------:R2:W-:Y:S01]  /*28250*/  UTMASTG.5D [UR16], [UR6] ;  /* 0x00000010060073b5 */ /* 0x0005e20008020000 */
[----:B------:R-:W-:Y:S02]  /*28260*/  UMOV UR10, UR70 ;  /* 0x00000046000a7c82 */ /* 0x000fe40008000000 */
        /* <DEDUP_REMOVED lines=38> */
[----:B------:R-:W-:Y:S01]  /*284d0*/  UMOV UR17, 0x80 ;  /* 0x0000008000117882 */ /* 0x000fe20000000000 */
[----:B------:R-:W-:Y:S01]  /*284e0*/  UMOV UR18, UR30 ;  /* 0x0000001e00127c82 */ /* 0x000fe20008000000 */
[----:B----4-:R-:W-:-:S06]  /*284f0*/  UIADD3 UR8, UPT, UPT, UR5, 0x51800, URZ ;  /* 0x0005180005087890 */ /* 0x010fcc000fffe0ff */
[----:B------:R2:W-:Y:S01]  /*28500*/  UTMASTG.5D [UR16], [UR6] ;  /* 0x00000010060073b5 */ /* 0x0005e20008020000 */
[----:B------:R-:W-:Y:S01]  /*28510*/  UMOV UR9, 0x80 ;  /* 0x0000008000097882 */ /* 0x000fe20000000000 */
        /* <DEDUP_REMOVED lines=37> */
[----:B------:R-:W-:Y:S01]  /*28770*/  UTMASTG.5D [UR8], [UR6] ;  /* 0x00000008060073b5 */ /* 0x000fe20008020000 */
[----:B--2---:R-:W-:Y:S01]  /*28780*/  UIADD3 UR16, UPT, UPT, UR5, 0x5e800, URZ ;  /* 0x0005e80005107890 */ /* 0x004fe2000fffe0ff */
[----:B------:R-:W-:-:S08]  /*28790*/  UMOV UR18, UR34 ;  /* 0x0000002200127c82 */ /* 0x000fd00008000000 */
[----:B------:R2:W-:Y:S02]  /*287a0*/  UTMASTG.5D [UR16], [UR6] ;  /* 0x00000010060073b5 */ /* 0x0005e40008020000 */
[----:B--2---:R-:W-:Y:S01]  /*287b0*/  UMOV UR18, UR30 ;  /* 0x0000001e00127c82 */ /* 0x004fe20008000000 */
[----:B---3--:R-:W-:Y:S02]  /*287c0*/  R2UR.FILL UR30, R0 ;  /* 0x00000000001e72ca */ /* 0x008fe400004e0000 */
[----:B------:R1:W5:Y:S01]  /*287d0*/  LDL.LU R0, [R1+0x78] ;  /* 0x0000780001007983 */ /* 0x0003620000300800 */
[----:B------:R-:W-:Y:S01]  /*287e0*/  UIADD3 UR8, UPT, UPT, UR5, 0x5f800, URZ ;  /* 0x0005f80005087890 */ /* 0x000fe2000fffe0ff */
[----:B------:R-:W-:Y:S01]  /*287f0*/  UMOV UR10, UR26 ;  /* 0x0000001a000a7c82 */ /* 0x000fe20008000000 */
[----:B------:R-:W-:-:S07]  /*28800*/  UIADD3 UR16, UPT, UPT, UR5, 0x50c00, URZ ;  /* 0x00050c0005107890 */ /* 0x000fce000fffe0ff */
[----:B------:R2:W-:Y:S01]  /*28810*/  UTMASTG.5D [UR8], [UR6] ;  /* 0x00000008060073b5 */ /* 0x0005e20008020000 */
[----:B------:R-:W-:Y:S02]  /*28820*/  UMOV UR17, 0xc0 ;  /* 0x000000c000117882 */ /* 0x000fe40000000000 */
[----:B------:R3:W-:Y:S01]  /*28830*/  UTMASTG.5D [UR16], [UR6] ;  /* 0x00000010060073b5 */ /* 0x0007e20008020000 */
[----:B--2---:R-:W-:Y:S01]  /*28840*/  UIADD3 UR8, UPT, UPT, UR5, 0x51c00, URZ ;  /* 0x00051c0005087890 */ /* 0x004fe2000fffe0ff */
[----:B------:R-:W-:Y:S01]  /*28850*/  UMOV UR9, 0xc0 ;  /* 0x000000c000097882 */ /* 0x000fe20000000000 */
[----:B------:R-:W-:Y:S01]  /*28860*/  UMOV UR10, UR15 ;  /* 0x0000000f000a7c82 */ /* 0x000fe20008000000 */
[----:B---3--:R-:W-:-:S06]  /*28870*/  UIADD3 UR16, UPT, UPT, UR5, 0x52c00, URZ ;  /* 0x00052c0005107890 */ /* 0x008fcc000fffe0ff */
[----:B------:R2:W-:Y:S01]  /*28880*/  UTMASTG.5D [UR8], [UR6] ;  /* 0x00000008060073b5 */ /* 0x0005e20008020000 */
[----:B------:R-:W-:Y:S02]  /*28890*/  UMOV UR18, UR14 ;  /* 0x0000000e00127c82 */ /* 0x000fe40008000000 */
[----:B------:R3:W-:Y:S01]  /*288a0*/  UTMASTG.5D [UR16], [UR6] ;  /* 0x00000010060073b5 */ /* 0x0007e20008020000 */
[----:B--2---:R-:W-:Y:S01]  /*288b0*/  UIADD3 UR8, UPT, UPT, UR5, 0x53c00, URZ ;  /* 0x00053c0005087890 */ /* 0x004fe2000fffe0ff */
[----:B------:R-:W-:Y:S01]  /*288c0*/  UMOV UR10, UR70 ;  /* 0x00000046000a7c82 */ /* 0x000fe20008000000 */
[----:B------:R-:W-:Y:S01]  /*288d0*/  MOV.SPILL R26, UR46 ;  /* 0x0000002e001a7c02 */ /* 0x000fe20009000f00 */
[----:B------:R-:W4:Y:S01]  /*288e0*/  LDCU UR70, c[0x0][0x380] ;  /* 0x00007000ff4677ac */ /* 0x000f220008000800 */
[----:B---3--:R-:W-:-:S05]  /*288f0*/  UIADD3 UR16, UPT, UPT, UR5, 0x54c00, URZ ;  /* 0x00054c0005107890 */ /* 0x008fca000fffe0ff */
[----:B------:R2:W-:Y:S01]  /*28900*/  UTMASTG.5D [UR8], [UR6] ;  /* 0x00000008060073b5 */ /* 0x0005e20008020000 */
[----:B------:R-:W-:Y:S01]  /*28910*/  UMOV UR18, UR63 ;  /* 0x0000003f00127c82 */ /* 0x000fe20008000000 */
[----:B------:R-:W-:Y:S01]  /*28920*/  R2UR.FILL UR39, R24 ;  /* 0x00000000182772ca */ /* 0x000fe200004e0000 */
[----:B------:R-:W3:Y:S01]  /*28930*/  LDCU UR63, c[0x0][0x918] ;  /* 0x00012300ff3f77ac */ /* 0x000ee20008000800 */
[----:B------:R1:W-:Y:S01]  /*28940*/  UTMASTG.5D [UR16], [UR6] ;  /* 0x00000010060073b5 */ /* 0x0003e20008020000 */
[----:B--2---:R-:W-:Y:S01]  /*28950*/  UIADD3 UR8, UPT, UPT, UR5, 0x55c00, URZ ;  /* 0x00055c0005087890 */ /* 0x004fe2000fffe0ff */
[----:B------:R-:W-:Y:S01]  /*28960*/  UMOV UR10, UR62 ;  /* 0x0000003e000a7c82 */ /* 0x000fe20008000000 */
[----:B------:R-:W-:Y:S01]  /*28970*/  R2UR.FILL UR47, R27 ;  /* 0x000000001b2f72ca */ /* 0x000fe200004e0000 */
[----:B------:R-:W2:Y:S01]  /*28980*/  LDCU UR62, c[0x0][0x900] ;  /* 0x00012000ff3e77ac */ /* 0x000ea20008000800 */
[----:B-1----:R-:W-:-:S05]  /*28990*/  UIADD3 UR16, UPT, UPT, UR5, 0x56c00, URZ ;  /* 0x00056c0005107890 */ /* 0x002fca000fffe0ff */
[----:B------:R1:W-:Y:S01]  /*289a0*/  UTMASTG.5D [UR8], [UR6] ;  /* 0x00000008060073b5 */ /* 0x0003e20008020000 */
[----:B------:R-:W-:-:S03]  /*289b0*/  UMOV UR18, UR55 ;  /* 0x0000003700127c82 */ /* 0x000fc60008000000 */
[----:B------:R4:W-:Y:S01]  /*289c0*/  UTMASTG.5D [UR16], [UR6] ;  /* 0x00000010060073b5 */ /* 0x0009e20008020000 */
[----:B-1----:R-:W-:Y:S01]  /*289d0*/  UIADD3 UR8, UPT, UPT, UR5, 0x57c00, URZ ;  /* 0x00057c0005087890 */ /* 0x002fe2000fffe0ff */
[----:B------:R-:W-:Y:S01]  /*289e0*/  UMOV UR10, UR54 ;  /* 0x00000036000a7c82 */ /* 0x000fe20008000000 */
[----:B------:R-:W1:Y:S01]  /*289f0*/  S2UR UR55, SR_CgaCtaId ;  /* 0x00000000003779c3 */ /* 0x000e620000008800 */
[----:B------:R-:W-:Y:S01]  /*28a00*/  R2UR.FILL UR46, R26 ;  /* 0x000000001a2e72ca */ /* 0x000fe200004e0000 */
[----:B------:R-:W1:Y:S01]  /*28a10*/  LDCU UR54, c[0x0][0x91c] ;  /* 0x00012380ff3677ac */ /* 0x000e620008000800 */
[----:B----4-:R-:W-:-:S04]  /*28a20*/  UIADD3 UR16, UPT, UPT, UR5, 0x58c00, URZ ;  /* 0x00058c0005107890 */ /* 0x010fc8000fffe0ff */
[----:B------:R4:W-:Y:S01]  /*28a30*/  UTMASTG.5D [UR8], [UR6] ;  /* 0x00000008060073b5 */ /* 0x0009e20008020000 */
[----:B------:R-:W-:Y:S01]  /*28a40*/  UMOV UR18, UR23 ;  /* 0x0000001700127c82 */ /* 0x000fe20008000000 */
[----:B------:R-:W-:Y:S01]  /*28a50*/  R2UR.FILL UR15, R29 ;  /* 0x000000001d0f72ca */ /* 0x000fe200004e0000 */
[----:B------:R-:W1:Y:S02]  /*28a60*/  LDCU UR23, c[0x0][0x904] ;  /* 0x00012080ff1777ac */ /* 0x000e640008000800 */
[----:B------:R3:W-:Y:S01]  /*28a70*/  UTMASTG.5D [UR16], [UR6] ;  /* 0x00000010060073b5 */ /* 0x0007e20008020000 */
[----:B----4-:R-:W-:Y:S01]  /*28a80*/  UIADD3 UR8, UPT, UPT, UR5, 0x59c00, URZ ;  /* 0x00059c0005087890 */ /* 0x010fe2000fffe0ff */
[----:B------:R-:W-:Y:S01]  /*28a90*/  UMOV UR10, UR74 ;  /* 0x0000004a000a7c82 */ /* 0x000fe20008000000 */
[----:B---3--:R-:W-:-:S07]  /*28aa0*/  UIADD3 UR16, UPT, UPT, UR5, 0x5ac00, URZ ;  /* 0x0005ac0005107890 */ /* 0x008fce000fffe0ff */
[----:B------:R3:W-:Y:S01]  /*28ab0*/  UTMASTG.5D [UR8], [UR6] ;  /* 0x00000008060073b5 */ /* 0x0007e20008020000 */
[----:B------:R-:W-:Y:S02]  /*28ac0*/  UMOV UR18, UR66 ;  /* 0x0000004200127c82 */ /* 0x000fe40008000000 */
[----:B------:R4:W-:Y:S01]  /*28ad0*/  UTMASTG.5D [UR16], [UR6] ;  /* 0x00000010060073b5 */ /* 0x0009e20008020000 */
[----:B---3--:R-:W-:Y:S01]  /*28ae0*/  UIADD3 UR8, UPT, UPT, UR5, 0x5bc00, URZ ;  /* 0x0005bc0005087890 */ /* 0x008fe2000fffe0ff */
[----:B------:R-:W-:Y:S01]  /*28af0*/  UMOV UR10, UR58 ;  /* 0x0000003a000a7c82 */ /* 0x000fe20008000000 */
[----:B----4-:R-:W-:-:S07]  /*28b00*/  UIADD3 UR16, UPT, UPT, UR5, 0x5cc00, URZ ;  /* 0x0005cc0005107890 */ /* 0x010fce000fffe0ff */
        /* <DEDUP_REMOVED lines=9> */
[----:B------:R-:W-:Y:S01]  /*28ba0*/  R2UR.FILL UR14, R28 ;  /* 0x000000001c0e72ca */ /* 0x000fe200004e0000 */
[----:B---3--:R-:W-:Y:S01]  /*28bb0*/  UIADD3 UR8, UPT, UPT, UR5, 0x5fc00, URZ ;  /* 0x0005fc0005087890 */ /* 0x008fe2000fffe0ff */
[----:B------:R-:W-:-:S08]  /*28bc0*/  UMOV UR10, UR26 ;  /* 0x0000001a000a7c82 */ /* 0x000fd00008000000 */
[----:B------:R4:W-:Y:S02]  /*28bd0*/  UTMASTG.5D [UR8], [UR6] ;  /* 0x00000008060073b5 */ /* 0x0009e40008020000 */
[----:B-12-4-:R-:W-:-:S03]  /*28be0*/  NOP ;  /* 0x0000000000007918 */ /* 0x016fc60000000000 */
.L_x_405:
[----:B--2---:R-:W-:Y:S05]  /*28bf0*/  BSYNC.RECONVERGENT B0 ;  /* 0x0000000000007941 */ /* 0x004fea0003800200 */
.L_x_404:
[----:B------:R0:W-:Y:S01]  /*28c00*/  UTMACMDFLUSH ;  /* 0x00000000000079b7 */ /* 0x0001e20000000000 */
[----:B------:R-:W-:Y:S05]  /*28c10*/  BRA.U UP6, `(.L_x_406) ;  /* 0x0000000106047547 */ /* 0x000fea000b800000 */
[----:B------:R-:W-:Y:S05]  /*28c20*/  BPT.TRAP 0x1 ;  /* 0x000000040000795c */ /* 0x000fea0000300000 */
.L_x_406:
[----:B-----5:R-:W2:Y:S02]  /*28c30*/  SYNCS.PHASECHK.TRANS64.TRYWAIT P0, [UR5+0x700b8], R0 ;  /* 0x0700b800ff0075a7 */ /* 0x020ea40008001105 */
[----:B--2---:R-:W-:Y:S05]  /*28c40*/  @!P0 BRA `(.L_x_407) ;  /* 0x00000028003c8947 */ /* 0x004fea0003800000 */
.L_x_505:
[----:B------:R-:W-:Y:S04]  /*28c50*/  BSSY.RECONVERGENT B0, `(.L_x_408) ;  /* 0x0000125000007945 */ /* 0x000fe80003800200 */
[----:B------:R-:W-:Y:S05]  /*28c60*/  @!P1 BRA `(.L_x_409) ;  /* 0x00000010008c9947 */ /* 0x000fea0003800000 */
[----:B------:R-:W-:Y:S01]  /*28c70*/  R2UR UR8, R21 ;  /* 0x00000000150872ca */ /* 0x000fe200000e0000 */
[----:B------:R-:W-:Y:S01]  /*28c80*/  UIADD3 UR6, UP0, UPT, UR46, 0x400, URZ ;  /* 0x000004002e067890 */ /* 0x000fe2000ff1e0ff */
[----:B------:R-:W-:Y:S01]  /*28c90*/  R2UR UR22, R19 ;  /* 0x00000000131672ca */ /* 0x000fe200000e0000 */
[----:B------:R-:W-:Y:S01]  /*28ca0*/  UIADD3 UR32, UPT, UPT, UR5, 0x60000, URZ ;  /* 0x0006000005207890 */ /* 0x000fe2000fffe0ff */
[----:B------:R-:W-:Y:S01]  /*28cb0*/  R2UR UR71, R20 ;  /* 0x00000000144772ca */ /* 0x000fe200000e0000 */
[----:B------:R-:W-:Y:S01]  /*28cc0*/  UIADD3 UR56, UPT, UPT, UR5, 0x61000, URZ ;  /* 0x0006100005387890 */ /* 0x000fe2000fffe0ff */
[----:B------:R-:W-:Y:S01]  /*28cd0*/  R2UR UR4, R22 ;  /* 0x00000000160472ca */ /* 0x000fe200000e0000 */
[----:B------:R-:W-:Y:S01]  /*28ce0*/  UIADD3 UR48, UPT, UPT, UR5, 0x62000, URZ ;  /* 0x0006200005307890 */ /* 0x000fe2000fffe0ff */
[----:B------:R-:W-:Y:S01]  /*28cf0*/  MOV.SPILL R6, UR15 ;  /* 0x0000000f00067c02 */ /* 0x000fe20009000f00 */
[----:B------:R-:W-:Y:S01]  /*28d00*/  UIADD3 UR24, UPT, UPT, UR5, 0x63000, URZ ;  /* 0x0006300005187890 */ /* 0x000fe2000fffe0ff */
[----:B------:R-:W-:Y:S01]  /*28d10*/  MOV.SPILL R9, UR39 ;  /* 0x0000002700097c02 */ /* 0x000fe20009000f00 */
[----:B------:R-:W-:Y:S01]  /*28d20*/  UMOV UR10, URZ ;  /* 0x000000ff000a7c82 */ /* 0x000fe20008000000 */
[----:B------:R-:W-:Y:S01]  /*28d30*/  UMOV UR33, URZ ;  /* 0x000000ff00217c82 */ /* 0x000fe20008000000 */
[----:B------:R-:W-:Y:S01]  /*28d40*/  UIADD3 UR7, UPT, UPT, UR8, 0xb8, URZ ;  /* 0x000000b808077890 */ /* 0x000fe2000fffe0ff */
[----:B------:R-:W-:Y:S01]  /*28d50*/  R2UR.FILL UR39, R9 ;  /* 0x00000000092772ca */ /* 0x000fe200004e0000 */
[----:B------:R-:W-:Y:S01]  /*28d60*/  UIADD3 UR34, UPT, UPT, UR8, 0x80, URZ ;  /* 0x0000008008227890 */ /* 0x000fe2000fffe0ff */
[----:B------:R-:W-:Y:S01]  /*28d70*/  MOV.SPILL R8, UR38 ;  /* 0x0000002600087c02 */ /* 0x000fe20009000f00 */
[----:B------:R-:W-:Y:S01]  /*28d80*/  UIADD3 UR58, UPT, UPT, UR8, 0x88, URZ ;  /* 0x00000088083a7890 */ /* 0x000fe2000fffe0ff */
[----:B------:R-:W-:Y:S01]  /*28d90*/  MOV.SPILL R7, UR30 ;  /* 0x0000001e00077c02 */ /* 0x000fe20009000f00 */
[----:B-1----:R-:W-:Y:S01]  /*28da0*/  IMAD.U32 R4, RZ, RZ, UR7 ;  /* 0x00000007ff047e24 */ /* 0x002fe2000f8e00ff */
[----:B------:R-:W-:Y:S01]  /*28db0*/  UIADD3.X UR7, UPT, UPT, URZ, UR47, URZ, UP0, !UPT ;  /* 0x0000002fff077290 */ /* 0x000fe200087fe4ff */
[----:B------:R-:W-:Y:S01]  /*28dc0*/  R2UR.FILL UR38, R8 ;  /* 0x00000000082672ca */ /* 0x000fe200004e0000 */
[----:B------:R-:W-:Y:S01]  /*28dd0*/  UIADD3 UR50, UPT, UPT, UR8, 0x90, URZ ;  /* 0x0000009008327890 */ /* 0x000fe2000fffe0ff */
[----:B------:R-:W-:Y:S01]  /*28de0*/  MOV.SPILL R5, UR14 ;  /* 0x0000000e00057c02 */ /* 0x000fe20009000f00 */
[----:B------:R-:W-:Y:S01]  /*28df0*/  UIADD3 UR26, UPT, UPT, UR8, 0x98, URZ ;  /* 0x00000098081a7890 */ /* 0x000fe2000fffe0ff */
[----:B------:R-:W-:Y:S01]  /*28e00*/  MOV.SPILL R16, UR31 ;  /* 0x0000001f00107c02 */ /* 0x000fe20009000f00 */
[----:B------:R-:W-:Y:S01]  /*28e10*/  UMOV UR35, UR22 ;  /* 0x0000001600237c82 */ /* 0x000fe20008000000 */
[----:B------:R-:W-:Y:S01]  /*28e20*/  UMOV UR36, UR71 ;  /* 0x0000004700247c82 */ /* 0x000fe20008000000 */
[----:B------:R-:W-:Y:S01]  /*28e30*/  UMOV UR37, UR4 ;  /* 0x0000000400257c82 */ /* 0x000fe20008000000 */
[----:B------:R-:W-:Y:S01]  /*28e40*/  UIADD3 UR9, UPT, UPT, UR8, 0xc0, URZ ;  /* 0x000000c008097890 */ /* 0x000fe2000fffe0ff */
        /* <DEDUP_REMOVED lines=9> */
[----:B------:R-:W-:Y:S01]  /*28ee0*/  UMOV UR53, UR4 ;  /* 0x0000000400357c82 */ /* 0x000fe20008000000 */
[----:B------:R-:W-:Y:S01]  /*28ef0*/  UMOV UR49, UR10 ;  /* 0x0000000a00317c82 */ /* 0x000fe20008000000 */
[----:B------:R-:W-:Y:S01]  /*28f00*/  UMOV UR27, UR22 ;  /* 0x00000016001b7c82 */ /* 0x000fe20008000000 */
[----:B------:R-:W-:Y:S01]  /*28f10*/  UMOV UR28, UR71 ;  /* 0x00000047001c7c82 */ /* 0x000fe20008000000 */
[----:B------:R-:W-:Y:S01]  /*28f20*/  UMOV UR29, UR4 ;  /* 0x00000004001d7c82 */ /* 0x000fe20008000000 */
[----:B------:R-:W-:Y:S01]  /*28f30*/  UMOV UR25, UR10 ;  /* 0x0000000a00197c82 */ /* 0x000fe20008000000 */
[----:B------:R-:W-:Y:S01]  /*28f40*/  IMAD.U32 R0, RZ, RZ, UR9 ;  /* 0x00000009ff007e24 */ /* 0x000fe2000f8e00ff */
[----:B------:R3:W-:Y:S01]  /*28f50*/  UTMASTG.5D [UR48], [UR6] ;  /* 0x00000030060073b5 */ /* 0x0007e20008020000 */
[----:B------:R-:W-:Y:S01]  /*28f60*/  UMOV UR70, UR26 ;  /* 0x0000001a00467c82 */ /* 0x000fe20008000000 */
[----:B------:R-:W-:Y:S01]  /*28f70*/  MOV.SPILL R12, UR61 ;  /* 0x0000003d000c7c02 */ /* 0x000fe20009000f00 */
[----:B------:R-:W-:Y:S01]  /*28f80*/  UMOV UR30, UR34 ;  /* 0x00000022001e7c82 */ /* 0x000fe20008000000 */
[----:B------:R-:W-:Y:S01]  /*28f90*/  MOV.SPILL R11, UR60 ;  /* 0x0000003c000b7c02 */ /* 0x000fe20009000f00 */
[----:B------:R-:W-:Y:S01]  /*28fa0*/  UIADD3 UR74, UPT, UPT, UR8, 0xc8, URZ ;  /* 0x000000c8084a7890 */ /* 0x000fe2000fffe0ff */
[----:B------:R-:W-:Y:S01]  /*28fb0*/  MOV.SPILL R10, UR59 ;  /* 0x0000003b000a7c02 */ /* 0x000fe20009000f00 */
[----:B------:R-:W-:Y:S01]  /*28fc0*/  UIADD3 UR72, UPT, UPT, UR5, 0x69000, URZ ;  /* 0x0006900005487890 */ /* 0x000fe2000fffe0ff */
[----:B------:R4:W-:Y:S01]  /*28fd0*/  UTMASTG.5D [UR24], [UR6] ;  /* 0x00000018060073b5 */ /* 0x0009e20008020000 */
[----:B------:R-:W-:Y:S01]  /*28fe0*/  MOV.SPILL R15, UR30 ;  /* 0x0000001e000f7c02 */ /* 0x000fe20009000f00 */
[----:B------:R-:W-:Y:S01]  /*28ff0*/  UIADD3 UR66, UPT, UPT, UR8, 0xd0, URZ ;  /* 0x000000d008427890 */ /* 0x000fe2000fffe0ff */
[----:B------:R-:W-:Y:S01]  /*29000*/  R2UR.FILL UR31, R16 ;  /* 0x00000000101f72ca */ /* 0x000fe200004e0000 */
[----:B------:R-:W-:Y:S01]  /*29010*/  UIADD3 UR64, UPT, UPT, UR5, 0x6a000, URZ ;  /* 0x0006a00005407890 */ /* 0x000fe2000fffe0ff */
[----:B------:R-:W-:Y:S01]  /*29020*/  R2UR.FILL UR30, R15 ;  /* 0x000000000f1e72ca */ /* 0x000fe200004e0000 */
[----:B------:R-:W-:Y:S01]  /*29030*/  UMOV UR14, UR50 ;  /* 0x00000032000e7c82 */ /* 0x000fe20008000000 */
[----:B------:R-:W-:-:S02]  /*29040*/  UIADD3 UR42, UPT, UPT, UR8, 0xe8, URZ ;  /* 0x000000e8082a7890 */ /* 0x000fc4000fffe0ff */
[----:B------:R-:W-:Y:S01]  /*29050*/  UIADD3 UR40, UPT, UPT, UR5, 0x6d000, URZ ;  /* 0x0006d00005287890 */ /* 0x000fe2000fffe0ff */
[----:B------:R-:W-:Y:S01]  /*29060*/  UMOV UR75, UR22 ;  /* 0x00000016004b7c82 */ /* 0x000fe20008000000 */
[----:B------:R-:W-:Y:S01]  /*29070*/  UMOV UR76, UR71 ;  /* 0x00000047004c7c82 */ /* 0x000fe20008000000 */
[----:B-1----:R-:W-:Y:S02]  /*29080*/  UIADD3 UR34, UPT, UPT, UR8, 0xf0, URZ ;  /* 0x000000f008227890 */ /* 0x002fe4000fffe0ff */
[----:B------:R-:W-:Y:S01]  /*29090*/  UIADD3 UR32, UPT, UPT, UR5, 0x6e000, URZ ;  /* 0x0006e00005207890 */ /* 0x000fe2000fffe0ff */
[----:B------:R-:W-:Y:S01]  /*290a0*/  UMOV UR77, UR4 ;  /* 0x00000004004d7c82 */ /* 0x000fe20008000000 */
[----:B------:R-:W-:Y:S01]  /*290b0*/  UIADD3 UR16, UPT, UPT, UR5, 0x60400, URZ ;  /* 0x0006040005107890 */ /* 0x000fe2000fffe0ff */
[----:B------:R-:W-:Y:S01]  /*290c0*/  UMOV UR73, UR10 ;  /* 0x0000000a00497c82 */ /* 0x000fe20008000000 */
[----:B--2---:R-:W-:Y:S02]  /*290d0*/  UIADD3 UR58, UPT, UPT, UR8, 0xd8, URZ ;  /* 0x000000d8083a7890 */ /* 0x004fe4000fffe0ff */
[----:B------:R-:W-:Y:S01]  /*290e0*/  UIADD3 UR56, UPT, UPT, UR5, 0x6b000, URZ ;  /* 0x0006b00005387890 */ /* 0x000fe2000fffe0ff */
[----:B------:R-:W-:Y:S01]  /*290f0*/  UMOV UR67, UR22 ;  /* 0x0000001600437c82 */ /* 0x000fe20008000000 */
[----:B------:R-:W-:-:S02]  /*29100*/  UMOV UR68, UR71 ;  /* 0x0000004700447c82 */ /* 0x000fc40008000000 */
[----:B------:R-:W-:Y:S01]  /*29110*/  MOV.SPILL R9, UR58 ;  /* 0x0000003a00097c02 */ /* 0x000fe20009000f00 */
[----:B------:R-:W-:Y:S01]  /*29120*/  UMOV UR69, UR4 ;  /* 0x0000000400457c82 */ /* 0x000fe20008000000 */
[----:B------:R-:W-:Y:S01]  /*29130*/  R2UR UR58, R0 ;  /* 0x00000000003a72ca */ /* 0x000fe200000e0000 */
[----:B---3--:R-:W-:Y:S01]  /*29140*/  UIADD3 UR50, UPT, UPT, UR8, 0xe0, URZ ;  /* 0x000000e008327890 */ /* 0x008fe2000fffe0ff */
[----:B------:R-:W-:Y:S01]  /*29150*/  MOV.SPILL R8, UR56 ;  /* 0x0000003800087c02 */ /* 0x000fe20009000f00 */
[----:B------:R-:W-:Y:S02]  /*29160*/  UIADD3 UR56, UPT, UPT, UR5, 0x67000, URZ ;  /* 0x0006700005387890 */ /* 0x000fe4000fffe0ff */
[----:B------:R-:W-:Y:S01]  /*29170*/  UIADD3 UR48, UPT, UPT, UR5, 0x6c000, URZ ;  /* 0x0006c00005307890 */ /* 0x000fe2000fffe0ff */
[----:B------:R-:W-:Y:S01]  /*29180*/  UMOV UR65, UR10 ;  /* 0x0000000a00417c82 */ /* 0x000fe20008000000 */
[----:B----4-:R-:W-:Y:S02]  /*29190*/  UIADD3 UR24, UPT, UPT, UR5, 0x64000, URZ ;  /* 0x0006400005187890 */ /* 0x010fe4000fffe0ff */
[----:B------:R-:W-:Y:S01]  /*291a0*/  UIADD3 UR26, UPT, UPT, UR8, 0xa0, URZ ;  /* 0x000000a0081a7890 */ /* 0x000fe2000fffe0ff */
[----:B------:R-:W-:-:S03]  /*291b0*/  UMOV UR43, UR22 ;  /* 0x00000016002b7c82 */ /* 0x000fc60008000000 */
[----:B------:R-:W-:Y:S01]  /*291c0*/  MOV.SPILL R0, UR58 ;  /* 0x0000003a00007c02 */ /* 0x000fe20009000f00 */
[----:B------:R-:W-:Y:S01]  /*291d0*/  UMOV UR44, UR71 ;  /* 0x00000047002c7c82 */ /* 0x000fe20008000000 */
[----:B------:R-:W-:Y:S01]  /*291e0*/  R2UR UR58, R4 ;  /* 0x00000000043a72ca */ /* 0x000fe200000e0000 */
[----:B------:R-:W-:Y:S01]  /*291f0*/  UMOV UR45, UR4 ;  /* 0x00000004002d7c82 */ /* 0x000fe20008000000 */
[----:B------:R-:W-:Y:S01]  /*29200*/  UMOV UR63, UR26 ;  /* 0x0000001a003f7c82 */ /* 0x000fe20008000000 */
[----:B------:R-:W-:Y:S01]  /*29210*/  UMOV UR41, UR10 ;  /* 0x0000000a00297c82 */ /* 0x000fe20008000000 */
[----:B------:R1:W-:Y:S01]  /*29220*/  UTMASTG.5D [UR24], [UR6] ;  /* 0x00000018060073b5 */ /* 0x0003e20008020000 */
        /* <DEDUP_REMOVED lines=12> */
[----:B------:R-:W-:Y:S01]  /*292f0*/  MOV.SPILL R14, UR63 ;  /* 0x0000003f000e7c02 */ /* 0x000fe20009000f00 */
[----:B------:R-:W2:Y:S03]  /*29300*/  LDCU UR22, c[0x0][0x38c] ;  /* 0x00007180ff1677ac */ /* 0x000ea60008000800 */
[----:B------:R-:W-:Y:S01]  /*29310*/  R2UR.FILL UR63, R14 ;  /* 0x000000000e3f72ca */ /* 0x000fe200004e0000 */
[----:B-1----:R-:W-:-:S02]  /*29320*/  UIADD3 UR24, UPT, UPT, UR5, 0x65000, URZ ;  /* 0x0006500005187890 */ /* 0x002fc4000fffe0ff */
[----:B------:R-:W-:-:S07]  /*29330*/  UIADD3 UR26, UPT, UPT, UR8, 0xa8, URZ ;  /* 0x000000a8081a7890 */ /* 0x000fce000fffe0ff */
[----:B------:R-:W-:Y:S02]  /*29340*/  UMOV UR62, UR26 ;  /* 0x0000001a003e7c82 */ /* 0x000fe40008000000 */
[----:B------:R1:W-:Y:S01]  /*29350*/  UTMASTG.5D [UR24], [UR6] ;  /* 0x00000018060073b5 */ /* 0x0003e20008020000 */
[----:B------:R-:W-:-:S04]  /*29360*/  MOV.SPILL R13, UR62 ;  /* 0x0000003e000d7c02 */ /* 0x000fc80009000f00 */
[----:B------:R-:W-:Y:S01]  /*29370*/  R2UR.FILL UR62, R13 ;  /* 0x000000000d3e72ca */ /* 0x000fe200004e0000 */
[----:B-1----:R-:W-:Y:S02]  /*29380*/  UIADD3 UR24, UPT, UPT, UR5, 0x66000, URZ ;  /* 0x0006600005187890 */ /* 0x002fe4000fffe0ff */
[----:B------:R-:W-:-:S07]  /*29390*/  UIADD3 UR26, UPT, UPT, UR8, 0xb0, URZ ;  /* 0x000000b0081a7890 */ /* 0x000fce000fffe0ff */
[----:B------:R-:W-:Y:S02]  /*293a0*/  UMOV UR55, UR26 ;  /* 0x0000001a00377c82 */ /* 0x000fe40008000000 */
[----:B------:R1:W-:Y:S01]  /*293b0*/  UTMASTG.5D [UR24], [UR6] ;  /* 0x00000018060073b5 */ /* 0x0003e20008020000 */
[----:B------:R3:W-:Y:S01]  /*293c0*/  UTMASTG.5D [UR56], [UR6] ;  /* 0x00000038060073b5 */ /* 0x0007e20008020000 */
[----:B-1----:R-:W-:Y:S02]  /*293d0*/  UIADD3 UR26, UPT, UPT, UR8, 0xf8, URZ ;  /* 0x000000f8081a7890 */ /* 0x002fe4000fffe0ff */
[----:B------:R-:W-:Y:S02]  /*293e0*/  UIADD3 UR24, UPT, UPT, UR5, 0x6f000, URZ ;  /* 0x0006f00005187890 */ /* 0x000fe4000fffe0ff */
[----:B------:R-:W-:Y:S01]  /*293f0*/  UIADD3 UR8, UPT, UPT, UR5, 0x61400, URZ ;  /* 0x0006140005087890 */ /* 0x000fe2000fffe0ff */
[----:B---3--:R-:W-:Y:S01]  /*29400*/  R2UR.FILL UR58, R0 ;  /* 0x00000000003a72ca */ /* 0x008fe200004e0000 */
[----:B------:R-:W-:-:S12]  /*29410*/  UIADD3 UR56, UPT, UPT, UR5, 0x68000, URZ ;  /* 0x0006800005387890 */ /* 0x000fd8000fffe0ff */
[----:B------:R1:W-:Y:S01]  /*29420*/  UTMASTG.5D [UR56], [UR6] ;  /* 0x00000038060073b5 */ /* 0x0003e20008020000 */
[----:B------:R-:W-:Y:S01]  /*29430*/  UMOV UR23, UR58 ;  /* 0x0000003a00177c82 */ /* 0x000fe20008000000 */
[----:B------:R-:W-:Y:S01]  /*29440*/  UTMASTG.5D [UR72], [UR6] ;  /* 0x00000048060073b5 */ /* 0x000fe20008020000 */
[----:B------:R-:W-:Y:S01]  /*29450*/  UTMASTG.5D [UR64], [UR6] ;  /* 0x00000040060073b5 */ /* 0x000fe20008020000 */
[----:B-1----:R-:W-:Y:S02]  /*29460*/  R2UR.FILL UR61, R12 ;  /* 0x000000000c3d72ca */ /* 0x002fe400004e0000 */
[----:B------:R-:W-:Y:S02]  /*29470*/  R2UR.FILL UR60, R11 ;  /* 0x000000000b3c72ca */ /* 0x000fe400004e0000 */
[----:B------:R-:W-:Y:S02]  /*29480*/  R2UR.FILL UR59, R10 ;  /* 0x000000000a3b72ca */ /* 0x000fe400004e0000 */
[----:B------:R-:W-:-:S02]  /*29490*/  R2UR.FILL UR58, R9 ;  /* 0x00000000093a72ca */ /* 0x000fc400004e0000 */
[----:B------:R-:W-:-:S13]  /*294a0*/  R2UR.FILL UR56, R8 ;  /* 0x00000000083872ca */ /* 0x000fda00004e0000 */
[----:B------:R-:W-:Y:S01]  /*294b0*/  UTMASTG.5D [UR56], [UR6] ;  /* 0x00000038060073b5 */ /* 0x000fe20008020000 */
[----:B------:R-:W-:Y:S01]  /*294c0*/  UTMASTG.5D [UR48], [UR6] ;  /* 0x00000030060073b5 */ /* 0x000fe20008020000 */
[----:B------:R-:W-:Y:S01]  /*294d0*/  UTMASTG.5D [UR40], [UR6] ;  /* 0x00000028060073b5 */ /* 0x000fe20008020000 */
[----:B------:R-:W-:Y:S01]  /*294e0*/  UTMASTG.5D [UR32], [UR6] ;  /* 0x00000020060073b5 */ /* 0x000fe20008020000 */
[----:B------:R-:W-:Y:S01]  /*294f0*/  UTMASTG.5D [UR24], [UR6] ;  /* 0x00000018060073b5 */ /* 0x000fe20008020000 */
[----:B------:R1:W-:Y:S01]  /*29500*/  UTMASTG.5D [UR16], [UR6] ;  /* 0x00000010060073b5 */ /* 0x0003e20008020000 */
[----:B------:R3:W-:Y:S01]  /*29510*/  UTMASTG.5D [UR8], [UR6] ;  /* 0x00000008060073b5 */ /* 0x0007e20008020000 */
[----:B-1----:R-:W-:Y:S01]  /*29520*/  UIADD3 UR16, UPT, UPT, UR5, 0x62400, URZ ;  /* 0x0006240005107890 */ /* 0x002fe2000fffe0ff */
[----:B------:R-:W-:Y:S01]  /*29530*/  UMOV UR18, UR14 ;  /* 0x0000000e00127c82 */ /* 0x000fe20008000000 */
[----:B---3--:R-:W-:-:S07]  /*29540*/  UIADD3 UR8, UPT, UPT, UR5, 0x63400, URZ ;  /* 0x0006340005087890 */ /* 0x008fce000fffe0ff */
[----:B------:R1:W-:Y:S01]  /*29550*/  UTMASTG.5D [UR16], [UR6] ;  /* 0x00000010060073b5 */ /* 0x0003e20008020000 */
[----:B------:R-:W-:Y:S02]  /*29560*/  UMOV UR10, UR70 ;  /* 0x00000046000a7c82 */ /* 0x000fe40008000000 */
        /* <DEDUP_REMOVED lines=38> */
[----:B------:R-:W-:Y:S01]  /*297d0*/  UMOV UR17, 0x80 ;  /* 0x0000008000117882 */ /* 0x000fe20000000000 */
[----:B------:R-:W-:Y:S01]  /*297e0*/  UMOV UR18, UR30 ;  /* 0x0000001e00127c82 */ /* 0x000fe20008000000 */
[----:B---3--:R-:W-:-:S06]  /*297f0*/  UIADD3 UR8, UPT, UPT, UR5, 0x61800, URZ ;  /* 0x0006180005087890 */ /* 0x008fcc000fffe0ff */
[----:B------:R1:W-:Y:S01]  /*29800*/  UTMASTG.5D [UR16], [UR6] ;  /* 0x00000010060073b5 */ /* 0x0003e20008020000 */
[----:B------:R-:W-:Y:S01]  /*29810*/  UMOV UR9, 0x80 ;  /* 0x0000008000097882 */ /* 0x000fe20000000000 */
        /* <DEDUP_REMOVED lines=47> */
[----:B------:R-:W-:Y:S01]  /*29b10*/  R2UR.FILL UR30, R7 ;  /* 0x00000000071e72ca */ /* 0x000fe200004e0000 */
[----:B---3--:R-:W-:-:S05]  /*29b20*/  UIADD3 UR8, UPT, UPT, UR5, 0x61c00, URZ ;  /* 0x00061c0005087890 */ /* 0x008fca000fffe0ff */
[----:B------:R1:W-:Y:S01]  /*29b30*/  UTMASTG.5D [UR16], [UR6] ;  /* 0x00000010060073b5 */ /* 0x0003e20008020000 */
[----:B------:R-:W-:Y:S01]  /*29b40*/  UMOV UR9, 0xc0 ;  /* 0x000000c000097882 */ /* 0x000fe20000000000 */
[----:B------:R-:W-:Y:S01]  /*29b50*/  UMOV UR10, UR15 ;  /* 0x0000000f000a7c82 */ /* 0x000fe20008000000 */
[----:B------:R-:W-:Y:S01]  /*29b60*/  R2UR.FILL UR15, R6 ;  /* 0x00000000060f72ca */ /* 0x000fe200004e0000 */
[----:B------:R3:W-:Y:S01]  /*29b70*/  UTMASTG.5D [UR8], [UR6] ;  /* 0x00000008060073b5 */ /* 0x0007e20008020000 */
[----:B-1----:R-:W-:Y:S01]  /*29b80*/  UIADD3 UR16, UPT, UPT, UR5, 0x62c00, URZ ;  /* 0x00062c0005107890 */ /* 0x002fe2000fffe0ff */
[----:B------:R-:W-:Y:S01]  /*29b90*/  UMOV UR18, UR14 ;  /* 0x0000000e00127c82 */ /* 0x000fe20008000000 */
[----:B------:R-:W-:Y:S01]  /*29ba0*/  R2UR.FILL UR14, R5 ;  /* 0x00000000050e72ca */ /* 0x000fe200004e0000 */
[----:B---3--:R-:W-:-:S06]  /*29bb0*/  UIADD3 UR8, UPT, UPT, UR5, 0x63c00, URZ ;  /* 0x00063c0005087890 */ /* 0x008fcc000fffe0ff */
[----:B------:R1:W-:Y:S01]  /*29bc0*/  UTMASTG.5D [UR16], [UR6] ;  /* 0x00000010060073b5 */ /* 0x0003e20008020000 */
[----:B------:R-:W-:Y:S01]  /*29bd0*/  UMOV UR10, UR70 ;  /* 0x00000046000a7c82 */ /* 0x000fe20008000000 */
[----:B------:R-:W3:Y:S01]  /*29be0*/  LDCU UR70, c[0x0][0x380] ;  /* 0x00007000ff4677ac */ /* 0x000ee20008000800 */
[----:B------:R4:W-:Y:S01]  /*29bf0*/  UTMASTG.5D [UR8], [UR6] ;  /* 0x00000008060073b5 */ /* 0x0009e20008020000 */
[----:B-1----:R-:W-:Y:S01]  /*29c00*/  UIADD3 UR16, UPT, UPT, UR5, 0x64c00, URZ ;  /* 0x00064c0005107890 */ /* 0x002fe2000fffe0ff */
[----:B------:R-:W-:Y:S01]  /*29c10*/  UMOV UR18, UR63 ;  /* 0x0000003f00127c82 */ /* 0x000fe20008000000 */
[----:B------:R-:W1:Y:S01]  /*29c20*/  LDCU UR63, c[0x0][0x918] ;  /* 0x00012300ff3f77ac */ /* 0x000e620008000800 */
[----:B----4-:R-:W-:-:S06]  /*29c30*/  UIADD3 UR8, UPT, UPT, UR5, 0x65c00, URZ ;  /* 0x00065c0005087890 */ /* 0x010fcc000fffe0ff */
[----:B------:R4:W-:Y:S01]  /*29c40*/  UTMASTG.5D [UR16], [UR6] ;  /* 0x00000010060073b5 */ /* 0x0009e20008020000 */
[----:B------:R-:W-:Y:S01]  /*29c50*/  UMOV UR10, UR62 ;  /* 0x0000003e000a7c82 */ /* 0x000fe20008000000 */
[----:B------:R-:W1:Y:S01]  /*29c60*/  LDCU UR62, c[0x0][0x900] ;  /* 0x00012000ff3e77ac */ /* 0x000e620008000800 */
[----:B------:R5:W-:Y:S01]  /*29c70*/  UTMASTG.5D [UR8], [UR6] ;  /* 0x00000008060073b5 */ /* 0x000be20008020000 */
[----:B----4-:R-:W-:Y:S01]  /*29c80*/  UIADD3 UR16, UPT, UPT, UR5, 0x66c00, URZ ;  /* 0x00066c0005107890 */ /* 0x010fe2000fffe0ff */
[----:B------:R-:W-:Y:S01]  /*29c90*/  UMOV UR18, UR55 ;  /* 0x0000003700127c82 */ /* 0x000fe20008000000 */
[----:B------:R-:W4:Y:S01]  /*29ca0*/  S2UR UR55, SR_CgaCtaId ;  /* 0x00000000003779c3 */ /* 0x000f220000008800 */
[----:B-----5:R-:W-:-:S06]  /*29cb0*/  UIADD3 UR8, UPT, UPT, UR5, 0x67c00, URZ ;  /* 0x00067c0005087890 */ /* 0x020fcc000fffe0ff */
[----:B------:R5:W-:Y:S01]  /*29cc0*/  UTMASTG.5D [UR16], [UR6] ;  /* 0x00000010060073b5 */ /* 0x000be20008020000 */
[----:B------:R-:W-:Y:S01]  /*29cd0*/  UMOV UR10, UR54 ;  /* 0x00000036000a7c82 */ /* 0x000fe20008000000 */
[----:B------:R-:W1:Y:S01]  /*29ce0*/  LDCU UR54, c[0x0][0x91c] ;  /* 0x00012380ff3677ac */ /* 0x000e620008000800 */
[----:B------:R2:W-:Y:S01]  /*29cf0*/  UTMASTG.5D [UR8], [UR6] ;  /* 0x00000008060073b5 */ /* 0x0005e20008020000 */
[----:B-----5:R-:W-:Y:S01]  /*29d00*/  UIADD3 UR16, UPT, UPT, UR5, 0x68c00, URZ ;  /* 0x00068c0005107890 */ /* 0x020fe2000fffe0ff */
[----:B------:R-:W-:Y:S01]  /*29d10*/  UMOV UR18, UR23 ;  /* 0x0000001700127c82 */ /* 0x000fe20008000000 */
[----:B------:R-:W1:Y:S01]  /*29d20*/  LDCU UR23, c[0x0][0x904] ;  /* 0x00012080ff1777ac */ /* 0x000e620008000800 */
[----:B--2---:R-:W-:-:S06]  /*29d30*/  UIADD3 UR8, UPT, UPT, UR5, 0x69c00, URZ ;  /* 0x00069c0005087890 */ /* 0x004fcc000fffe0ff */
[----:B------:R2:W-:Y:S01]  /*29d40*/  UTMASTG.5D [UR16], [UR6] ;  /* 0x00000010060073b5 */ /* 0x0005e20008020000 */
[----:B------:R-:W-:Y:S02]  /*29d50*/  UMOV UR10, UR74 ;  /* 0x0000004a000a7c82 */ /* 0x000fe40008000000 */
[----:B------:R5:W-:Y:S01]  /*29d60*/  UTMASTG.5D [UR8], [UR6] ;  /* 0x00000008060073b5 */ /* 0x000be20008020000 */
[----:B--2---:R-:W-:Y:S01]  /*29d70*/  UIADD3 UR16, UPT, UPT, UR5, 0x6ac00, URZ ;  /* 0x0006ac0005107890 */ /* 0x004fe2000fffe0ff */
[----:B------:R-:W-:Y:S01]  /*29d80*/  UMOV UR18, UR66 ;  /* 0x0000004200127c82 */ /* 0x000fe20008000000 */
[----:B-----5:R-:W-:-:S07]  /*29d90*/  UIADD3 UR8, UPT, UPT, UR5, 0x6bc00, URZ ;  /* 0x0006bc0005087890 */ /* 0x020fce000fffe0ff */
        /* <DEDUP_REMOVED lines=14> */
[----:B------:R2:W-:Y:S02]  /*29e80*/  UTMASTG.5D [UR8], [UR6] ;  /* 0x00000008060073b5 */ /* 0x0005e40008020000 */
[----:B-1234-:R-:W-:Y:S01]  /*29e90*/  NOP ;  /* 0x0000000000007918 */ /* 0x01efe20000000000 */
.L_x_409:
[----:B------:R-:W-:Y:S05]  /*29ea0*/  BSYNC.RECONVERGENT B0 ;  /* 0x0000000000007941 */ /* 0x000fea0003800200 */
.L_x_408:
[----:B------:R0:W-:Y:S01]  /*29eb0*/  UTMACMDFLUSH ;  /* 0x00000000000079b7 */ /* 0x0001e20000000000 */
[----:B------:R-:W-:-:S04]  /*29ec0*/  DEPBAR.LE SB0, 0x1 ;  /* 0x000080400000791a */ /* 0x000fc80000000000 */
[----:B------:R-:W-:Y:S05]  /*29ed0*/  BRA.U UP6, `(.L_x_410) ;  /* 0x0000000106047547 */ /* 0x000fea000b800000 */
[----:B------:R-:W-:Y:S05]  /*29ee0*/  BPT.TRAP 0x1 ;  /* 0x000000040000795c */ /* 0x000fea0000300000 */
.L_x_410:
[----:B------:R-:W-:-:S04]  /*29ef0*/  UIADD3 UR4, UPT, UPT, UR5, 0x700c0, URZ ;  /* 0x000700c005047890 */ /* 0x000fc8000fffe0ff */
[----:B------:R-:W-:-:S09]  /*29f00*/  UPRMT UR4, UR55, 0x654, UR4 ;  /* 0x0000065437047896 */ /* 0x000fd20008000004 */
[----:B------:R-:W-:Y:S01]  /*29f10*/  SYNCS.ARRIVE.TRANS64.RED.A1T0 RZ, [UR4], RZ ;  /* 0x000000ffffff79a7 */ /* 0x000fe20008100404 */
[----:B------:R-:W-:-:S04]  /*29f20*/  DEPBAR.LE SB0, 0x0 ;  /* 0x000080000000791a */ /* 0x000fc80000000000 */
[----:B------:R-:W-:Y:S05]  /*29f30*/  BRA.U UP6, `(.L_x_411) ;  /* 0x0000000106047547 */ /* 0x000fea000b800000 */
[----:B------:R-:W-:Y:S05]  /*29f40*/  BPT.TRAP 0x1 ;  /* 0x000000040000795c */ /* 0x000fea0000300000 */
.L_x_411:
[----:B------:R-:W-:Y:S01]  /*29f50*/  UIADD3 UR4, UPT, UPT, UR5, 0x700c8, URZ ;  /* 0x000700c805047890 */ /* 0x000fe2000fffe0ff */
[----:B-1----:R-:W-:Y:S01]  /*29f60*/  HFMA2 R0, -RZ, RZ, 0, 5.9604644775390625e-08 ;  /* 0x00000001ff007431 */ /* 0x002fe200000001ff */
[----:B------:R-:W-:Y:S02]  /*29f70*/  LOP3.LUT R3, R3, 0x1, RZ, 0x3c, !PT ;  /* 0x0000000103037812 */ /* 0x000fe400078e3cff */
[----:B------:R-:W-:-:S09]  /*29f80*/  UPRMT UR4, UR55, 0x654, UR4 ;  /* 0x0000065437047896 */ /* 0x000fd20008000004 */
[----:B------:R-:W-:Y:S03]  /*29f90*/  SYNCS.ARRIVE.TRANS64.RED.A1T0 RZ, [UR4], RZ ;  /* 0x000000ffffff79a7 */ /* 0x000fe60008100404 */
.L_x_401:
[----:B------:R-:W1:Y:S01]  /*29fa0*/  LDCU UR4, c[0x0][0x370] ;  /* 0x00006e00ff0477ac */ /* 0x000e620008000800 */
[----:B------:R-:W-:-:S13]  /*29fb0*/  R2UR UR5, R2 ;  /* 0x00000000020572ca */ /* 0x000fda00000e0000 */
[----:B-1----:R-:W-:-:S04]  /*29fc0*/  UIADD3 UR5, UPT, UPT, UR4, UR5, URZ ;  /* 0x0000000504057290 */ /* 0x002fc8000fffe0ff */
[----:B--2---:R-:W-:Y:S02]  /*29fd0*/  UISETP.GE.AND UP0, UPT, UR5, UR62, UPT ;  /* 0x0000003e0500728c */ /* 0x004fe4000bf06270 */
[----:B------:R-:W-:-:S07]  /*29fe0*/  MOV R2, UR5 ;  /* 0x0000000500027c02 */ /* 0x000fce0008000f00 */
[----:B------:R-:W-:Y:S05]  /*29ff0*/  BRA.U !UP0, `(.L_x_412) ;  /* 0xffffffcd08e87547 */ /* 0x000fea000b83ffff */
[----:B------:R-:W-:-:S13]  /*2a000*/  LOP3.LUT P0, RZ, R0, 0xff, RZ, 0xc0, !PT ;  /* 0x000000ff00ff7812 */ /* 0x000fda000780c0ff */
[----:B------:R-:W-:Y:S05]  /*2a010*/  @!P0 EXIT ;  /* 0x000000000000894d */ /* 0x000fea0003800000 */
[----:B------:R-:W1:Y:S01]  /*2a020*/  S2UR UR5, SR_CgaCtaId ;  /* 0x00000000000579c3 */ /* 0x000e620000008800 */
[----:B------:R-:W-:Y:S01]  /*2a030*/  UMOV UR4, 0x400 ;  /* 0x0000040000047882 */ /* 0x000fe20000000000 */
[----:B------:R-:W-:Y:S01]  /*2a040*/  IMAD.MOV.U32 R2, RZ, RZ, 0xffff ;  /* 0x0000ffffff027424 */ /* 0x000fe200078e00ff */
[----:B-1----:R-:W-:-:S09]  /*2a050*/  ULEA UR4, UR5, UR4, 0x18 ;  /* 0x0000000405047291 */ /* 0x002fd2000f8ec0ff */
[----:B------:R-:W1:Y:S01]  /*2a060*/  LDS R3, [UR4+0x700e0] ;  /* 0x0700e004ff037984 */ /* 0x000e620008000800 */
[----:B------:R-:W-:Y:S02]  /*2a070*/  UMOV UR4, 0x40 ;  /* 0x0000004000047882 */ /* 0x000fe40000000000 */
[----:B------:R-:W-:Y:S01]  /*2a080*/  ULEA UR5, UR5, UR4, 0x18 ;  /* 0x0000000405057291 */ /* 0x000fe2000f8ec0ff */
[----:B------:R-:W-:-:S08]  /*2a090*/  NOP ;  /* 0x0000000000007918 */ /* 0x000fd00000000000 */
[----:B------:R-:W2:Y:S01]  /*2a0a0*/  LDS R0, [UR5+0x14] ;  /* 0x00001405ff007984 */ /* 0x000ea20008000800 */
[----:B-1----:R-:W-:-:S04]  /*2a0b0*/  LOP3.LUT R3, R3, 0xffff, RZ, 0xc0, !PT ;  /* 0x0000ffff03037812 */ /* 0x002fc800078ec0ff */
[----:B------:R-:W-:-:S04]  /*2a0c0*/  SHF.R.U32.HI R3, RZ, 0x5, R3 ;  /* 0x00000005ff037819 */ /* 0x000fc80000011603 */
[----:B------:R-:W-:-:S04]  /*2a0d0*/  SHF.L.U32 R2, R2, R3, RZ ;  /* 0x0000000302027219 */ /* 0x000fc800000006ff */
[----:B--2---:R-:W-:-:S04]  /*2a0e0*/  LOP3.LUT R0, R0, R2, RZ, 0xc0, !PT ;  /* 0x0000000200007212 */ /* 0x004fc800078ec0ff */
[----:B------:R-:W-:Y:S01]  /*2a0f0*/  ISETP.NE.AND P0, PT, R0, R2, PT ;  /* 0x000000020000720c */ /* 0x000fe20003f05270 */
[----:B------:R-:W-:-:S05]  /*2a100*/  IMAD.MOV.U32 R0, RZ, RZ, 0x1 ;  /* 0x00000001ff007424 */ /* 0x000fca00078e00ff */
[----:B------:R-:W-:-:S07]  /*2a110*/  SHF.L.U32 R0, R0, R3, RZ ;  /* 0x0000000300007219 */ /* 0x000fce00000006ff */
[----:B------:R-:W-:Y:S05]  /*2a120*/  @P0 BRA `(.L_x_413) ;  /* 0x00000000005c0947 */ /* 0x000fea0003800000 */
[----:B------:R-:W1:Y:S02]  /*2a130*/  LDS R3, [UR5+0x18] ;  /* 0x00001805ff037984 */ /* 0x000e640008000800 */
[----:B-1----:R-:W-:-:S04]  /*2a140*/  LOP3.LUT R3, R3, R0, RZ, 0xc0, !PT ;  /* 0x0000000003037212 */ /* 0x002fc800078ec0ff */
[----:B------:R-:W-:-:S13]  /*2a150*/  ISETP.NE.AND P0, PT, R3, R0, PT ;  /* 0x000000000300720c */ /* 0x000fda0003f05270 */
[----:B------:R-:W-:Y:S05]  /*2a160*/  @P0 BRA `(.L_x_414) ;  /* 0x0000000000400947 */ /* 0x000fea0003800000 */
[----:B------:R-:W-:Y:S01]  /*2a170*/  R2UR UR4, R2 ;  /* 0x00000000020472ca */ /* 0x000fe200000e0000 */
[----:B------:R-:W1:Y:S01]  /*2a180*/  S2R R3, SR_LANEID ;  /* 0x0000000000037919 */ /* 0x000e620000000000 */
[----:B------:R-:W-:-:S04]  /*2a190*/  LOP3.LUT R0, RZ, R0, RZ, 0x33, !PT ;  /* 0x00000000ff007212 */ /* 0x000fc800078e33ff */
[----:B------:R-:W2:Y:S07]  /*2a1a0*/  REDUX UR7, R0 ;  /* 0x00000000000773c4 */ /* 0x000eae0000000000 */
[----:B------:R-:W-:-:S03]  /*2a1b0*/  ULOP3.LUT UR6, URZ, UR4, URZ, 0x33, !UPT ;  /* 0x00000004ff067292 */ /* 0x000fc6000f8e33ff */
[----:B------:R-:W-:Y:S02]  /*2a1c0*/  VOTEU.ANY UR4, UPT, PT ;  /* 0x0000000000047886 */ /* 0x000fe400038e0100 */
[----:B------:R-:W-:Y:S01]  /*2a1d0*/  UFLO.U32 UR4, UR4 ;  /* 0x00000004000472bd */ /* 0x000fe200080e0000 */
[----:B------:R-:W-:-:S04]  /*2a1e0*/  IMAD.U32 R2, RZ, RZ, UR6 ;  /* 0x00000006ff027e24 */ /* 0x000fc8000f8e00ff */
[----:B------:R-:W3:Y:S02]  /*2a1f0*/  REDUX UR8, R2 ;  /* 0x00000000020873c4 */ /* 0x000ee40000000000 */
[----:B------:R4:W-:Y:S01]  /*2a200*/  UTCATOMSWS.AND URZ, UR6 ;  /* 0x0000000600ff79e3 */ /* 0x0009e20008000000 */
[----:B--2---:R-:W-:Y:S01]  /*2a210*/  IMAD.U32 R0, RZ, RZ, UR7 ;  /* 0x00000007ff007e24 */ /* 0x004fe2000f8e00ff */
[----:B-1----:R-:W-:Y:S01]  /*2a220*/  ISETP.EQ.U32.AND P0, PT, R3, UR4, PT ;  /* 0x0000000403007c0c */ /* 0x002fe2000bf02070 */
[----:B---3--:R-:W-:-:S12]  /*2a230*/  IMAD.U32 R2, RZ, RZ, UR8 ;  /* 0x00000008ff027e24 */ /* 0x008fd8000f8e00ff */
[----:B------:R4:W-:Y:S04]  /*2a240*/  @P0 ATOMS.AND RZ, [UR5+0x14], R2 ;  /* 0x00001402ffff098c */ /* 0x0009e8000a800005 */
[----:B------:R4:W-:Y:S01]  /*2a250*/  @P0 ATOMS.AND RZ, [UR5+0x18], R0 ;  /* 0x00001800ffff098c */ /* 0x0009e2000a800005 */
[----:B------:R-:W-:Y:S05]  /*2a260*/  BRA `(.L_x_415) ;  /* 0x0000000000147947 */ /* 0x000fea0003800000 */
.L_x_414:
[----:B------:R-:W-:Y:S02]  /*2a270*/  MOV R2, 0x2a290 ;  /* 0x0002a29000027802 */ /* 0x000fe40000000f00 */
[----:B------:R-:W-:Y:S05]  /*2a280*/  CALL.REL.NOINC `($__internal_0_$__cuda_sm10x_tcgen05_guardrail_trap_col_being_dealloced_not_returned_by_alloc) ;  /* 0x0000001000c47944 */ /* 0x000fea0003c00000 */
[----:B------:R-:W-:Y:S05]  /*2a290*/  BRA `(.L_x_415) ;  /* 0x0000000000087947 */ /* 0x000fea0003800000 */
.L_x_413:
[----:B------:R-:W-:Y:S02]  /*2a2a0*/  MOV R2, 0x2a2c0 ;  /* 0x0002a2c000027802 */ /* 0x000fe40000000f00 */
[----:B------:R-:W-:Y:S05]  /*2a2b0*/  CALL.REL.NOINC `($__internal_2_$__cuda_sm10x_tcgen05_guardrail_trap_unallocated_columns_being_dealloced) ;  /* 0x0000001000d07944 */ /* 0x000fea0003c00000 */
.L_x_415:
[----:B------:R-:W-:Y:S01]  /*2a2c0*/  NOP ;  /* 0x0000000000007918 */ /* 0x000fe20000000000 */
[----:B----4-:R-:W-:Y:S05]  /*2a2d0*/  EXIT ;  /* 0x000000000000794d */ /* 0x010fea0003800000 */
.L_x_37:
[----:B------:R-:W-:-:S07]  /*2a2e0*/  MOV R2, UR12 ;  /* 0x0000000c00027c02 */ /* 0x000fce0008000f00 */
.L_x_416:
[----:B-1----:R1:W2:Y:S02]  /*2a2f0*/  SYNCS.PHASECHK.TRANS64.TRYWAIT P0, [R2+URZ+0x70000], R0 ;  /* 0x07000000020075a7 */ /* 0x0022a400080011ff */
[----:B--2---:R-:W-:Y:S05]  /*2a300*/  @!P0 NANOSLEEP.SYNCS 0x989680 ;  /* 0x009896800000895d */ /* 0x004fea0003900000 */
[----:B------:R-:W2:Y:S02]  /*2a310*/  @!P0 SYNCS.PHASECHK.TRANS64 P0, [R2+URZ+0x70000], R0 ;  /* 0x07000000020085a7 */ /* 0x000ea400080010ff */
[----:B--2---:R-:W-:Y:S05]  /*2a320*/  @!P0 BRA `(.L_x_416) ;  /* 0xfffffffc00f08947 */ /* 0x004fea000383ffff */
[----:B------:R-:W-:Y:S05]  /*2a330*/  BRA `(.L_x_417) ;  /* 0xfffffd7800707947 */ /* 0x000fea000383ffff */
.L_x_39:
[----:B-1----:R-:W-:-:S07]  /*2a340*/  MOV R2, UR13 ;  /* 0x0000000d00027c02 */ /* 0x002fce0008000f00 */
.L_x_418:
[----:B-1----:R1:W2:Y:S02]  /*2a350*/  SYNCS.PHASECHK.TRANS64.TRYWAIT P0, [R2+URZ+0x70020], R3 ;  /* 0x07002003020075a7 */ /* 0x0022a400080011ff */
[----:B--2---:R-:W-:Y:S05]  /*2a360*/  @!P0 NANOSLEEP.SYNCS 0x989680 ;  /* 0x009896800000895d */ /* 0x004fea0003900000 */
[----:B------:R-:W2:Y:S02]  /*2a370*/  @!P0 SYNCS.PHASECHK.TRANS64 P0, [R2+URZ+0x70020], R3 ;  /* 0x07002003020085a7 */ /* 0x000ea400080010ff */
[----:B--2---:R-:W-:Y:S05]  /*2a380*/  @!P0 BRA `(.L_x_418) ;  /* 0xfffffffc00f08947 */ /* 0x004fea000383ffff */
[----:B------:R-:W-:Y:S05]  /*2a390*/  BRA `(.L_x_419) ;  /* 0xfffffd7800787947 */ /* 0x000fea000383ffff */
.L_x_41:
[----:B------:R-:W-:-:S07]  /*2a3a0*/  MOV R5, UR12 ;  /* 0x0000000c00057c02 */ /* 0x000fce0008000f00 */
.L_x_420:
[----:B-1----:R1:W2:Y:S02]  /*2a3b0*/  SYNCS.PHASECHK.TRANS64.TRYWAIT P0, [R5+URZ+0x70058], R6 ;  /* 0x07005806050075a7 */ /* 0x0022a400080011ff */
[----:B--2---:R-:W-:Y:S05]  /*2a3c0*/  @!P0 NANOSLEEP.SYNCS 0x989680 ;  /* 0x009896800000895d */ /* 0x004fea0003900000 */
[----:B------:R-:W2:Y:S02]  /*2a3d0*/  @!P0 SYNCS.PHASECHK.TRANS64 P0, [R5+URZ+0x70058], R6 ;  /* 0x07005806050085a7 */ /* 0x000ea400080010ff */
[----:B--2---:R-:W-:Y:S05]  /*2a3e0*/  @!P0 BRA `(.L_x_420) ;  /* 0xfffffffc00f08947 */ /* 0x004fea000383ffff */
[----:B------:R-:W-:Y:S05]  /*2a3f0*/  BRA `(.L_x_421) ;  /* 0xfffffd78009c7947 */ /* 0x000fea000383ffff */
.L_x_45:
[----:B------:R-:W-:-:S07]  /*2a400*/  MOV R2, UR12 ;  /* 0x0000000c00027c02 */ /* 0x000fce0008000f00 */
.L_x_422:
[----:B-1----:R1:W2:Y:S02]  /*2a410*/  SYNCS.PHASECHK.TRANS64.TRYWAIT P0, [R2+URZ+0x70008], R0 ;  /* 0x07000800020075a7 */ /* 0x0022a400080011ff */
[----:B--2---:R-:W-:Y:S05]  /*2a420*/  @!P0 NANOSLEEP.SYNCS 0x989680 ;  /* 0x009896800000895d */ /* 0x004fea0003900000 */
[----:B------:R-:W2:Y:S02]  /*2a430*/  @!P0 SYNCS.PHASECHK.TRANS64 P0, [R2+URZ+0x70008], R0 ;  /* 0x07000800020085a7 */ /* 0x000ea400080010ff */
[----:B--2---:R-:W-:Y:S05]  /*2a440*/  @!P0 BRA `(.L_x_422) ;  /* 0xfffffffc00f08947 */ /* 0x004fea000383ffff */
[----:B------:R-:W-:Y:S05]  /*2a450*/  BRA `(.L_x_423) ;  /* 0xfffffd8000907947 */ /* 0x000fea000383ffff */
.L_x_47:
[----:B------:R-:W-:-:S07]  /*2a460*/  MOV R0, UR12 ;  /* 0x0000000c00007c02 */ /* 0x000fce0008000f00 */
.L_x_424:
[----:B-1----:R1:W2:Y:S02]  /*2a470*/  SYNCS.PHASECHK.TRANS64.TRYWAIT P0, [R0+URZ+0x70068], R2 ;  /* 0x07006802000075a7 */ /* 0x0022a400080011ff */
[----:B--2---:R-:W-:Y:S05]  /*2a480*/  @!P0 NANOSLEEP.SYNCS 0x989680 ;  /* 0x009896800000895d */ /* 0x004fea0003900000 */
[----:B------:R-:W2:Y:S02]  /*2a490*/  @!P0 SYNCS.PHASECHK.TRANS64 P0, [R0+URZ+0x70068], R2 ;  /* 0x07006802000085a7 */ /* 0x000ea400080010ff */
[----:B--2---:R-:W-:Y:S05]  /*2a4a0*/  @!P0 BRA `(.L_x_424) ;  /* 0xfffffffc00f08947 */ /* 0x004fea000383ffff */
[----:B------:R-:W-:Y:S05]  /*2a4b0*/  BRA `(.L_x_425) ;  /* 0xfffffd8000947947 */ /* 0x000fea000383ffff */
.L_x_51:
[----:B------:R-:W-:-:S07]  /*2a4c0*/  MOV R0, UR4 ;  /* 0x0000000400007c02 */ /* 0x000fce0008000f00 */
.L_x_426:
[----:B-1----:R1:W2:Y:S02]  /*2a4d0*/  SYNCS.PHASECHK.TRANS64.TRYWAIT P0, [R0+URZ+0x70020], R2 ;  /* 0x07002002000075a7 */ /* 0x0022a400080011ff */
[----:B--2---:R-:W-:Y:S05]  /*2a4e0*/  @!P0 NANOSLEEP.SYNCS 0x989680 ;  /* 0x009896800000895d */ /* 0x004fea0003900000 */
[----:B------:R-:W2:Y:S02]  /*2a4f0*/  @!P0 SYNCS.PHASECHK.TRANS64 P0, [R0+URZ+0x70020], R2 ;  /* 0x07002002000085a7 */ /* 0x000ea400080010ff */
[----:B--2---:R-:W-:Y:S05]  /*2a500*/  @!P0 BRA `(.L_x_426) ;  /* 0xfffffffc00f08947 */ /* 0x004fea000383ffff */
[----:B------:R-:W-:Y:S05]  /*2a510*/  BRA `(.L_x_427) ;  /* 0xfffffd8800947947 */ /* 0x000fea000383ffff */
.L_x_53:
[----:B------:R-:W-:-:S07]  /*2a520*/  MOV R0, UR12 ;  /* 0x0000000c00007c02 */ /* 0x000fce0008000f00 */
.L_x_428:
[----:B-1----:R1:W2:Y:S02]  /*2a530*/  SYNCS.PHASECHK.TRANS64.TRYWAIT P0, [R0+URZ+0x700a0], R2 ;  /* 0x0700a002000075a7 */ /* 0x0022a400080011ff */
[----:B--2---:R-:W-:Y:S05]  /*2a540*/  @!P0 NANOSLEEP.SYNCS 0x989680 ;  /* 0x009896800000895d */ /* 0x004fea0003900000 */
[----:B------:R-:W2:Y:S02]  /*2a550*/  @!P0 SYNCS.PHASECHK.TRANS64 P0, [R0+URZ+0x700a0], R2 ;  /* 0x0700a002000085a7 */ /* 0x000ea400080010ff */
[----:B--2---:R-:W-:Y:S05]  /*2a560*/  @!P0 BRA `(.L_x_428) ;  /* 0xfffffffc00f08947 */ /* 0x004fea000383ffff */
[----:B------:R-:W-:Y:S05]  /*2a570*/  BRA `(.L_x_429) ;  /* 0xfffffd8800a47947 */ /* 0x000fea000383ffff */
.L_x_55:
[----:B------:R-:W-:Y:S02]  /*2a580*/  SHF.L.U32 R5, R6, 0x1f, RZ ;  /* 0x0000001f06057819 */ /* 0x000fe400000006ff */
[----:B------:R-:W-:-:S07]  /*2a590*/  MOV R4, UR12 ;  /* 0x0000000c00047c02 */ /* 0x000fce0008000f00 */
.L_x_430:
[----:B-1----:R1:W2:Y:S02]  /*2a5a0*/  SYNCS.PHASECHK.TRANS64.TRYWAIT P0, [R4+URZ+0x70058], R5 ;  /* 0x07005805040075a7 */ /* 0x0022a400080011ff */
[----:B--2---:R-:W-:Y:S05]  /*2a5b0*/  @!P0 NANOSLEEP.SYNCS 0x989680 ;  /* 0x009896800000895d */ /* 0x004fea0003900000 */
[----:B------:R-:W2:Y:S02]  /*2a5c0*/  @!P0 SYNCS.PHASECHK.TRANS64 P0, [R4+URZ+0x70058], R5 ;  /* 0x07005805040085a7 */ /* 0x000ea400080010ff */
[----:B--2---:R-:W-:Y:S05]  /*2a5d0*/  @!P0 BRA `(.L_x_430) ;  /* 0xfffffffc00f08947 */ /* 0x004fea000383ffff */
[----:B------:R-:W-:Y:S05]  /*2a5e0*/  BRA `(.L_x_431) ;  /* 0xfffffd8800ac7947 */ /* 0x000fea000383ffff */
.L_x_59:
[----:B------:R-:W-:Y:S07]  /*2a5f0*/  MOV R0, UR4 ;  /* 0x0000000400007c02 */ /* 0x000fee0008000f00 */
.L_x_432:
[----:B--2---:R2:W3:Y:S02]  /*2a600*/  SYNCS.PHASECHK.TRANS64.TRYWAIT P0, [R0+URZ+0x70020], R2 ;  /* 0x07002002000075a7 */ /* 0x0044e400080011ff */
[----:B---3--:R-:W-:Y:S05]  /*2a610*/  @!P0 NANOSLEEP.SYNCS 0x989680 ;  /* 0x009896800000895d */ /* 0x008fea0003900000 */
[----:B------:R-:W3:Y:S02]  /*2a620*/  @!P0 SYNCS.PHASECHK.TRANS64 P0, [R0+URZ+0x70020], R2 ;  /* 0x07002002000085a7 */ /* 0x000ee400080010ff */
[----:B---3--:R-:W-:Y:S05]  /*2a630*/  @!P0 BRA `(.L_x_432) ;  /* 0xfffffffc00f08947 */ /* 0x008fea000383ffff */
[----:B------:R-:W-:Y:S05]  /*2a640*/  BRA `(.L_x_433) ;  /* 0xfffffd9000307947 */ /* 0x000fea000383ffff */
.L_x_62:
[----:B------:R-:W-:Y:S07]  /*2a650*/  MOV R0, UR12 ;  /* 0x0000000c00007c02 */ /* 0x000fee0008000f00 */
.L_x_434:
[----:B--2---:R2:W3:Y:S02]  /*2a660*/  SYNCS.PHASECHK.TRANS64.TRYWAIT P0, [R0+URZ+0x700a8], R2 ;  /* 0x0700a802000075a7 */ /* 0x0044e400080011ff */
[----:B---3--:R-:W-:Y:S05]  /*2a670*/  @!P0 NANOSLEEP.SYNCS 0x989680 ;  /* 0x009896800000895d */ /* 0x008fea0003900000 */
[----:B------:R-:W3:Y:S02]  /*2a680*/  @!P0 SYNCS.PHASECHK.TRANS64 P0, [R0+URZ+0x700a8], R2 ;  /* 0x0700a802000085a7 */ /* 0x000ee400080010ff */
[----:B---3--:R-:W-:Y:S05]  /*2a690*/  @!P0 BRA `(.L_x_434) ;  /* 0xfffffffc00f08947 */ /* 0x008fea000383ffff */
[----:B------:R-:W-:Y:S05]  /*2a6a0*/  BRA `(.L_x_435) ;  /* 0xfffffd9800ec7947 */ /* 0x000fea000383ffff */
.L_x_64:
[----:B------:R-:W-:Y:S07]  /*2a6b0*/  MOV R2, UR12 ;  /* 0x0000000c00027c02 */ /* 0x000fee0008000f00 */
.L_x_436:
[----:B-1----:R1:W2:Y:S02]  /*2a6c0*/  SYNCS.PHASECHK.TRANS64.TRYWAIT P0, [R2+URZ+0x70068], R4 ;  /* 0x07006804020075a7 */ /* 0x0022a400080011ff */
[----:B--2---:R-:W-:Y:S05]  /*2a6d0*/  @!P0 NANOSLEEP.SYNCS 0x989680 ;  /* 0x009896800000895d */ /* 0x004fea0003900000 */
[----:B------:R-:W2:Y:S02]  /*2a6e0*/  @!P0 SYNCS.PHASECHK.TRANS64 P0, [R2+URZ+0x70068], R4 ;  /* 0x07006804020085a7 */ /* 0x000ea400080010ff */
[----:B--2---:R-:W-:Y:S05]  /*2a6f0*/  @!P0 BRA `(.L_x_436) ;  /* 0xfffffffc00f08947 */ /* 0x004fea000383ffff */
[----:B------:R-:W-:Y:S05]  /*2a700*/  BRA `(.L_x_437) ;  /* 0xfffffd9800f07947 */ /* 0x000fea000383ffff */
.L_x_70:
[----:B------:R-:W-:Y:S07]  /*2a710*/  MOV R0, UR4 ;  /* 0x0000000400007c02 */ /* 0x000fee0008000f00 */
.L_x_438:
[----:B--2---:R2:W3:Y:S02]  /*2a720*/  SYNCS.PHASECHK.TRANS64.TRYWAIT P0, [R0+URZ+0x70020], R2 ;  /* 0x07002002000075a7 */ /* 0x0044e400080011ff */
[----:B---3--:R-:W-:Y:S05]  /*2a730*/  @!P0 NANOSLEEP.SYNCS 0x989680 ;  /* 0x009896800000895d */ /* 0x008fea0003900000 */
[----:B------:R-:W3:Y:S02]  /*2a740*/  @!P0 SYNCS.PHASECHK.TRANS64 P0, [R0+URZ+0x70020], R2 ;  /* 0x07002002000085a7 */ /* 0x000ee400080010ff */
[----:B---3--:R-:W-:Y:S05]  /*2a750*/  @!P0 BRA `(.L_x_438) ;  /* 0xfffffffc00f08947 */ /* 0x008fea000383ffff */
[----:B------:R-:W-:Y:S05]  /*2a760*/  BRA `(.L_x_439) ;  /* 0xfffffda800887947 */ /* 0x000fea000383ffff */
.L_x_72:
[----:B------:R-:W-:Y:S07]  /*2a770*/  MOV R0, UR12 ;  /* 0x0000000c00007c02 */ /* 0x000fee0008000f00 */
.L_x_440:
[----:B-1----:R1:W2:Y:S02]  /*2a780*/  SYNCS.PHASECHK.TRANS64.TRYWAIT P0, [R0+URZ+0x700a0], R2 ;  /* 0x0700a002000075a7 */ /* 0x0022a400080011ff */
[----:B--2---:R-:W-:Y:S05]  /*2a790*/  @!P0 NANOSLEEP.SYNCS 0x989680 ;  /* 0x009896800000895d */ /* 0x004fea0003900000 */
[----:B------:R-:W2:Y:S02]  /*2a7a0*/  @!P0 SYNCS.PHASECHK.TRANS64 P0, [R0+URZ+0x700a0], R2 ;  /* 0x0700a002000085a7 */ /* 0x000ea400080010ff */
[----:B--2---:R-:W-:Y:S05]  /*2a7b0*/  @!P0 BRA `(.L_x_440) ;  /* 0xfffffffc00f08947 */ /* 0x004fea000383ffff */
[----:B------:R-:W-:Y:S05]  /*2a7c0*/  BRA `(.L_x_441) ;  /* 0xfffffda800987947 */ /* 0x000fea000383ffff */
.L_x_74:
[----:B------:R-:W-:Y:S02]  /*2a7d0*/  SHF.L.U32 R5, R6, 0x1f, RZ ;  /* 0x0000001f06057819 */ /* 0x000fe400000006ff */
[----:B------:R-:W-:Y:S07]  /*2a7e0*/  MOV R4, UR12 ;  /* 0x0000000c00047c02 */ /* 0x000fee0008000f00 */
.L_x_442:
[----:B-1----:R1:W2:Y:S02]  /*2a7f0*/  SYNCS.PHASECHK.TRANS64.TRYWAIT P0, [R4+URZ+0x70058], R5 ;  /* 0x07005805040075a7 */ /* 0x0022a400080011ff */
[----:B--2---:R-:W-:Y:S05]  /*2a800*/  @!P0 NANOSLEEP.SYNCS 0x989680 ;  /* 0x009896800000895d */ /* 0x004fea0003900000 */
[----:B------:R-:W2:Y:S02]  /*2a810*/  @!P0 SYNCS.PHASECHK.TRANS64 P0, [R4+URZ+0x70058], R5 ;  /* 0x07005805040085a7 */ /* 0x000ea400080010ff */
[----:B--2---:R-:W-:Y:S05]  /*2a820*/  @!P0 BRA `(.L_x_442) ;  /* 0xfffffffc00f08947 */ /* 0x004fea000383ffff */
[----:B------:R-:W-:Y:S05]  /*2a830*/  BRA `(.L_x_443) ;  /* 0xfffffda800a07947 */ /* 0x000fea000383ffff */
.L_x_82:
[----:B------:R-:W-:-:S07]  /*2a840*/  MOV R2, UR12 ;  /* 0x0000000c00027c02 */ /* 0x000fce0008000f00 */
.L_x_444:
[----:B---3--:R3:W4:Y:S02]  /*2a850*/  SYNCS.PHASECHK.TRANS64.TRYWAIT P0, [R2+URZ+0x700a8], R3 ;  /* 0x0700a803020075a7 */ /* 0x00872400080011ff */
[----:B----4-:R-:W-:Y:S05]  /*2a860*/  @!P0 NANOSLEEP.SYNCS 0x989680 ;  /* 0x009896800000895d */ /* 0x010fea0003900000 */
[----:B------:R-:W4:Y:S02]  /*2a870*/  @!P0 SYNCS.PHASECHK.TRANS64 P0, [R2+URZ+0x700a8], R3 ;  /* 0x0700a803020085a7 */ /* 0x000f2400080010ff */
[----:B----4-:R-:W-:Y:S05]  /*2a880*/  @!P0 BRA `(.L_x_444) ;  /* 0xfffffffc00f08947 */ /* 0x010fea000383ffff */
[----:B------:R-:W-:Y:S05]  /*2a890*/  BRA `(.L_x_445) ;  /* 0xfffffdac00f87947 */ /* 0x000fea000383ffff */
.L_x_84:
[----:B------:R-:W-:-:S07]  /*2a8a0*/  MOV R0, UR12 ;  /* 0x0000000c00007c02 */ /* 0x000fce0008000f00 */
.L_x_446:
[----:B-1----:R1:W3:Y:S02]  /*2a8b0*/  SYNCS.PHASECHK.TRANS64.TRYWAIT P0, [R0+URZ+0x70068], R2 ;  /* 0x07006802000075a7 */ /* 0x0022e400080011ff */
[----:B---3--:R-:W-:Y:S05]  /*2a8c0*/  @!P0 NANOSLEEP.SYNCS 0x989680 ;  /* 0x009896800000895d */ /* 0x008fea0003900000 */
[----:B------:R-:W3:Y:S02]  /*2a8d0*/  @!P0 SYNCS.PHASECHK.TRANS64 P0, [R0+URZ+0x70068], R2 ;  /* 0x07006802000085a7 */ /* 0x000ee400080010ff */
[----:B---3--:R-:W-:Y:S05]  /*2a8e0*/  @!P0 BRA `(.L_x_446) ;  /* 0xfffffffc00f08947 */ /* 0x008fea000383ffff */
[----:B------:R-:W-:Y:S05]  /*2a8f0*/  BRA `(.L_x_447) ;  /* 0xfffffdac00fc7947 */ /* 0x000fea000383ffff */
.L_x_96:
[----:B-1----:R1:W2:Y:S02]  /*2a900*/  SYNCS.PHASECHK.TRANS64.TRYWAIT P0, [R17+URZ+0x700c0], R0 ;  /* 0x0700c000110075a7 */ /* 0x0022a400080011ff */
[----:B--2---:R-:W-:Y:S05]  /*2a910*/  @!P0 NANOSLEEP.SYNCS 0x989680 ;  /* 0x009896800000895d */ /* 0x004fea0003900000 */
[----:B------:R-:W2:Y:S02]  /*2a920*/  @!P0 SYNCS.PHASECHK.TRANS64 P0, [R17+URZ+0x700c0], R0 ;  /* 0x0700c000110085a7 */ /* 0x000ea400080010ff */
[----:B--2---:R-:W-:Y:S05]  /*2a930*/  @!P0 BRA `(.L_x_96) ;  /* 0xfffffffc00f08947 */ /* 0x004fea000383ffff */
[----:B------:R-:W-:Y:S05]  /*2a940*/  BRA `(.L_x_448) ;  /* 0xfffffdb8006c7947 */ /* 0x000fea000383ffff */
.L_x_163:
[----:B--2---:R2:W3:Y:S02]  /*2a950*/  SYNCS.PHASECHK.TRANS64.TRYWAIT P0, [R0+URZ+0x700c8], R3 ;  /* 0x0700c803000075a7 */ /* 0x0044e400080011ff */
[----:B---3--:R-:W-:Y:S05]  /*2a960*/  @!P0 NANOSLEEP.SYNCS 0x989680 ;  /* 0x009896800000895d */ /* 0x008fea0003900000 */
[----:B------:R-:W3:Y:S02]  /*2a970*/  @!P0 SYNCS.PHASECHK.TRANS64 P0, [R0+URZ+0x700c8], R3 ;  /* 0x0700c803000085a7 */ /* 0x000ee400080010ff */
[----:B---3--:R-:W-:Y:S05]  /*2a980*/  @!P0 BRA `(.L_x_163) ;  /* 0xfffffffc00f08947 */ /* 0x008fea000383ffff */
[----:B------:R-:W-:Y:S05]  /*2a990*/  BRA `(.L_x_449) ;  /* 0xfffffe34006c7947 */ /* 0x000fea000383ffff */
.L_x_169:
[----:B-1----:R1:W2:Y:S02]  /*2a9a0*/  SYNCS.PHASECHK.TRANS64.TRYWAIT P0, [R59+URZ+0x70070], R0 ;  /* 0x070070003b0075a7 */ /* 0x0022a400080011ff */
[----:B--2---:R-:W-:Y:S05]  /*2a9b0*/  @!P0 NANOSLEEP.SYNCS 0x989680 ;  /* 0x009896800000895d */ /* 0x004fea0003900000 */
[----:B------:R-:W2:Y:S02]  /*2a9c0*/  @!P0 SYNCS.PHASECHK.TRANS64 P0, [R59+URZ+0x70070], R0 ;  /* 0x070070003b0085a7 */ /* 0x000ea400080010ff */
[----:B--2---:R-:W-:Y:S05]  /*2a9d0*/  @!P0 BRA `(.L_x_169) ;  /* 0xfffffffc00f08947 */ /* 0x004fea000383ffff */
[----:B------:R-:W-:Y:S05]  /*2a9e0*/  BRA `(.L_x_450) ;  /* 0xfffffe3800887947 */ /* 0x000fea000383ffff */
.L_x_172:
[----:B--2---:R2:W3:Y:S02]  /*2a9f0*/  SYNCS.PHASECHK.TRANS64.TRYWAIT P1, [R59+URZ+0x70080], R3 ;  /* 0x070080033b0075a7 */ /* 0x0044e400080211ff */
[----:B---3--:R-:W-:Y:S05]  /*2aa00*/  @!P1 NANOSLEEP.SYNCS 0x989680 ;  /* 0x009896800000995d */ /* 0x008fea0003900000 */
[----:B------:R-:W3:Y:S02]  /*2aa10*/  @!P1 SYNCS.PHASECHK.TRANS64 P1, [R59+URZ+0x70080], R3 ;  /* 0x070080033b0095a7 */ /* 0x000ee400080210ff */
[----:B---3--:R-:W-:Y:S05]  /*2aa20*/  @!P1 BRA `(.L_x_172) ;  /* 0xfffffffc00f09947 */ /* 0x008fea000383ffff */
[----:B------:R-:W-:Y:S05]  /*2aa30*/  BRA `(.L_x_451) ;  /* 0xfffffe3800b07947 */ /* 0x000fea000383ffff */
.L_x_175:
[----:B-1----:R1:W2:Y:S02]  /*2aa40*/  SYNCS.PHASECHK.TRANS64.TRYWAIT P0, [R59+URZ+0x70070], R0 ;  /* 0x070070003b0075a7 */ /* 0x0022a400080011ff */
[----:B--2---:R-:W-:Y:S05]  /*2aa50*/  @!P0 NANOSLEEP.SYNCS 0x989680 ;  /* 0x009896800000895d */ /* 0x004fea0003900000 */
[----:B------:R-:W2:Y:S02]  /*2aa60*/  @!P0 SYNCS.PHASECHK.TRANS64 P0, [R59+URZ+0x70070], R0 ;  /* 0x070070003b0085a7 */ /* 0x000ea400080010ff */
[----:B--2---:R-:W-:Y:S05]  /*2aa70*/  @!P0 BRA `(.L_x_175) ;  /* 0xfffffffc00f08947 */ /* 0x004fea000383ffff */
[----:B------:R-:W-:Y:S05]  /*2aa80*/  BRA `(.L_x_452) ;  /* 0xfffffe3800fc7947 */ /* 0x000fea000383ffff */
.L_x_177:
[----:B-1----:R1:W2:Y:S02]  /*2aa90*/  SYNCS.PHASECHK.TRANS64.TRYWAIT P0, [R59+URZ+0x70090], R0 ;  /* 0x070090003b0075a7 */ /* 0x0022a400080011ff */
[----:B--2---:R-:W-:Y:S05]  /*2aaa0*/  @!P0 NANOSLEEP.SYNCS 0x989680 ;  /* 0x009896800000895d */ /* 0x004fea0003900000 */
[----:B------:R-:W2:Y:S02]  /*2aab0*/  @!P0 SYNCS.PHASECHK.TRANS64 P0, [R59+URZ+0x70090], R0 ;  /* 0x070090003b0085a7 */ /* 0x000ea400080010ff */
[----:B--2---:R-:W-:Y:S05]  /*2aac0*/  @!P0 BRA `(.L_x_177) ;  /* 0xfffffffc00f08947 */ /* 0x004fea000383ffff */
[----:B------:R-:W-:Y:S05]  /*2aad0*/  BRA `(.L_x_453) ;  /* 0xfffffe3c00447947 */ /* 0x000fea000383ffff */
.L_x_205:
[----:B-1----:R1:W2:Y:S02]  /*2aae0*/  SYNCS.PHASECHK.TRANS64.TRYWAIT P0, [R59+URZ+0x70080], R0 ;  /* 0x070080003b0075a7 */ /* 0x0022a400080011ff */
[----:B--2---:R-:W-:Y:S05]  /*2aaf0*/  @!P0 NANOSLEEP.SYNCS 0x989680 ;  /* 0x009896800000895d */ /* 0x004fea0003900000 */
[----:B------:R-:W2:Y:S02]  /*2ab00*/  @!P0 SYNCS.PHASECHK.TRANS64 P0, [R59+URZ+0x70080], R0 ;  /* 0x070080003b0085a7 */ /* 0x000ea400080010ff */
[----:B--2---:R-:W-:Y:S05]  /*2ab10*/  @!P0 BRA `(.L_x_205) ;  /* 0xfffffffc00f08947 */ /* 0x004fea000383ffff */
[----:B------:R-:W-:Y:S05]  /*2ab20*/  BRA `(.L_x_454) ;  /* 0xfffffe5800747947 */ /* 0x000fea000383ffff */
.L_x_207:
[----:B-1----:R1:W2:Y:S02]  /*2ab30*/  SYNCS.PHASECHK.TRANS64.TRYWAIT P0, [R59+URZ+0x70098], R0 ;  /* 0x070098003b0075a7 */ /* 0x0022a400080011ff */
[----:B--2---:R-:W-:Y:S05]  /*2ab40*/  @!P0 NANOSLEEP.SYNCS 0x989680 ;  /* 0x009896800000895d */ /* 0x004fea0003900000 */
[----:B------:R-:W2:Y:S02]  /*2ab50*/  @!P0 SYNCS.PHASECHK.TRANS64 P0, [R59+URZ+0x70098], R0 ;  /* 0x070098003b0085a7 */ /* 0x000ea400080010ff */
[----:B--2---:R-:W-:Y:S05]  /*2ab60*/  @!P0 BRA `(.L_x_207) ;  /* 0xfffffffc00f08947 */ /* 0x004fea000383ffff */
[----:B------:R-:W-:Y:S05]  /*2ab70*/  BRA `(.L_x_455) ;  /* 0xfffffe5800b87947 */ /* 0x000fea000383ffff */
.L_x_237:
[----:B----4-:R4:W1:Y:S02]  /*2ab80*/  SYNCS.PHASECHK.TRANS64.TRYWAIT P0, [R59+URZ+0x70070], R3 ;  /* 0x070070033b0075a7 */ /* 0x01086400080011ff */
[----:B-1----:R-:W-:Y:S05]  /*2ab90*/  @!P0 NANOSLEEP.SYNCS 0x989680 ;  /* 0x009896800000895d */ /* 0x002fea0003900000 */
[----:B------:R-:W1:Y:S02]  /*2aba0*/  @!P0 SYNCS.PHASECHK.TRANS64 P0, [R59+URZ+0x70070], R3 ;  /* 0x070070033b0085a7 */ /* 0x000e6400080010ff */
[----:B-1----:R-:W-:Y:S05]  /*2abb0*/  @!P0 BRA `(.L_x_237) ;  /* 0xfffffffc00f08947 */ /* 0x002fea000383ffff */
[----:B------:R-:W-:Y:S05]  /*2abc0*/  BRA `(.L_x_456) ;  /* 0xfffffe78000c7947 */ /* 0x000fea000383ffff */
.L_x_240:
[----:B------:R1:W1:Y:S02]  /*2abd0*/  SYNCS.PHASECHK.TRANS64.TRYWAIT P0, [R59+URZ+0x70090], R0 ;  /* 0x070090003b0075a7 */ /* 0x00026400080011ff */
[----:B-1----:R-:W-:Y:S05]  /*2abe0*/  @!P0 NANOSLEEP.SYNCS 0x989680 ;  /* 0x009896800000895d */ /* 0x002fea0003900000 */
[----:B------:R-:W1:Y:S02]  /*2abf0*/  @!P0 SYNCS.PHASECHK.TRANS64 P0, [R59+URZ+0x70090], R0 ;  /* 0x070090003b0085a7 */ /* 0x000e6400080010ff */
[----:B-1----:R-:W-:Y:S05]  /*2ac00*/  @!P0 BRA `(.L_x_240) ;  /* 0xfffffffc00f08947 */ /* 0x002fea000383ffff */
[----:B------:R-:W-:Y:S05]  /*2ac10*/  BRA `(.L_x_457) ;  /* 0xfffffe7800307947 */ /* 0x000fea000383ffff */
.L_x_243:
[----:B-1----:R1:W4:Y:S02]  /*2ac20*/  SYNCS.PHASECHK.TRANS64.TRYWAIT P0, [R59+URZ+0x700c0], R3 ;  /* 0x0700c0033b0075a7 */ /* 0x00232400080011ff */
[----:B----4-:R-:W-:Y:S05]  /*2ac30*/  @!P0 NANOSLEEP.SYNCS 0x989680 ;  /* 0x009896800000895d */ /* 0x010fea0003900000 */
[----:B------:R-:W4:Y:S02]  /*2ac40*/  @!P0 SYNCS.PHASECHK.TRANS64 P0, [R59+URZ+0x700c0], R3 ;  /* 0x0700c0033b0085a7 */ /* 0x000f2400080010ff */
[----:B----4-:R-:W-:Y:S05]  /*2ac50*/  @!P0 BRA `(.L_x_243) ;  /* 0xfffffffc00f08947 */ /* 0x010fea000383ffff */
[----:B------:R-:W-:Y:S05]  /*2ac60*/  BRA `(.L_x_458) ;  /* 0xfffffe78003c7947 */ /* 0x000fea000383ffff */
.L_x_265:
[----:B--2---:R2:W4:Y:S02]  /*2ac70*/  SYNCS.PHASECHK.TRANS64.TRYWAIT P0, [R59+URZ+0x70080], R3 ;  /* 0x070080033b0075a7 */ /* 0x00452400080011ff */
[----:B----4-:R-:W-:Y:S05]  /*2ac80*/  @!P0 NANOSLEEP.SYNCS 0x989680 ;  /* 0x009896800000895d */ /* 0x010fea0003900000 */
[----:B------:R-:W4:Y:S02]  /*2ac90*/  @!P0 SYNCS.PHASECHK.TRANS64 P0, [R59+URZ+0x70080], R3 ;  /* 0x070080033b0085a7 */ /* 0x000f2400080010ff */
[----:B----4-:R-:W-:Y:S05]  /*2aca0*/  @!P0 BRA `(.L_x_265) ;  /* 0xfffffffc00f08947 */ /* 0x010fea000383ffff */
[----:B------:R-:W-:Y:S05]  /*2acb0*/  BRA `(.L_x_459) ;  /* 0xfffffeb000ec7947 */ /* 0x000fea000383ffff */
.L_x_268:
[----:B----4-:R4:W1:Y:S02]  /*2acc0*/  SYNCS.PHASECHK.TRANS64.TRYWAIT P0, [R59+URZ+0x70098], R0 ;  /* 0x070098003b0075a7 */ /* 0x01086400080011ff */
[----:B-1----:R-:W-:Y:S05]  /*2acd0*/  @!P0 NANOSLEEP.SYNCS 0x989680 ;  /* 0x009896800000895d */ /* 0x002fea0003900000 */
[----:B------:R-:W1:Y:S02]  /*2ace0*/  @!P0 SYNCS.PHASECHK.TRANS64 P0, [R59+URZ+0x70098], R0 ;  /* 0x070098003b0085a7 */ /* 0x000e6400080010ff */
[----:B-1----:R-:W-:Y:S05]  /*2acf0*/  @!P0 BRA `(.L_x_268) ;  /* 0xfffffffc00f08947 */ /* 0x002fea000383ffff */
[----:B------:R-:W-:Y:S05]  /*2ad00*/  BRA `(.L_x_460) ;  /* 0xfffffeb400107947 */ /* 0x000fea000383ffff */
.L_x_271:
[----:B--2---:R2:W4:Y:S02]  /*2ad10*/  SYNCS.PHASECHK.TRANS64.TRYWAIT P0, [R59+URZ+0x700c8], R0 ;  /* 0x0700c8003b0075a7 */ /* 0x00452400080011ff */
[----:B----4-:R-:W-:Y:S05]  /*2ad20*/  @!P0 NANOSLEEP.SYNCS 0x989680 ;  /* 0x009896800000895d */ /* 0x010fea0003900000 */
[----:B------:R-:W4:Y:S02]  /*2ad30*/  @!P0 SYNCS.PHASECHK.TRANS64 P0, [R59+URZ+0x700c8], R0 ;  /* 0x0700c8003b0085a7 */ /* 0x000f2400080010ff */
[----:B----4-:R-:W-:Y:S05]  /*2ad40*/  @!P0 BRA `(.L_x_271) ;  /* 0xfffffffc00f08947 */ /* 0x010fea000383ffff */
[----:B------:R-:W-:Y:S05]  /*2ad50*/  BRA `(.L_x_461) ;  /* 0xfffffeb4001c7947 */ /* 0x000fea000383ffff */
.L_x_295:
[----:B------:R-:W-:-:S07]  /*2ad60*/  MOV R0, UR4 ;  /* 0x0000000400007c02 */ /* 0x000fce0008000f00 */
.L_x_462:
[----:B-1----:R1:W2:Y:S02]  /*2ad70*/  SYNCS.PHASECHK.TRANS64.TRYWAIT P0, [R0+URZ], R3 ;  /* 0x00000003000075a7 */ /* 0x0022a400080011ff */
[----:B--2---:R-:W-:Y:S05]  /*2ad80*/  @!P0 NANOSLEEP.SYNCS 0x989680 ;  /* 0x009896800000895d */ /* 0x004fea0003900000 */
[----:B------:R-:W2:Y:S02]  /*2ad90*/  @!P0 SYNCS.PHASECHK.TRANS64 P0, [R0+URZ], R3 ;  /* 0x00000003000085a7 */ /* 0x000ea400080010ff */
[----:B--2---:R-:W-:Y:S05]  /*2ada0*/  @!P0 BRA `(.L_x_462) ;  /* 0xfffffffc00f08947 */ /* 0x004fea000383ffff */
[----:B------:R-:W-:Y:S05]  /*2adb0*/  BRA `(.L_x_463) ;  /* 0xfffffef000787947 */ /* 0x000fea000383ffff */
.L_x_298:
[----:B------:R-:W-:-:S07]  /*2adc0*/  MOV R0, UR4 ;  /* 0x0000000400007c02 */ /* 0x000fce0008000f00 */
.L_x_464:
[----:B-1----:R1:W4:Y:S02]  /*2add0*/  SYNCS.PHASECHK.TRANS64.TRYWAIT P1, [R0+URZ], R3 ;  /* 0x00000003000075a7 */ /* 0x00232400080211ff */
[----:B----4-:R-:W-:Y:S05]  /*2ade0*/  @!P1 NANOSLEEP.SYNCS 0x989680 ;  /* 0x009896800000995d */ /* 0x010fea0003900000 */
[----:B------:R-:W4:Y:S02]  /*2adf0*/  @!P1 SYNCS.PHASECHK.TRANS64 P1, [R0+URZ], R3 ;  /* 0x00000003000095a7 */ /* 0x000f2400080210ff */
[----:B----4-:R-:W-:Y:S05]  /*2ae00*/  @!P1 BRA `(.L_x_464) ;  /* 0xfffffffc00f09947 */ /* 0x010fea000383ffff */
[----:B------:R-:W-:Y:S05]  /*2ae10*/  BRA `(.L_x_465) ;  /* 0xfffffef400007947 */ /* 0x000fea000383ffff */
.L_x_305:
[----:B------:R-:W-:-:S07]  /*2ae20*/  MOV R4, UR48 ;  /* 0x0000003000047c02 */ /* 0x000fce0008000f00 */
.L_x_466:
[----:B-1----:R1:W2:Y:S02]  /*2ae30*/  SYNCS.PHASECHK.TRANS64.TRYWAIT P5, [R4+URZ], R3 ;  /* 0x00000003040075a7 */ /* 0x0022a400080a11ff */
[----:B--2---:R-:W-:Y:S05]  /*2ae40*/  @!P5 NANOSLEEP.SYNCS 0x989680 ;  /* 0x009896800000d95d */ /* 0x004fea0003900000 */
[----:B------:R-:W2:Y:S02]  /*2ae50*/  @!P5 SYNCS.PHASECHK.TRANS64 P5, [R4+URZ], R3 ;  /* 0x000000030400d5a7 */ /* 0x000ea400080a10ff */
[----:B--2---:R-:W-:Y:S05]  /*2ae60*/  @!P5 BRA `(.L_x_466) ;  /* 0xfffffffc00f0d947 */ /* 0x004fea000383ffff */
[----:B------:R-:W-:Y:S05]  /*2ae70*/  BRA `(.L_x_467) ;  /* 0xffffff0000347947 */ /* 0x000fea000383ffff */
.L_x_310:
[----:B------:R-:W-:-:S07]  /*2ae80*/  MOV R4, UR4 ;  /* 0x0000000400047c02 */ /* 0x000fce0008000f00 */
.L_x_468:
[----:B-1----:R1:W3:Y:S02]  /*2ae90*/  SYNCS.PHASECHK.TRANS64.TRYWAIT P2, [R4+URZ], R0 ;  /* 0x00000000040075a7 */ /* 0x0022e400080411ff */
[----:B---3--:R-:W-:Y:S05]  /*2aea0*/  @!P2 NANOSLEEP.SYNCS 0x989680 ;  /* 0x009896800000a95d */ /* 0x008fea0003900000 */
[----:B------:R-:W3:Y:S02]  /*2aeb0*/  @!P2 SYNCS.PHASECHK.TRANS64 P2, [R4+URZ], R0 ;  /* 0x000000000400a5a7 */ /* 0x000ee400080410ff */
[----:B---3--:R-:W-:Y:S05]  /*2aec0*/  @!P2 BRA `(.L_x_468) ;  /* 0xfffffffc00f0a947 */ /* 0x008fea000383ffff */
[----:B------:R-:W-:Y:S05]  /*2aed0*/  BRA `(.L_x_469) ;  /* 0xffffff2c00d87947 */ /* 0x000fea000383ffff */
.L_x_315:
[----:B------:R-:W-:-:S07]  /*2aee0*/  MOV R3, UR4 ;  /* 0x0000000400037c02 */ /* 0x000fce0008000f00 */
.L_x_470:
[----:B-1----:R1:W2:Y:S02]  /*2aef0*/  SYNCS.PHASECHK.TRANS64.TRYWAIT P1, [R3+URZ], R0 ;  /* 0x00000000030075a7 */ /* 0x0022a400080211ff */
[----:B--2---:R-:W-:Y:S05]  /*2af00*/  @!P1 NANOSLEEP.SYNCS 0x989680 ;  /* 0x009896800000995d */ /* 0x004fea0003900000 */
[----:B------:R-:W2:Y:S02]  /*2af10*/  @!P1 SYNCS.PHASECHK.TRANS64 P1, [R3+URZ], R0 ;  /* 0x00000000030095a7 */ /* 0x000ea400080210ff */
[----:B--2---:R-:W-:Y:S05]  /*2af20*/  @!P1 BRA `(.L_x_470) ;  /* 0xfffffffc00f09947 */ /* 0x004fea000383ffff */
[----:B------:R-:W-:Y:S05]  /*2af30*/  BRA `(.L_x_471) ;  /* 0xffffff34003c7947 */ /* 0x000fea000383ffff */
.L_x_320:
[----:B------:R-:W-:-:S07]  /*2af40*/  MOV R0, UR4 ;  /* 0x0000000400007c02 */ /* 0x000fce0008000f00 */
.L_x_472:
[----:B-1----:R1:W3:Y:S02]  /*2af50*/  SYNCS.PHASECHK.TRANS64.TRYWAIT P1, [R0+URZ], R3 ;  /* 0x00000003000075a7 */ /* 0x0022e400080211ff */
[----:B---3--:R-:W-:Y:S05]  /*2af60*/  @!P1 NANOSLEEP.SYNCS 0x989680 ;  /* 0x009896800000995d */ /* 0x008fea0003900000 */
[----:B------:R-:W3:Y:S02]  /*2af70*/  @!P1 SYNCS.PHASECHK.TRANS64 P1, [R0+URZ], R3 ;  /* 0x00000003000095a7 */ /* 0x000ee400080210ff */
[----:B---3--:R-:W-:Y:S05]  /*2af80*/  @!P1 BRA `(.L_x_472) ;  /* 0xfffffffc00f09947 */ /* 0x008fea000383ffff */
[----:B------:R-:W-:Y:S05]  /*2af90*/  BRA `(.L_x_473) ;  /* 0xffffff38000c7947 */ /* 0x000fea000383ffff */
.L_x_327:
[----:B------:R-:W-:-:S07]  /*2afa0*/  MOV R4, UR48 ;  /* 0x0000003000047c02 */ /* 0x000fce0008000f00 */
.L_x_474:
[----:B-1----:R1:W4:Y:S02]  /*2afb0*/  SYNCS.PHASECHK.TRANS64.TRYWAIT P5, [R4+URZ], R3 ;  /* 0x00000003040075a7 */ /* 0x00232400080a11ff */
[----:B----4-:R-:W-:Y:S05]  /*2afc0*/  @!P5 NANOSLEEP.SYNCS 0x989680 ;  /* 0x009896800000d95d */ /* 0x010fea0003900000 */
[----:B------:R-:W4:Y:S02]  /*2afd0*/  @!P5 SYNCS.PHASECHK.TRANS64 P5, [R4+URZ], R3 ;  /* 0x000000030400d5a7 */ /* 0x000f2400080a10ff */
[----:B----4-:R-:W-:Y:S05]  /*2afe0*/  @!P5 BRA `(.L_x_474) ;  /* 0xfffffffc00f0d947 */ /* 0x010fea000383ffff */
[----:B------:R-:W-:Y:S05]  /*2aff0*/  BRA `(.L_x_475) ;  /* 0xffffff5c00447947 */ /* 0x000fea000383ffff */
.L_x_332:
[----:B------:R-:W-:-:S07]  /*2b000*/  MOV R4, UR4 ;  /* 0x0000000400047c02 */ /* 0x000fce0008000f00 */
.L_x_476:
[----:B-1----:R1:W3:Y:S02]  /*2b010*/  SYNCS.PHASECHK.TRANS64.TRYWAIT P2, [R4+URZ], R0 ;  /* 0x00000000040075a7 */ /* 0x0022e400080411ff */
[----:B---3--:R-:W-:Y:S05]  /*2b020*/  @!P2 NANOSLEEP.SYNCS 0x989680 ;  /* 0x009896800000a95d */ /* 0x008fea0003900000 */
[----:B------:R-:W3:Y:S02]  /*2b030*/  @!P2 SYNCS.PHASECHK.TRANS64 P2, [R4+URZ], R0 ;  /* 0x000000000400a5a7 */ /* 0x000ee400080410ff */
[----:B---3--:R-:W-:Y:S05]  /*2b040*/  @!P2 BRA `(.L_x_476) ;  /* 0xfffffffc00f0a947 */ /* 0x008fea000383ffff */
[----:B------:R-:W-:Y:S05]  /*2b050*/  BRA `(.L_x_477) ;  /* 0xffffff8800d07947 */ /* 0x000fea000383ffff */
.L_x_336:
[----:B------:R-:W-:-:S07]  /*2b060*/  MOV R3, UR4 ;  /* 0x0000000400037c02 */ /* 0x000fce0008000f00 */
.L_x_478:
[----:B-1----:R1:W2:Y:S02]  /*2b070*/  SYNCS.PHASECHK.TRANS64.TRYWAIT P1, [R3+URZ], R0 ;  /* 0x00000000030075a7 */ /* 0x0022a400080211ff */
[----:B--2---:R-:W-:Y:S05]  /*2b080*/  @!P1 NANOSLEEP.SYNCS 0x989680 ;  /* 0x009896800000995d */ /* 0x004fea0003900000 */
[----:B------:R-:W2:Y:S02]  /*2b090*/  @!P1 SYNCS.PHASECHK.TRANS64 P1, [R3+URZ], R0 ;  /* 0x00000000030095a7 */ /* 0x000ea400080210ff */
[----:B--2---:R-:W-:Y:S05]  /*2b0a0*/  @!P1 BRA `(.L_x_478) ;  /* 0xfffffffc00f09947 */ /* 0x004fea000383ffff */
[----:B------:R-:W-:Y:S05]  /*2b0b0*/  BRA `(.L_x_479) ;  /* 0xffffff90002c7947 */ /* 0x000fea000383ffff */
.L_x_340:
[----:B------:R-:W-:-:S07]  /*2b0c0*/  MOV R0, UR4 ;  /* 0x0000000400007c02 */ /* 0x000fce0008000f00 */
.L_x_480:
[----:B-1----:R1:W4:Y:S02]  /*2b0d0*/  SYNCS.PHASECHK.TRANS64.TRYWAIT P0, [R0+URZ], R3 ;  /* 0x00000003000075a7 */ /* 0x00232400080011ff */
[----:B----4-:R-:W-:Y:S05]  /*2b0e0*/  @!P0 NANOSLEEP.SYNCS 0x989680 ;  /* 0x009896800000895d */ /* 0x010fea0003900000 */
[----:B------:R-:W4:Y:S02]  /*2b0f0*/  @!P0 SYNCS.PHASECHK.TRANS64 P0, [R0+URZ], R3 ;  /* 0x00000003000085a7 */ /* 0x000f2400080010ff */
[----:B----4-:R-:W-:Y:S05]  /*2b100*/  @!P0 BRA `(.L_x_480) ;  /* 0xfffffffc00f08947 */ /* 0x010fea000383ffff */
[----:B------:R-:W-:Y:S05]  /*2b110*/  BRA `(.L_x_481) ;  /* 0xffffff9000d87947 */ /* 0x000fea000383ffff */
.L_x_346:
[----:B------:R-:W-:-:S07]  /*2b120*/  MOV R0, UR8 ;  /* 0x0000000800007c02 */ /* 0x000fce0008000f00 */
.L_x_482:
[----:B-1----:R1:W2:Y:S02]  /*2b130*/  SYNCS.PHASECHK.TRANS64.TRYWAIT P1, [R0+URZ+0x70010], R6 ;  /* 0x07001006000075a7 */ /* 0x0022a400080211ff */
[----:B--2---:R-:W-:Y:S05]  /*2b140*/  @!P1 NANOSLEEP.SYNCS 0x989680 ;  /* 0x009896800000995d */ /* 0x004fea0003900000 */
[----:B------:R-:W2:Y:S02]  /*2b150*/  @!P1 SYNCS.PHASECHK.TRANS64 P1, [R0+URZ+0x70010], R6 ;  /* 0x07001006000095a7 */ /* 0x000ea400080210ff */
[----:B--2---:R-:W-:Y:S05]  /*2b160*/  @!P1 BRA `(.L_x_482) ;  /* 0xfffffffc00f09947 */ /* 0x004fea000383ffff */
[----:B------:R-:W-:Y:S05]  /*2b170*/  BRA `(.L_x_483) ;  /* 0xffffff9800987947 */ /* 0x000fea000383ffff */
.L_x_352:
[----:B------:R-:W-:-:S07]  /*2b180*/  MOV R0, UR41 ;  /* 0x0000002900007c02 */ /* 0x000fce0008000f00 */
.L_x_484:
[----:B-1----:R1:W2:Y:S02]  /*2b190*/  SYNCS.PHASECHK.TRANS64.TRYWAIT P1, [R0+URZ+0x70038], R4 ;  /* 0x07003804000075a7 */ /* 0x0022a400080211ff */
[----:B--2---:R-:W-:Y:S05]  /*2b1a0*/  @!P1 NANOSLEEP.SYNCS 0x989680 ;  /* 0x009896800000995d */ /* 0x004fea0003900000 */
[----:B------:R-:W2:Y:S02]  /*2b1b0*/  @!P1 SYNCS.PHASECHK.TRANS64 P1, [R0+URZ+0x70038], R4 ;  /* 0x07003804000095a7 */ /* 0x000ea400080210ff */
[----:B--2---:R-:W-:Y:S05]  /*2b1c0*/  @!P1 BRA `(.L_x_484) ;  /* 0xfffffffc00f09947 */ /* 0x004fea000383ffff */
[----:B------:R-:W-:Y:S05]  /*2b1d0*/  BRA `(.L_x_485) ;  /* 0xffffff9c004c7947 */ /* 0x000fea000383ffff */
.L_x_358:
[----:B-1----:R-:W-:-:S07]  /*2b1e0*/  MOV R0, UR8 ;  /* 0x0000000800007c02 */ /* 0x002fce0008000f00 */
.L_x_486:
[----:B-1----:R1:W2:Y:S02]  /*2b1f0*/  SYNCS.PHASECHK.TRANS64.TRYWAIT P1, [R0+URZ+0x70018], R6 ;  /* 0x07001806000075a7 */ /* 0x0022a400080211ff */
[----:B--2---:R-:W-:Y:S05]  /*2b200*/  @!P1 NANOSLEEP.SYNCS 0x989680 ;  /* 0x009896800000995d */ /* 0x004fea0003900000 */
[----:B------:R-:W2:Y:S02]  /*2b210*/  @!P1 SYNCS.PHASECHK.TRANS64 P1, [R0+URZ+0x70018], R6 ;  /* 0x07001806000095a7 */ /* 0x000ea400080210ff */
[----:B--2---:R-:W-:Y:S05]  /*2b220*/  @!P1 BRA `(.L_x_486) ;  /* 0xfffffffc00f09947 */ /* 0x004fea000383ffff */
[----:B------:R-:W-:Y:S05]  /*2b230*/  BRA `(.L_x_487) ;  /* 0xffffffa000047947 */ /* 0x000fea000383ffff */
.L_x_364:
[----:B------:R-:W-:-:S07]  /*2b240*/  MOV R0, UR41 ;  /* 0x0000002900007c02 */ /* 0x000fce0008000f00 */
.L_x_488:
[----:B-1----:R1:W2:Y:S02]  /*2b250*/  SYNCS.PHASECHK.TRANS64.TRYWAIT P1, [R0+URZ+0x70038], R4 ;  /* 0x07003804000075a7 */ /* 0x0022a400080211ff */
[----:B--2---:R-:W-:Y:S05]  /*2b260*/  @!P1 NANOSLEEP.SYNCS 0x989680 ;  /* 0x009896800000995d */ /* 0x004fea0003900000 */
[----:B------:R-:W2:Y:S02]  /*2b270*/  @!P1 SYNCS.PHASECHK.TRANS64 P1, [R0+URZ+0x70038], R4 ;  /* 0x07003804000095a7 */ /* 0x000ea400080210ff */
[----:B--2---:R-:W-:Y:S05]  /*2b280*/  @!P1 BRA `(.L_x_488) ;  /* 0xfffffffc00f09947 */ /* 0x004fea000383ffff */
[----:B------:R-:W-:Y:S05]  /*2b290*/  BRA `(.L_x_489) ;  /* 0xffffffa000c07947 */ /* 0x000fea000383ffff */
.L_x_370:
[----:B------:R-:W-:-:S07]  /*2b2a0*/  MOV R0, UR41 ;  /* 0x0000002900007c02 */ /* 0x000fce0008000f00 */
.L_x_490:
[----:B-1----:R1:W2:Y:S02]  /*2b2b0*/  SYNCS.PHASECHK.TRANS64.TRYWAIT P1, [R0+URZ+0x70038], R4 ;  /* 0x07003804000075a7 */ /* 0x0022a400080211ff */
[----:B--2---:R-:W-:Y:S05]  /*2b2c0*/  @!P1 NANOSLEEP.SYNCS 0x989680 ;  /* 0x009896800000995d */ /* 0x004fea0003900000 */
[----:B------:R-:W2:Y:S02]  /*2b2d0*/  @!P1 SYNCS.PHASECHK.TRANS64 P1, [R0+URZ+0x70038], R4 ;  /* 0x07003804000095a7 */ /* 0x000ea400080210ff */
[----:B--2---:R-:W-:Y:S05]  /*2b2e0*/  @!P1 BRA `(.L_x_490) ;  /* 0xfffffffc00f09947 */ /* 0x004fea000383ffff */
[----:B------:R-:W-:Y:S05]  /*2b2f0*/  BRA `(.L_x_491) ;  /* 0xffffffa400c07947 */ /* 0x000fea000383ffff */
.L_x_375:
[----:B------:R-:W-:-:S07]  /*2b300*/  MOV R0, UR41 ;  /* 0x0000002900007c02 */ /* 0x000fce0008000f00 */
.L_x_492:
[----:B-1----:R1:W2:Y:S02]  /*2b310*/  SYNCS.PHASECHK.TRANS64.TRYWAIT P1, [R0+URZ+0x70038], R4 ;  /* 0x07003804000075a7 */ /* 0x0022a400080211ff */
[----:B--2---:R-:W-:Y:S05]  /*2b320*/  @!P1 NANOSLEEP.SYNCS 0x989680 ;  /* 0x009896800000995d */ /* 0x004fea0003900000 */
[----:B------:R-:W2:Y:S02]  /*2b330*/  @!P1 SYNCS.PHASECHK.TRANS64 P1, [R0+URZ+0x70038], R4 ;  /* 0x07003804000095a7 */ /* 0x000ea400080210ff */
[----:B--2---:R-:W-:Y:S05]  /*2b340*/  @!P1 BRA `(.L_x_492) ;  /* 0xfffffffc00f09947 */ /* 0x004fea000383ffff */
[----:B------:R-:W-:Y:S05]  /*2b350*/  BRA `(.L_x_493) ;  /* 0xffffffa800887947 */ /* 0x000fea000383ffff */
.L_x_380:
[----:B------:R-:W-:-:S07]  /*2b360*/  MOV R0, UR41 ;  /* 0x0000002900007c02 */ /* 0x000fce0008000f00 */
.L_x_494:
[----:B-1----:R1:W2:Y:S02]  /*2b370*/  SYNCS.PHASECHK.TRANS64.TRYWAIT P1, [R0+URZ+0x70038], R4 ;  /* 0x07003804000075a7 */ /* 0x0022a400080211ff */
[----:B--2---:R-:W-:Y:S05]  /*2b380*/  @!P1 NANOSLEEP.SYNCS 0x989680 ;  /* 0x009896800000995d */ /* 0x004fea0003900000 */
[----:B------:R-:W2:Y:S02]  /*2b390*/  @!P1 SYNCS.PHASECHK.TRANS64 P1, [R0+URZ+0x70038], R4 ;  /* 0x07003804000095a7 */ /* 0x000ea400080210ff */
[----:B--2---:R-:W-:Y:S05]  /*2b3a0*/  @!P1 BRA `(.L_x_494) ;  /* 0xfffffffc00f09947 */ /* 0x004fea000383ffff */
[----:B------:R-:W-:Y:S05]  /*2b3b0*/  BRA `(.L_x_495) ;  /* 0xffffffac00487947 */ /* 0x000fea000383ffff */
.L_x_385:
[----:B------:R-:W-:-:S07]  /*2b3c0*/  MOV R0, UR41 ;  /* 0x0000002900007c02 */ /* 0x000fce0008000f00 */
.L_x_496:
[----:B-1----:R1:W2:Y:S02]  /*2b3d0*/  SYNCS.PHASECHK.TRANS64.TRYWAIT P1, [R0+URZ+0x70038], R4 ;  /* 0x07003804000075a7 */ /* 0x0022a400080211ff */
[----:B--2---:R-:W-:Y:S05]  /*2b3e0*/  @!P1 NANOSLEEP.SYNCS 0x989680 ;  /* 0x009896800000995d */ /* 0x004fea0003900000 */
[----:B------:R-:W2:Y:S02]  /*2b3f0*/  @!P1 SYNCS.PHASECHK.TRANS64 P1, [R0+URZ+0x70038], R4 ;  /* 0x07003804000095a7 */ /* 0x000ea400080210ff */
[----:B--2---:R-:W-:Y:S05]  /*2b400*/  @!P1 BRA `(.L_x_496) ;  /* 0xfffffffc00f09947 */ /* 0x004fea000383ffff */
[----:B------:R-:W-:Y:S05]  /*2b410*/  BRA `(.L_x_497) ;  /* 0xffffffb000047947 */ /* 0x000fea000383ffff */
.L_x_391:
[----:B------:R-:W-:-:S07]  /*2b420*/  MOV R0, UR41 ;  /* 0x0000002900007c02 */ /* 0x000fce0008000f00 */
.L_x_498:
[----:B-1----:R1:W2:Y:S02]  /*2b430*/  SYNCS.PHASECHK.TRANS64.TRYWAIT P1, [R0+URZ+0x70038], R4 ;  /* 0x07003804000075a7 */ /* 0x0022a400080211ff */
[----:B--2---:R-:W-:Y:S05]  /*2b440*/  @!P1 NANOSLEEP.SYNCS 0x989680 ;  /* 0x009896800000995d */ /* 0x004fea0003900000 */
[----:B------:R-:W2:Y:S02]  /*2b450*/  @!P1 SYNCS.PHASECHK.TRANS64 P1, [R0+URZ+0x70038], R4 ;  /* 0x07003804000095a7 */ /* 0x000ea400080210ff */
[----:B--2---:R-:W-:Y:S05]  /*2b460*/  @!P1 BRA `(.L_x_498) ;  /* 0xfffffffc00f09947 */ /* 0x004fea000383ffff */
[----:B------:R-:W-:Y:S05]  /*2b470*/  BRA `(.L_x_499) ;  /* 0xffffffb000e07947 */ /* 0x000fea000383ffff */
.L_x_396:
[----:B------:R-:W-:-:S07]  /*2b480*/  MOV R0, UR33 ;  /* 0x0000002100007c02 */ /* 0x000fce0008000f00 */
.L_x_500:
[----:B-1----:R1:W2:Y:S02]  /*2b490*/  SYNCS.PHASECHK.TRANS64.TRYWAIT P1, [R0+URZ+0x70038], R4 ;  /* 0x07003804000075a7 */ /* 0x0022a400080211ff */
[----:B--2---:R-:W-:Y:S05]  /*2b4a0*/  @!P1 NANOSLEEP.SYNCS 0x989680 ;  /* 0x009896800000995d */ /* 0x004fea0003900000 */
[----:B------:R-:W2:Y:S02]  /*2b4b0*/  @!P1 SYNCS.PHASECHK.TRANS64 P1, [R0+URZ+0x70038], R4 ;  /* 0x07003804000095a7 */ /* 0x000ea400080210ff */
[----:B--2---:R-:W-:Y:S05]  /*2b4c0*/  @!P1 BRA `(.L_x_500) ;  /* 0xfffffffc00f09947 */ /* 0x004fea000383ffff */
[----:B------:R-:W-:Y:S05]  /*2b4d0*/  BRA `(.L_x_501) ;  /* 0xffffffb400987947 */ /* 0x000fea000383ffff */
.L_x_403:
[----:B------:R-:W-:-:S07]  /*2b4e0*/  MOV R4, UR5 ;  /* 0x0000000500047c02 */ /* 0x000fce0008000f00 */
.L_x_502:
[----:B-1----:R1:W3:Y:S02]  /*2b4f0*/  SYNCS.PHASECHK.TRANS64.TRYWAIT P0, [R4+URZ+0x700b0], R0 ;  /* 0x0700b000040075a7 */ /* 0x0022e400080011ff */
[----:B---3--:R-:W-:Y:S05]  /*2b500*/  @!P0 NANOSLEEP.SYNCS 0x989680 ;  /* 0x009896800000895d */ /* 0x008fea0003900000 */
[----:B------:R-:W3:Y:S02]  /*2b510*/  @!P0 SYNCS.PHASECHK.TRANS64 P0, [R4+URZ+0x700b0], R0 ;  /* 0x0700b000040085a7 */ /* 0x000ee400080010ff */
[----:B---3--:R-:W-:Y:S05]  /*2b520*/  @!P0 BRA `(.L_x_502) ;  /* 0xfffffffc00f08947 */ /* 0x008fea000383ffff */
[----:B------:R-:W-:Y:S05]  /*2b530*/  BRA `(.L_x_503) ;  /* 0xffffffbc00a07947 */ /* 0x000fea000383ffff */
.L_x_407:
[----:B-1----:R-:W-:-:S07]  /*2b540*/  MOV R4, UR5 ;  /* 0x0000000500047c02 */ /* 0x002fce0008000f00 */
.L_x_504:
[----:B-1----:R1:W2:Y:S02]  /*2b550*/  SYNCS.PHASECHK.TRANS64.TRYWAIT P0, [R4+URZ+0x700b8], R0 ;  /* 0x0700b800040075a7 */ /* 0x0022a400080011ff */
[----:B--2---:R-:W-:Y:S05]  /*2b560*/  @!P0 NANOSLEEP.SYNCS 0x989680 ;  /* 0x009896800000895d */ /* 0x004fea0003900000 */
[----:B------:R-:W2:Y:S02]  /*2b570*/  @!P0 SYNCS.PHASECHK.TRANS64 P0, [R4+URZ+0x700b8], R0 ;  /* 0x0700b800040085a7 */ /* 0x000ea400080010ff */
[----:B--2---:R-:W-:Y:S05]  /*2b580*/  @!P0 BRA `(.L_x_504) ;  /* 0xfffffffc00f08947 */ /* 0x004fea000383ffff */
[----:B------:R-:W-:Y:S05]  /*2b590*/  BRA `(.L_x_505) ;  /* 0xffffffd400ac7947 */ /* 0x000fea000383ffff */
        .weak           $__internal_0_$__cuda_sm10x_tcgen05_guardrail_trap_col_being_dealloced_not_returned_by_alloc
        .type           $__internal_0_$__cuda_sm10x_tcgen05_guardrail_trap_col_being_dealloced_not_returned_by_alloc,@function
        .size           $__internal_0_$__cuda_sm10x_tcgen05_guardrail_trap_col_being_dealloced_not_returned_by_alloc,($__internal_1_$__cuda_sm10x_tcgen05_guardrail_trap_phase_invalid_during_alloc - $__internal_0_$__cuda_sm10x_tcgen05_guardrail_trap_col_being_dealloced_not_returned_by_alloc)
$__internal_0_$__cuda_sm10x_tcgen05_guardrail_trap_col_being_dealloced_not_returned_by_alloc:
[----:B------:R-:W-:Y:S05]  /*2b5a0*/  BPT.TRAP 0x1 ;  /* 0x000000040000795c */ /* 0x000fea0000300000 */
[----:B------:R-:W-:-:S04]  /*2b5b0*/  MOV R3, 0x0 ;  /* 0x0000000000037802 */ /* 0x000fc80000000f00 */
[----:B------:R-:W-:Y:S05]  /*2b5c0*/  RET.REL.NODEC R2 `(_ZN7cutlass13device_kernelINS_4fmha6kernel36Sm100FmhaFwdKernelTmaWarpspecializedIN4cute5tupleIJiiiNS5_IJNS5_IJiiEEEiEEEEEENS1_10collective38Sm100FmhaFwdMainloopTmaWarpspecializedINS_10bfloat16_tEffNS5_IJNS4_1CILi256EEENSC_ILi128EEESD_EEENS5_IJiNSC_ILi1EEES7_EEENS5_IJiSG_NS5_IJNS5_IJNSC_ILi0EEEiEEEiEEEEEESL_NS9_12ResidualMaskENS5_IJNSC_ILi2EEESG_SG_EEENSC_ILb0EEEEENS9_38Sm100FmhaFwdEpilogueTmaWarpspecializedINS_6half_tEfNS5_IJSE_SD_SE_EEESH_NS5_IJSG_S7_EEESP_EENS2_23PersistentTileSchedulerENS2_41Sm100FmhaCtxKernelWarpspecializedScheduleEEEEEvNT_6ParamsE) ;  /* 0xfffffd48028c7950 */ /* 0x000fea0003c3ffff */
        .weak           $__internal_1_$__cuda_sm10x_tcgen05_guardrail_trap_phase_invalid_during_alloc
        .type           $__internal_1_$__cuda_sm10x_tcgen05_guardrail_trap_phase_invalid_during_alloc,@function
        .size           $__internal_1_$__cuda_sm10x_tcgen05_guardrail_trap_phase_invalid_during_alloc,($__internal_2_$__cuda_sm10x_tcgen05_guardrail_trap_unallocated_columns_being_dealloced - $__internal_1_$__cuda_sm10x_tcgen05_guardrail_trap_phase_invalid_during_alloc)
$__internal_1_$__cuda_sm10x_tcgen05_guardrail_trap_phase_invalid_during_alloc:
[----:B------:R-:W-:Y:S05]  /*2b5d0*/  BPT.TRAP 0x1 ;  /* 0x000000040000795c */ /* 0x000fea0000300000 */
[----:B------:R-:W-:-:S04]  /*2b5e0*/  HFMA2 R3, -RZ, RZ, 0, 0 ;  /* 0x00000000ff037431 */ /* 0x000fc800000001ff */
[----:B------:R-:W-:Y:S05]  /*2b5f0*/  RET.REL.NODEC R2 `(_ZN7cutlass13device_kernelINS_4fmha6kernel36Sm100FmhaFwdKernelTmaWarpspecializedIN4cute5tupleIJiiiNS5_IJNS5_IJiiEEEiEEEEEENS1_10collective38Sm100FmhaFwdMainloopTmaWarpspecializedINS_10bfloat16_tEffNS5_IJNS4_1CILi256EEENSC_ILi128EEESD_EEENS5_IJiNSC_ILi1EEES7_EEENS5_IJiSG_NS5_IJNS5_IJNSC_ILi0EEEiEEEiEEEEEESL_NS9_12ResidualMaskENS5_IJNSC_ILi2EEESG_SG_EEENSC_ILb0EEEEENS9_38Sm100FmhaFwdEpilogueTmaWarpspecializedINS_6half_tEfNS5_IJSE_SD_SE_EEESH_NS5_IJSG_S7_EEESP_EENS2_23PersistentTileSchedulerENS2_41Sm100FmhaCtxKernelWarpspecializedScheduleEEEEEvNT_6ParamsE) ;  /* 0xfffffd4802807950 */ /* 0x000fea0003c3ffff */
        .weak           $__internal_2_$__cuda_sm10x_tcgen05_guardrail_trap_unallocated_columns_being_dealloced
        .type           $__internal_2_$__cuda_sm10x_tcgen05_guardrail_trap_unallocated_columns_being_dealloced,@function
        .size           $__internal_2_$__cuda_sm10x_tcgen05_guardrail_trap_unallocated_columns_being_dealloced,($__internal_3_$__cuda_sm3x_div_rn_noftz_f32_slowpath - $__internal_2_$__cuda_sm10x_tcgen05_guardrail_trap_unallocated_columns_being_dealloced)
$__internal_2_$__cuda_sm10x_tcgen05_guardrail_trap_unallocated_columns_being_dealloced:
[----:B------:R-:W-:Y:S05]  /*2b600*/  BPT.TRAP 0x1 ;  /* 0x000000040000795c */ /* 0x000fea0000300000 */
[----:B------:R-:W-:-:S04]  /*2b610*/  MOV R3, 0x0 ;  /* 0x0000000000037802 */ /* 0x000fc80000000f00 */
[----:B------:R-:W-:Y:S05]  /*2b620*/  RET.REL.NODEC R2 `(_ZN7cutlass13device_kernelINS_4fmha6kernel36Sm100FmhaFwdKernelTmaWarpspecializedIN4cute5tupleIJiiiNS5_IJNS5_IJiiEEEiEEEEEENS1_10collective38Sm100FmhaFwdMainloopTmaWarpspecializedINS_10bfloat16_tEffNS5_IJNS4_1CILi256EEENSC_ILi128EEESD_EEENS5_IJiNSC_ILi1EEES7_EEENS5_IJiSG_NS5_IJNS5_IJNSC_ILi0EEEiEEEiEEEEEESL_NS9_12ResidualMaskENS5_IJNSC_ILi2EEESG_SG_EEENSC_ILb0EEEEENS9_38Sm100FmhaFwdEpilogueTmaWarpspecializedINS_6half_tEfNS5_IJSE_SD_SE_EEESH_NS5_IJSG_S7_EEESP_EENS2_23PersistentTileSchedulerENS2_41Sm100FmhaCtxKernelWarpspecializedScheduleEEEEEvNT_6ParamsE) ;  /* 0xfffffd4802747950 */ /* 0x000fea0003c3ffff */
        .weak           $__internal_3_$__cuda_sm3x_div_rn_noftz_f32_slowpath
        .type           $__internal_3_$__cuda_sm3x_div_rn_noftz_f32_slowpath,@function
        .size           $__internal_3_$__cuda_sm3x_div_rn_noftz_f32_slowpath,(.L_x_522 - $__internal_3_$__cuda_sm3x_div_rn_noftz_f32_slowpath)
$__internal_3_$__cuda_sm3x_div_rn_noftz_f32_slowpath:
[----:B------:R-:W-:Y:S01]  /*2b630*/  SHF.R.U32.HI R3, RZ, 0x17, R5 ;  /* 0x00000017ff037819 */ /* 0x000fe20000011605 */
[----:B------:R-:W-:Y:S01]  /*2b640*/  BSSY B1, `(.L_x_506) ;  /* 0x0000064000017945 */ /* 0x000fe20003800000 */
[--C-:B------:R-:W-:Y:S01]  /*2b650*/  SHF.R.U32.HI R9, RZ, 0x17, R32.reuse ;  /* 0x00000017ff097819 */ /* 0x100fe20000011620 */
[----:B------:R-:W-:Y:S01]  /*2b660*/  IMAD.MOV.U32 R6, RZ, RZ, R32 ;  /* 0x000000ffff067224 */ /* 0x000fe200078e0020 */
[----:B------:R-:W-:Y:S02]  /*2b670*/  LOP3.LUT R3, R3, 0xff, RZ, 0xc0, !PT ;  /* 0x000000ff03037812 */ /* 0x000fe400078ec0ff */
[----:B------:R-:W-:-:S03]  /*2b680*/  LOP3.LUT R9, R9, 0xff, RZ, 0xc0, !PT ;  /* 0x000000ff09097812 */ /* 0x000fc600078ec0ff */
[----:B------:R-:W-:Y:S02]  /*2b690*/  VIADD R0, R3, 0xffffffff ;  /* 0xffffffff03007836 */ /* 0x000fe40000000000 */
[----:B------:R-:W-:-:S03]  /*2b6a0*/  VIADD R7, R9, 0xffffffff ;  /* 0xffffffff09077836 */ /* 0x000fc60000000000 */
[----:B------:R-:W-:-:S04]  /*2b6b0*/  ISETP.GT.U32.AND P0, PT, R0, 0xfd, PT ;  /* 0x000000fd0000780c */ /* 0x000fc80003f04070 */
[----:B------:R-:W-:-:S13]  /*2b6c0*/  ISETP.GT.U32.OR P0, PT, R7, 0xfd, P0 ;  /* 0x000000fd0700780c */ /* 0x000fda0000704470 */
[----:B------:R-:W-:Y:S01]  /*2b6d0*/  @!P0 IMAD.MOV.U32 R10, RZ, RZ, RZ ;  /* 0x000000ffff0a8224 */ /* 0x000fe200078e00ff */
[----:B------:R-:W-:Y:S06]  /*2b6e0*/  @!P0 BRA `(.L_x_507) ;  /* 0x00000000005c8947 */ /* 0x000fec0003800000 */
[----:B------:R-:W-:Y:S02]  /*2b6f0*/  FSETP.GTU.FTZ.AND P1, PT, |R32|, +INF , PT ;  /* 0x7f8000002000780b */ /* 0x000fe40003f3c200 */
[----:B------:R-:W-:-:S04]  /*2b700*/  FSETP.GTU.FTZ.AND P0, PT, |R5|, +INF , PT ;  /* 0x7f8000000500780b */ /* 0x000fc80003f1c200 */
[----:B------:R-:W-:-:S13]  /*2b710*/  PLOP3.LUT P0, PT, P1, P0, PT, 0xf8, 0x8f ;  /* 0x00000000008f781c */ /* 0x000fda0000f01f70 */
[----:B------:R-:W-:Y:S05]  /*2b720*/  @P0 BRA `(.L_x_508) ;  /* 0x0000000400500947 */ /* 0x000fea0003800000 */
[----:B------:R-:W-:-:S13]  /*2b730*/  LOP3.LUT P0, RZ, R5, 0x7fffffff, R6, 0xc8, !PT ;  /* 0x7fffffff05ff7812 */ /* 0x000fda000780c806 */
[----:B------:R-:W-:Y:S05]  /*2b740*/  @!P0 BRA `(.L_x_509) ;  /* 0x0000000400408947 */ /* 0x000fea0003800000 */
[C---:B------:R-:W-:Y:S02]  /*2b750*/  FSETP.NEU.FTZ.AND P0, PT, |R32|.reuse, +INF , PT ;  /* 0x7f8000002000780b */ /* 0x040fe40003f1d200 */
[----:B------:R-:W-:Y:S02]  /*2b760*/  FSETP.NEU.FTZ.AND P1, PT, |R5|, +INF , PT ;  /* 0x7f8000000500780b */ /* 0x000fe40003f3d200 */
[----:B------:R-:W-:-:S11]  /*2b770*/  FSETP.NEU.FTZ.AND P2, PT, |R32|, +INF , PT ;  /* 0x7f8000002000780b */ /* 0x000fd60003f5d200 */
[----:B------:R-:W-:Y:S05]  /*2b780*/  @!P1 BRA !P0, `(.L_x_509) ;  /* 0x0000000400309947 */ /* 0x000fea0004000000 */
[----:B------:R-:W-:-:S04]  /*2b790*/  LOP3.LUT P0, RZ, R6, 0x7fffffff, RZ, 0xc0, !PT ;  /* 0x7fffffff06ff7812 */ /* 0x000fc8000780c0ff */
[----:B------:R-:W-:-:S13]  /*2b7a0*/  PLOP3.LUT P0, PT, P1, P0, PT, 0x2f, 0xf2 ;  /* 0x0000000000f2781c */ /* 0x000fda0000f00577 */
[----:B------:R-:W-:Y:S05]  /*2b7b0*/  @P0 BRA `(.L_x_510) ;  /* 0x00000004001c0947 */ /* 0x000fea0003800000 */
[----:B------:R-:W-:-:S04]  /*2b7c0*/  LOP3.LUT P0, RZ, R5, 0x7fffffff, RZ, 0xc0, !PT ;  /* 0x7fffffff05ff7812 */ /* 0x000fc8000780c0ff */
[----:B------:R-:W-:-:S13]  /*2b7d0*/  PLOP3.LUT P0, PT, P2, P0, PT, 0x2f, 0xf2 ;  /* 0x0000000000f2781c */ /* 0x000fda0001700577 */
[----:B------:R-:W-:Y:S05]  /*2b7e0*/  @P0 BRA `(.L_x_511) ;  /* 0x0000000400040947 */ /* 0x000fea0003800000 */
[----:B------:R-:W-:Y:S02]  /*2b7f0*/  ISETP.GE.AND P1, PT, R7, RZ, PT ;  /* 0x000000ff0700720c */ /* 0x000fe40003f26270 */
[----:B------:R-:W-:-:S11]  /*2b800*/  ISETP.GE.AND P0, PT, R0, RZ, PT ;  /* 0x000000ff0000720c */ /* 0x000fd60003f06270 */
[----:B------:R-:W-:Y:S01]  /*2b810*/  @P1 MOV R10, RZ ;  /* 0x000000ff000a1202 */ /* 0x000fe20000000f00 */
[----:B------:R-:W-:Y:S01]  /*2b820*/  @!P1 FFMA R6, R32, 1.84467440737095516160e+19, RZ ;  /* 0x5f80000020069823 */ /* 0x000fe200000000ff */
[----:B------:R-:W-:Y:S01]  /*2b830*/  @!P1 MOV R10, 0xffffffc0 ;  /* 0xffffffc0000a9802 */ /* 0x000fe20000000f00 */
[----:B------:R-:W-:-:S03]  /*2b840*/  @!P0 FFMA R5, R5, 1.84467440737095516160e+19, RZ ;  /* 0x5f80000005058823 */ /* 0x000fc600000000ff */
[----:B------:R-:W-:-:S07]  /*2b850*/  @!P0 IADD3 R10, PT, PT, R10, 0x40, RZ ;  /* 0x000000400a0a8810 */ /* 0x000fce0007ffe0ff */
.L_x_507:
[----:B------:R-:W-:Y:S01]  /*2b860*/  LEA R7, R3, 0xc0800000, 0x17 ;  /* 0xc080000003077811 */ /* 0x000fe200078eb8ff */
[----:B------:R-:W-:Y:S01]  /*2b870*/  BSSY B0, `(.L_x_512) ;  /* 0x0000036000007945 */ /* 0x000fe20003800000 */
[----:B------:R-:W-:Y:S02]  /*2b880*/  IADD3 R9, PT, PT, R9, -0x7f, RZ ;  /* 0xffffff8109097810 */ /* 0x000fe40007ffe0ff */
[----:B------:R-:W-:-:S03]  /*2b890*/  IADD3 R7, PT, PT, -R7, R5, RZ ;  /* 0x0000000507077210 */ /* 0x000fc60007ffe1ff */
[C---:B------:R-:W-:Y:S01]  /*2b8a0*/  IMAD R8, R9.reuse, -0x800000, R6 ;  /* 0xff80000009087824 */ /* 0x040fe200078e0206 */
[----:B------:R1:W2:Y:S01]  /*2b8b0*/  MUFU.RCP R5, R7 ;  /* 0x0000000700057308 */ /* 0x0002a20000001000 */
[----:B------:R-:W-:-:S04]  /*2b8c0*/  IADD3 R9, PT, PT, R9, 0x7f, -R3 ;  /* 0x0000007f09097810 */ /* 0x000fc80007ffe803 */
[----:B------:R-:W-:Y:S01]  /*2b8d0*/  IADD3 R10, PT, PT, R9, R10, RZ ;  /* 0x0000000a090a7210 */ /* 0x000fe20007ffe0ff */
[----:B-1----:R-:W-:-:S04]  /*2b8e0*/  FADD.FTZ R7, -R7, -RZ ;  /* 0x800000ff07077221 */ /* 0x002fc80000010100 */
[----:B--2---:R-:W-:-:S04]  /*2b8f0*/  FFMA R0, R5, R7, 1 ;  /* 0x3f80000005007423 */ /* 0x004fc80000000007 */
[----:B------:R-:W-:-:S04]  /*2b900*/  FFMA R0, R5, R0, R5 ;  /* 0x0000000005007223 */ /* 0x000fc80000000005 */
[----:B------:R-:W-:-:S04]  /*2b910*/  FFMA R6, R8, R0, RZ ;  /* 0x0000000008067223 */ /* 0x000fc800000000ff */
[----:B------:R-:W-:-:S04]  /*2b920*/  FFMA R5, R7, R6, R8 ;  /* 0x0000000607057223 */ /* 0x000fc80000000008 */
[----:B------:R-:W-:-:S04]  /*2b930*/  FFMA R5, R0, R5, R6 ;  /* 0x0000000500057223 */ /* 0x000fc80000000006 */
[----:B------:R-:W-:-:S04]  /*2b940*/  FFMA R7, R7, R5, R8 ;  /* 0x0000000507077223 */ /* 0x000fc80000000008 */
[----:B------:R-:W-:-:S05]  /*2b950*/  FFMA R6, R0, R7, R5 ;  /* 0x0000000700067223 */ /* 0x000fca0000000005 */
[----:B------:R-:W-:-:S04]  /*2b960*/  SHF.R.U32.HI R3, RZ, 0x17, R6 ;  /* 0x00000017ff037819 */ /* 0x000fc80000011606 */
[----:B------:R-:W-:-:S04]  /*2b970*/  LOP3.LUT R3, R3, 0xff, RZ, 0xc0, !PT ;  /* 0x000000ff03037812 */ /* 0x000fc800078ec0ff */
[----:B------:R-:W-:-:S04]  /*2b980*/  IADD3 R3, PT, PT, R3, R10, RZ ;  /* 0x0000000a03037210 */ /* 0x000fc80007ffe0ff */
[----:B------:R-:W-:-:S04]  /*2b990*/  IADD3 R8, PT, PT, R3, -0x1, RZ ;  /* 0xffffffff03087810 */ /* 0x000fc80007ffe0ff */
[----:B------:R-:W-:-:S13]  /*2b9a0*/  ISETP.GE.U32.AND P0, PT, R8, 0xfe, PT ;  /* 0x000000fe0800780c */ /* 0x000fda0003f06070 */
[----:B------:R-:W-:Y:S05]  /*2b9b0*/  @!P0 BRA `(.L_x_513) ;  /* 0x0000000000808947 */ /* 0x000fea0003800000 */
[----:B------:R-:W-:-:S13]  /*2b9c0*/  ISETP.GT.AND P0, PT, R3, 0xfe, PT ;  /* 0x000000fe0300780c */ /* 0x000fda0003f04270 */
[----:B------:R-:W-:Y:S05]  /*2b9d0*/  @P0 BRA `(.L_x_514) ;  /* 0x00000000006c0947 */ /* 0x000fea0003800000 */
[----:B------:R-:W-:-:S13]  /*2b9e0*/  ISETP.GE.AND P0, PT, R3, 0x1, PT ;  /* 0x000000010300780c */ /* 0x000fda0003f06270 */
[----:B------:R-:W-:Y:S05]  /*2b9f0*/  @P0 BRA `(.L_x_515) ;  /* 0x0000000000740947 */ /* 0x000fea0003800000 */
[----:B------:R-:W-:Y:S02]  /*2ba00*/  ISETP.GE.AND P0, PT, R3, -0x18, PT ;  /* 0xffffffe80300780c */ /* 0x000fe40003f06270 */
[----:B------:R-:W-:-:S11]  /*2ba10*/  LOP3.LUT R6, R6, 0x80000000, RZ, 0xc0, !PT ;  /* 0x8000000006067812 */ /* 0x000fd600078ec0ff */
[----:B------:R-:W-:Y:S05]  /*2ba20*/  @!P0 BRA `(.L_x_515) ;  /* 0x0000000000688947 */ /* 0x000fea0003800000 */
[CCC-:B------:R-:W-:Y:S01]  /*2ba30*/  FFMA.RZ R8, R0.reuse, R7.reuse, R5.reuse ;  /* 0x0000000700087223 */ /* 0x1c0fe2000000c005 */
[CCC-:B------:R-:W-:Y:S01]  /*2ba40*/  FFMA.RP R9, R0.reuse, R7.reuse, R5.reuse ;  /* 0x0000000700097223 */ /* 0x1c0fe20000008005 */
[----:B------:R-:W-:Y:S01]  /*2ba50*/  FFMA.RM R5, R0, R7, R5 ;  /* 0x0000000700057223 */ /* 0x000fe20000004005 */
[C---:B------:R-:W-:Y:S01]  /*2ba60*/  VIADD R0, R3.reuse, 0x20 ;  /* 0x0000002003007836 */ /* 0x040fe20000000000 */
[C---:B------:R-:W-:Y:S02]  /*2ba70*/  ISETP.NE.AND P0, PT, R3.reuse, RZ, PT ;  /* 0x000000ff0300720c */ /* 0x040fe40003f05270 */
[----:B------:R-:W-:Y:S02]  /*2ba80*/  LOP3.LUT R8, R8, 0x7fffff, RZ, 0xc0, !PT ;  /* 0x007fffff08087812 */ /* 0x000fe400078ec0ff */
[----:B------:R-:W-:Y:S01]  /*2ba90*/  ISETP.NE.AND P1, PT, R3, RZ, PT ;  /* 0x000000ff0300720c */ /* 0x000fe20003f25270 */
[----:B------:R-:W-:Y:S01]  /*2baa0*/  IMAD.MOV R3, RZ, RZ, -R3 ;  /* 0x000000ffff037224 */ /* 0x000fe200078e0a03 */
[----:B------:R-:W-:-:S02]  /*2bab0*/  LOP3.LUT R8, R8, 0x800000, RZ, 0xfc, !PT ;  /* 0x0080000008087812 */ /* 0x000fc400078efcff */
[----:B------:R-:W-:Y:S02]  /*2bac0*/  FSETP.NEU.FTZ.AND P2, PT, R9, R5, PT ;  /* 0x000000050900720b */ /* 0x000fe40003f5d000 */
[----:B------:R-:W-:Y:S02]  /*2bad0*/  SHF.L.U32 R0, R8, R0, RZ ;  /* 0x0000000008007219 */ /* 0x000fe400000006ff */
[----:B------:R-:W-:Y:S02]  /*2bae0*/  SEL R3, R3, RZ, P0 ;  /* 0x000000ff03037207 */ /* 0x000fe40000000000 */
[----:B------:R-:W-:Y:S02]  /*2baf0*/  ISETP.NE.AND P1, PT, R0, RZ, P1 ;  /* 0x000000ff0000720c */ /* 0x000fe40000f25270 */
[----:B------:R-:W-:Y:S02]  /*2bb00*/  SHF.R.U32.HI R8, RZ, R3, R8 ;  /* 0x00000003ff087219 */ /* 0x000fe40000011608 */
[----:B------:R-:W-:-:S02]  /*2bb10*/  PLOP3.LUT P1, PT, P2, P1, PT, 0xf8, 0x8f ;  /* 0x00000000008f781c */ /* 0x000fc40001723f70 */
[----:B------:R-:W-:Y:S02]  /*2bb20*/  SHF.R.U32.HI R3, RZ, 0x1, R8 ;  /* 0x00000001ff037819 */ /* 0x000fe40000011608 */
[----:B------:R-:W-:-:S04]  /*2bb30*/  SEL R0, RZ, 0x1, !P1 ;  /* 0x00000001ff007807 */ /* 0x000fc80004800000 */
[----:B------:R-:W-:-:S04]  /*2bb40*/  LOP3.LUT R0, R0, 0x1, R3, 0xf8, !PT ;  /* 0x0000000100007812 */ /* 0x000fc800078ef803 */
[----:B------:R-:W-:-:S05]  /*2bb50*/  LOP3.LUT R0, R0, R8, RZ, 0xc0, !PT ;  /* 0x0000000800007212 */ /* 0x000fca00078ec0ff */
[----:B------:R-:W-:-:S05]  /*2bb60*/  IMAD.IADD R0, R3, 0x1, R0 ;  /* 0x0000000103007824 */ /* 0x000fca00078e0200 */
[----:B------:R-:W-:Y:S01]  /*2bb70*/  LOP3.LUT R6, R0, R6, RZ, 0xfc, !PT ;  /* 0x0000000600067212 */ /* 0x000fe200078efcff */
[----:B------:R-:W-:Y:S05]  /*2bb80*/  BRA `(.L_x_515) ;  /* 0x0000000000107947 */ /* 0x000fea0003800000 */
.L_x_514:
[----:B------:R-:W-:-:S04]  /*2bb90*/  LOP3.LUT R6, R6, 0x80000000, RZ, 0xc0, !PT ;  /* 0x8000000006067812 */ /* 0x000fc800078ec0ff */
[----:B------:R-:W-:Y:S01]  /*2bba0*/  LOP3.LUT R6, R6, 0x7f800000, RZ, 0xfc, !PT ;  /* 0x7f80000006067812 */ /* 0x000fe200078efcff */
[----:B------:R-:W-:Y:S05]  /*2bbb0*/  BRA `(.L_x_515) ;  /* 0x0000000000047947 */ /* 0x000fea0003800000 */
.L_x_513:
[----:B------:R-:W-:Y:S02]  /*2bbc0*/  LEA R6, R10, R6, 0x17 ;  /* 0x000000060a067211 */ /* 0x000fe400078eb8ff */
.L_x_515:
[----:B------:R-:W-:Y:S05]  /*2bbd0*/  BSYNC B0 ;  /* 0x0000000000007941 */ /* 0x000fea0003800000 */
.L_x_512:
[----:B------:R-:W-:Y:S01]  /*2bbe0*/  MOV R5, R6 ;  /* 0x0000000600057202 */ /* 0x000fe20000000f00 */
[----:B------:R-:W-:Y:S05]  /*2bbf0*/  BRA `(.L_x_516) ;  /* 0x0000000000207947 */ /* 0x000fea0003800000 */
.L_x_511:
[----:B------:R-:W-:-:S04]  /*2bc00*/  LOP3.LUT R5, R5, 0x80000000, R6, 0x48, !PT ;  /* 0x8000000005057812 */ /* 0x000fc800078e4806 */
[----:B------:R-:W-:Y:S01]  /*2bc10*/  LOP3.LUT R5, R5, 0x7f800000, RZ, 0xfc, !PT ;  /* 0x7f80000005057812 */ /* 0x000fe200078efcff */
[----:B------:R-:W-:Y:S05]  /*2bc20*/  BRA `(.L_x_516) ;  /* 0x0000000000147947 */ /* 0x000fea0003800000 */
.L_x_510:
[----:B------:R-:W-:Y:S01]  /*2bc30*/  LOP3.LUT R5, R5, 0x80000000, R6, 0x48, !PT ;  /* 0x8000000005057812 */ /* 0x000fe200078e4806 */
[----:B------:R-:W-:Y:S05]  /*2bc40*/  BRA `(.L_x_516) ;  /* 0x00000000000c7947 */ /* 0x000fea0003800000 */
.L_x_509:
[----:B------:R-:W1:Y:S01]  /*2bc50*/  MUFU.RSQ R5, -QNAN ;  /* 0xffc0000000057908 */ /* 0x000e620000001400 */
[----:B------:R-:W-:Y:S05]  /*2bc60*/  BRA `(.L_x_516) ;  /* 0x0000000000047947 */ /* 0x000fea0003800000 */
.L_x_508:
[----:B------:R-:W-:-:S07]  /*2bc70*/  FADD.FTZ R5, R32, R5 ;  /* 0x0000000520057221 */ /* 0x000fce0000010000 */
.L_x_516:
[----:B------:R-:W-:Y:S05]  /*2bc80*/  BSYNC B1 ;  /* 0x0000000000017941 */ /* 0x000fea0003800000 */
.L_x_506:
[----:B-1----:R-:W-:Y:S01]  /*2bc90*/  MOV R33, R5 ;  /* 0x0000000500217202 */ /* 0x002fe20000000f00 */
[----:B------:R-:W-:-:S04]  /*2bca0*/  HFMA2 R5, -RZ, RZ, 0, 0 ;  /* 0x00000000ff057431 */ /* 0x000fc800000001ff */
[----:B------:R-:W-:Y:S05]  /*2bcb0*/  RET.REL.NODEC R4 `(_ZN7cutlass13device_kernelINS_4fmha6kernel36Sm100FmhaFwdKernelTmaWarpspecializedIN4cute5tupleIJiiiNS5_IJNS5_IJiiEEEiEEEEEENS1_10collective38Sm100FmhaFwdMainloopTmaWarpspecializedINS_10bfloat16_tEffNS5_IJNS4_1CILi256EEENSC_ILi128EEESD_EEENS5_IJiNSC_ILi1EEES7_EEENS5_IJiSG_NS5_IJNS5_IJNSC_ILi0EEEiEEEiEEEEEESL_NS9_12ResidualMaskENS5_IJNSC_ILi2EEESG_SG_EEENSC_ILb0EEEEENS9_38Sm100FmhaFwdEpilogueTmaWarpspecializedINS_6half_tEfNS5_IJSE_SD_SE_EEESH_NS5_IJSG_S7_EEESP_EENS2_23PersistentTileSchedulerENS2_41Sm100FmhaCtxKernelWarpspecializedScheduleEEEEEvNT_6ParamsE) ;  /* 0xfffffd4004d07950 */ /* 0x000fea0003c3ffff */
.L_x_517:
[----:B------:R-:W-:-:S00]  /*2bcc0*/  BRA `(.L_x_517) ;  /* 0xfffffffc00fc7947 */ /* 0x000fc0000383ffff */
[----:B------:R-:W-:-:S00]  /*2bcd0*/  NOP ;  /* 0x0000000000007918 */ /* 0x000fc00000000000 */
        /* <DEDUP_REMOVED lines=10> */
.L_x_522:


//--------------------- .nv.global.init           --------------------------
	.section	.nv.global.init,"aw",@progbits
.nv.global.init:
	.type		$str$23,@object
	.size		$str$23,($str$37 - $str$23)
$str$23:
        /*0000*/ 	.byte	0x0a, 0x00
	.type		$str$37,@object
	.size		$str$37,($str$32 - $str$37)
$str$37:
        /*0002*/ 	.byte	0x3a, 0x00
	.type		$str$32,@object
	.size		$str$32,($str$29 - $str$32)
$str$32:
        /*0004*/ 	.byte	0x5f, 0x00
	.type		$str$29,@object
	.size		$str$29,($str$28 - $str$29)
$str$29:
        /*0006*/ 	.byte	0x25, 0x64, 0x00
	.type		$str$28,@object
	.size		$str$28,($str$30 - $str$28)
$str$28:
        /*0009*/ 	.byte	0x25, 0x63, 0x00
	.type		$str$30,@object
	.size		$str$30,($str$31 - $str$30)
$str$30:
        /*000c*/ 	.byte	0x25, 0x73, 0x00
	.type		$str$31,@object
	.size		$str$31,($str$35 - $str$31)
$str$31:
        /*000f*/ 	.byte	0x20, 0x6f, 0x20, 0x00
	.type		$str$35,@object
	.size		$str$35,($str$22 - $str$35)
$str$35:
        /*0013*/ 	.byte	0x70, 0x74, 0x72, 0x5b, 0x00
	.type		$str$22,@object
	.size		$str$22,($str$34 - $str$22)
$str$22:
        /*0018*/ 	.byte	0x73, 0x4f, 0x3a, 0x20, 0x00
	.type		$str$34,@object
	.size		$str$34,($str$36 - $str$34)
$str$34:
        /*001d*/ 	.byte	0x73, 0x6d, 0x65, 0x6d, 0x5f, 0x00
	.type		$str$36,@object
	.size		$str$36,($str$33 - $str$36)
$str$36:
        /*0023*/ 	.byte	0x62, 0x5d, 0x28, 0x25, 0x70, 0x29, 0x00
	.type		$str$33,@object
	.size		$str$33,($str$27 - $str$33)
$str$33:
        /*002a*/ 	.byte	0x53, 0x77, 0x3c, 0x25, 0x64, 0x2c, 0x25, 0x64, 0x2c, 0x25, 0x64, 0x3e, 0x00
	.type		$str$27,@object
	.size		$str$27,($str$26 - $str$27)
$str$27:
        /*0037*/ 	.byte	0x2f, 0x74, 0x6d, 0x70, 0x2f, 0x63, 0x75, 0x74, 0x6c, 0x61, 0x73, 0x73, 0x5f, 0x73, 0x77, 0x65
        /*0047*/ 	.byte	0x65, 0x70, 0x5f, 0x73, 0x72, 0x63, 0x2f, 0x69, 0x6e, 0x63, 0x6c, 0x75, 0x64, 0x65, 0x2f, 0x63
        /*0057*/ 	.byte	0x75, 0x74, 0x65, 0x2f, 0x61, 0x74, 0x6f, 0x6d, 0x2f, 0x63, 0x6f, 0x70, 0x79, 0x5f, 0x74, 0x72
        /*0067*/ 	.byte	0x61, 0x69, 0x74, 0x73, 0x5f, 0x73, 0x6d, 0x31, 0x30, 0x30, 0x2e, 0x68, 0x70, 0x70, 0x00
	.type		$str$26,@object
	.size		$str$26,(__unnamed_4 - $str$26)
$str$26:
        /*0076*/ 	.byte	0x28, 0x28, 0x75, 0x69, 0x6e, 0x74, 0x33, 0x32, 0x5f, 0x74, 0x28, 0x74, 0x68, 0x72, 0x65, 0x61
        /*0086*/ 	.byte	0x64, 0x49, 0x64, 0x78, 0x2e, 0x78, 0x29, 0x20, 0x2f, 0x20, 0x33, 0x32, 0x29, 0x20, 0x25, 0x20
        /*0096*/ 	.byte	0x34, 0x29, 0x20, 0x3d, 0x3d, 0x20, 0x28, 0x28, 0x28, 0x74, 0x6d, 0x65, 0x6d, 0x5f, 0x61, 0x64
        /*00a6*/ 	.byte	0x64, 0x72, 0x20, 0x3e, 0x3e, 0x20, 0x31, 0x36, 0x29, 0x20, 0x2f, 0x20, 0x33, 0x32, 0x29, 0x20
        /*00b6*/ 	.byte	0x25, 0x20, 0x34, 0x29, 0x00
	.type		__unnamed_4,@object
	.size		__unnamed_4,(__unnamed_1 - __unnamed_4)
__unnamed_4:
        /* <DEDUP_REMOVED lines=37> */
        /*030b*/ 	.byte	0x30, 0x3e, 0x3e, 0x3e, 0x3e, 0x5d, 0x00
	.type		__unnamed_1,@object
	.size		__unnamed_1,(__unnamed_5 - __unnamed_1)
__unnamed_1:
        /* <DEDUP_REMOVED lines=37> */
        /*0562*/ 	.byte	0x3a, 0x43, 0x3c, 0x30, 0x3e, 0x3e, 0x3e, 0x3e, 0x5d, 0x00
	.type		__unnamed_5,@object
	.size		__unnamed_5,(__unnamed_6 - __unnamed_5)
__unnamed_5:
        /* <DEDUP_REMOVED lines=38> */
	.type		__unnamed_6,@object
	.size		__unnamed_6,(__unnamed_7 - __unnamed_6)
__unnamed_6:
        /* <DEDUP_REMOVED lines=37> */
        /*0a16*/ 	.byte	0x74, 0x65, 0x3a, 0x3a, 0x43, 0x3c, 0x30, 0x3e, 0x3e, 0x3e, 0x3e, 0x5d, 0x00
	.type		__unnamed_7,@object
	.size		__unnamed_7,(__unnamed_2 - __unnamed_7)
__unnamed_7:
        /* <DEDUP_REMOVED lines=37> */
        /*0c73*/ 	.byte	0x63, 0x75, 0x74, 0x65, 0x3a, 0x3a, 0x43, 0x3c, 0x30, 0x3e, 0x3e, 0x3e, 0x3e, 0x5d, 0x00
	.type		__unnamed_2,@object
	.size		__unnamed_2,(__unnamed_3 - __unnamed_2)
__unnamed_2:
        /* <DEDUP_REMOVED lines=38> */
	.type		__unnamed_3,@object
	.size		__unnamed_3,(.L_3 - __unnamed_3)
__unnamed_3:
        /* <DEDUP_REMOVED lines=38> */
        /*1142*/ 	.byte	0x3e, 0x3e, 0x5d, 0x00
.L_3:


//--------------------- .nv.shared._ZN7cutlass13device_kernelINS_4fmha6kernel36Sm100FmhaFwdKernelTmaWarpspecializedIN4cute5tupleIJiiiNS5_IJNS5_IJiiEEEiEEEEEENS1_10collective38Sm100FmhaFwdMainloopTmaWarpspecializedINS_10bfloat16_tEffNS5_IJNS4_1CILi256EEENSC_ILi128EEESD_EEENS5_IJiNSC_ILi1EEES7_EEENS5_IJiSG_NS5_IJNS5_IJNSC_ILi0EEEiEEEiEEEEEESL_NS9_12ResidualMaskENS5_IJNSC_ILi2EEESG_SG_EEENSC_ILb0EEEEENS9_38Sm100FmhaFwdEpilogueTmaWarpspecializedINS_6half_tEfNS5_IJSE_SD_SE_EEESH_NS5_IJSG_S7_EEESP_EENS2_23PersistentTileSchedulerENS2_41Sm100FmhaCtxKernelWarpspecializedScheduleEEEEEvNT_6ParamsE --------------------------
	.section	.nv.shared._ZN7cutlass13device_kernelINS_4fmha6kernel36Sm100FmhaFwdKernelTmaWarpspecializedIN4cute5tupleIJiiiNS5_IJNS5_IJiiEEEiEEEEEENS1_10collective38Sm100FmhaFwdMainloopTmaWarpspecializedINS_10bfloat16_tEffNS5_IJNS4_1CILi256EEENSC_ILi128EEESD_EEENS5_IJiNSC_ILi1EEES7_EEENS5_IJiSG_NS5_IJNS5_IJNSC_ILi0EEEiEEEiEEEEEESL_NS9_12ResidualMaskENS5_IJNSC_ILi2EEESG_SG_EEENSC_ILb0EEEEENS9_38Sm100FmhaFwdEpilogueTmaWarpspecializedINS_6half_tEfNS5_IJSE_SD_SE_EEESH_NS5_IJSG_S7_EEESP_EENS2_23PersistentTileSchedulerENS2_41Sm100FmhaCtxKernelWarpspecializedScheduleEEEEEvNT_6ParamsE,"aw",@nobits
	.sectionflags	@""
	.align	16
	.zero		1024


//--------------------- .nv.shared.reserved.0     --------------------------
	.section	.nv.shared.reserved.0,"aw",@nobits
	.weak		__nv_reservedSMEM_offset_0_alias
	.size		__nv_reservedSMEM_offset_0_alias, 0, 64
	.other		__nv_reservedSMEM_offset_0_alias,@"STO_CUDA_RESERVED_SHARED STV_DEFAULT"
__nv_reservedSMEM_offset_0_alias:
	.zero		0
.nv.shared.reserved.0:
	.zero		64
	.weak		__nv_reservedSMEM_tcgen05_partition
	.type		__nv_reservedSMEM_tcgen05_partition,@object
	.size		__nv_reservedSMEM_tcgen05_partition,(.L_0 - __nv_reservedSMEM_tcgen05_partition)
__nv_reservedSMEM_tcgen05_partition:
	.zero		32
.L_0:


//--------------------- .nv.global                --------------------------
	.section	.nv.global,"aw",@nobits
.nv.global:
	.type		_ZN39_INTERNAL_d6a8903a_4_k_cu_059fbce7_33414cute1_E,@object
	.size		_ZN39_INTERNAL_d6a8903a_4_k_cu_059fbce7_33414cute1_E,(_ZN39_INTERNAL_d6a8903a_4_k_cu_059fbce7_33414cuda3std3__45__cpo6cbeginE - _ZN39_INTERNAL_d6a8903a_4_k_cu_059fbce7_33414cute1_E)
_ZN39_INTERNAL_d6a8903a_4_k_cu_059fbce7_33414cute1_E:
	.zero		1
	.type		_ZN39_INTERNAL_d6a8903a_4_k_cu_059fbce7_33414cuda3std3__45__cpo6cbeginE,@object
	.size		_ZN39_INTERNAL_d6a8903a_4_k_cu_059fbce7_33414cuda3std3__45__cpo6cbeginE,(_ZN39_INTERNAL_d6a8903a_4_k_cu_059fbce7_33414cuda3std3__48in_placeE - _ZN39_INTERNAL_d6a8903a_4_k_cu_059fbce7_33414cuda3std3__45__cpo6cbeginE)
_ZN39_INTERNAL_d6a8903a_4_k_cu_059fbce7_33414cuda3std3__45__cpo6cbeginE:
	.zero		1
	.type		_ZN39_INTERNAL_d6a8903a_4_k_cu_059fbce7_33414cuda3std3__48in_placeE,@object
	.size		_ZN39_INTERNAL_d6a8903a_4_k_cu_059fbce7_33414cuda3std3__48in_placeE,(_ZN39_INTERNAL_d6a8903a_4_k_cu_059fbce7_33414cuda3std6ranges3__45__cpo9iter_moveE - _ZN39_INTERNAL_d6a8903a_4_k_cu_059fbce7_33414cuda3std3__48in_placeE)
_ZN39_INTERNAL_d6a8903a_4_k_cu_059fbce7_33414cuda3std3__48in_placeE:
	.zero		1
	.type		_ZN39_INTERNAL_d6a8903a_4_k_cu_059fbce7_33414cuda3std6ranges3__45__cpo9iter_moveE,@object
	.size		_ZN39_INTERNAL_d6a8903a_4_k_cu_059fbce7_33414cuda3std6ranges3__45__cpo9iter_moveE,(_ZN39_INTERNAL_d6a8903a_4_k_cu_059fbce7_33414cuda3std3__45__cpo5beginE - _ZN39_INTERNAL_d6a8903a_4_k_cu_059fbce7_33414cuda3std6ranges3__45__cpo9iter_moveE)
_ZN39_INTERNAL_d6a8903a_4_k_cu_059fbce7_33414cuda3std6ranges3__45__cpo9iter_moveE:
	.zero		1
	.type		_ZN39_INTERNAL_d6a8903a_4_k_cu_059fbce7_33414cuda3std3__45__cpo5beginE,@object
	.size		_ZN39_INTERNAL_d6a8903a_4_k_cu_059fbce7_33414cuda3std3__45__cpo5beginE,(_ZN39_INTERNAL_d6a8903a_4_k_cu_059fbce7_33414cuda3std3__441_GLOBAL__N__d6a8903a_4_k_cu_059fbce7_33416ignoreE - _ZN39_INTERNAL_d6a8903a_4_k_cu_059fbce7_33414cuda3std3__45__cpo5beginE)
_ZN39_INTERNAL_d6a8903a_4_k_cu_059fbce7_33414cuda3std3__45__cpo5beginE:
	.zero		1
	.type		_ZN39_INTERNAL_d6a8903a_4_k_cu_059fbce7_33414cuda3std3__441_GLOBAL__N__d6a8903a_4_k_cu_059fbce7_33416ignoreE,@object
	.size		_ZN39_INTERNAL_d6a8903a_4_k_cu_059fbce7_33414cuda3std3__441_GLOBAL__N__d6a8903a_4_k_cu_059fbce7_33416ignoreE,(_ZN39_INTERNAL_d6a8903a_4_k_cu_059fbce7_33414cute7productE - _ZN39_INTERNAL_d6a8903a_4_k_cu_059fbce7_33414cuda3std3__441_GLOBAL__N__d6a8903a_4_k_cu_059fbce7_33416ignoreE)
_ZN39_INTERNAL_d6a8903a_4_k_cu_059fbce7_33414cuda3std3__441_GLOBAL__N__d6a8903a_4_k_cu_059fbce7_33416ignoreE:
	.zero		1
	.type		_ZN39_INTERNAL_d6a8903a_4_k_cu_059fbce7_33414cute7productE,@object
	.size		_ZN39_INTERNAL_d6a8903a_4_k_cu_059fbce7_33414cute7productE,(_ZN39_INTERNAL_d6a8903a_4_k_cu_059fbce7_33414cuda3std3__45__cpo3endE - _ZN39_INTERNAL_d6a8903a_4_k_cu_059fbce7_33414cute7productE)
_ZN39_INTERNAL_d6a8903a_4_k_cu_059fbce7_33414cute7productE:
	.zero		1
	.type		_ZN39_INTERNAL_d6a8903a_4_k_cu_059fbce7_33414cuda3std3__45__cpo3endE,@object
	.size		_ZN39_INTERNAL_d6a8903a_4_k_cu_059fbce7_33414cuda3std3__45__cpo3endE,(_ZN39_INTERNAL_d6a8903a_4_k_cu_059fbce7_33414cuda3std3__419piecewise_constructE - _ZN39_INTERNAL_d6a8903a_4_k_cu_059fbce7_33414cuda3std3__45__cpo3endE)
_ZN39_INTERNAL_d6a8903a_4_k_cu_059fbce7_33414cuda3std3__45__cpo3endE:
	.zero		1
	.type		_ZN39_INTERNAL_d6a8903a_4_k_cu_059fbce7_33414cuda3std3__419piecewise_constructE,@object
	.size		_ZN39_INTERNAL_d6a8903a_4_k_cu_059fbce7_33414cuda3std3__419piecewise_constructE,(_ZN39_INTERNAL_d6a8903a_4_k_cu_059fbce7_33414cuda3std3__45__cpo4cendE - _ZN39_INTERNAL_d6a8903a_4_k_cu_059fbce7_33414cuda3std3__419piecewise_constructE)
_ZN39_INTERNAL_d6a8903a_4_k_cu_059fbce7_33414cuda3std3__419piecewise_constructE:
	.zero		1
	.type		_ZN39_INTERNAL_d6a8903a_4_k_cu_059fbce7_33414cuda3std3__45__cpo4cendE,@object
	.size		_ZN39_INTERNAL_d6a8903a_4_k_cu_059fbce7_33414cuda3std3__45__cpo4cendE,(_ZN39_INTERNAL_d6a8903a_4_k_cu_059fbce7_33414cuda3std6ranges3__45__cpo4swapE - _ZN39_INTERNAL_d6a8903a_4_k_cu_059fbce7_33414cuda3std3__45__cpo4cendE)
_ZN39_INTERNAL_d6a8903a_4_k_cu_059fbce7_33414cuda3std3__45__cpo4cendE:
	.zero		1
	.type		_ZN39_INTERNAL_d6a8903a_4_k_cu_059fbce7_33414cuda3std6ranges3__45__cpo4swapE,@object
	.size		_ZN39_INTERNAL_d6a8903a_4_k_cu_059fbce7_33414cuda3std6ranges3__45__cpo4swapE,(.L_15 - _ZN39_INTERNAL_d6a8903a_4_k_cu_059fbce7_33414cuda3std6ranges3__45__cpo4swapE)
_ZN39_INTERNAL_d6a8903a_4_k_cu_059fbce7_33414cuda3std6ranges3__45__cpo4swapE:
	.zero		1
.L_15:


//--------------------- .nv.constant0._ZN7cutlass13device_kernelINS_4fmha6kernel36Sm100FmhaFwdKernelTmaWarpspecializedIN4cute5tupleIJiiiNS5_IJNS5_IJiiEEEiEEEEEENS1_10collective38Sm100FmhaFwdMainloopTmaWarpspecializedINS_10bfloat16_tEffNS5_IJNS4_1CILi256EEENSC_ILi128EEESD_EEENS5_IJiNSC_ILi1EEES7_EEENS5_IJiSG_NS5_IJNS5_IJNSC_ILi0EEEiEEEiEEEEEESL_NS9_12ResidualMaskENS5_IJNSC_ILi2EEESG_SG_EEENSC_ILb0EEEEENS9_38Sm100FmhaFwdEpilogueTmaWarpspecializedINS_6half_tEfNS5_IJSE_SD_SE_EEESH_NS5_IJSG_S7_EEESP_EENS2_23PersistentTileSchedulerENS2_41Sm100FmhaCtxKernelWarpspecializedScheduleEEEEEvNT_6ParamsE --------------------------
	.section	.nv.constant0._ZN7cutlass13device_kernelINS_4fmha6kernel36Sm100FmhaFwdKernelTmaWarpspecializedIN4cute5tupleIJiiiNS5_IJNS5_IJiiEEEiEEEEEENS1_10collective38Sm100FmhaFwdMainloopTmaWarpspecializedINS_10bfloat16_tEffNS5_IJNS4_1CILi256EEENSC_ILi128EEESD_EEENS5_IJiNSC_ILi1EEES7_EEENS5_IJiSG_NS5_IJNS5_IJNSC_ILi0EEEiEEEiEEEEEESL_NS9_12ResidualMaskENS5_IJNSC_ILi2EEESG_SG_EEENSC_ILb0EEEEENS9_38Sm100FmhaFwdEpilogueTmaWarpspecializedINS_6half_tEfNS5_IJSE_SD_SE_EEESH_NS5_IJSG_S7_EEESP_EENS2_23PersistentTileSchedulerENS2_41Sm100FmhaCtxKernelWarpspecializedScheduleEEEEEvNT_6ParamsE,"a",@progbits
	.sectionflags	@""
	.align	4
.nv.constant0._ZN7cutlass13device_kernelINS_4fmha6kernel36Sm100FmhaFwdKernelTmaWarpspecializedIN4cute5tupleIJiiiNS5_IJNS5_IJiiEEEiEEEEEENS1_10collective38Sm100FmhaFwdMainloopTmaWarpspecializedINS_10bfloat16_tEffNS5_IJNS4_1CILi256EEENSC_ILi128EEESD_EEENS5_IJiNSC_ILi1EEES7_EEENS5_IJiSG_NS5_IJNS5_IJNSC_ILi0EEEiEEEiEEEEEESL_NS9_12ResidualMaskENS5_IJNSC_ILi2EEESG_SG_EEENSC_ILb0EEEEENS9_38Sm100FmhaFwdEpilogueTmaWarpspecializedINS_6half_tEfNS5_IJSE_SD_SE_EEESH_NS5_IJSG_S7_EEESP_EENS2_23PersistentTileSchedulerENS2_41Sm100FmhaCtxKernelWarpspecializedScheduleEEEEEvNT_6ParamsE:
	.zero		2432


//--------------------- SYMBOLS --------------------------

	.type		.nv.reservedSmem.offset0,@object
	.size		.nv.reservedSmem.offset0,0x4
	.type		.nv.reservedSmem.cap,@object
	.size		.nv.reservedSmem.cap,0x4
	.type		vprintf,@function
	.type		__assertfail,@function
